	.target	sm_80

	.elftype	@"ET_EXEC"


//--------------------- .note.nv.tkinfo           --------------------------
	.section	.note.nv.tkinfo,"",@"SHT_NOTE"
	.sectionflags	@"SHF_NOTE_NV_TKINFO"
	.tkinfo
        /*0018*/ 	.word	0x00000002
        /*0030*/ 	.string	""
        /*0030*/ 	.string	"ptxas"
        /*0030*/ 	.string	"Cuda compilation tools, release 13.0, V13.0.88"
        /*0030*/ 	.string	"Build cuda_13.0.r13.0/compiler.36424714_0"
        /*0030*/ 	.string	"-v  -suppress-debug-info  -lineinfo  -arch sm_80 "



//--------------------- .note.nv.cuinfo           --------------------------
	.section	.note.nv.cuinfo,"",@"SHT_NOTE"
	.sectionflags	@"SHF_NOTE_NV_CUINFO"
        /*0018*/ 	.short	0x0002
        /*001a*/ 	.short	0x0050
        /*001c*/ 	.short	0x0082
	.zero		2


//--------------------- .nv.info                  --------------------------
	.section	.nv.info,"",@"SHT_CUDA_INFO"
	.align	4


	//----- nvinfo : EIATTR_REGCOUNT
	.align		4
        /*0000*/ 	.byte	0x04, 0x2f
        /*0002*/ 	.short	(.L_1 - .L_0)
	.align		4
.L_0:
        /*0004*/ 	.word	index@(matmul_kernel)
        /*0008*/ 	.word	0x000000ff


	//----- nvinfo : EIATTR_FRAME_SIZE
	.align		4
.L_1:
        /*000c*/ 	.byte	0x04, 0x11
        /*000e*/ 	.short	(.L_3 - .L_2)
	.align		4
.L_2:
        /*0010*/ 	.word	index@(matmul_kernel)
        /*0014*/ 	.word	0x00005ad0


	//----- nvinfo : EIATTR_MIN_STACK_SIZE
	.align		4
.L_3:
        /*0018*/ 	.byte	0x04, 0x12
        /*001a*/ 	.short	(.L_5 - .L_4)
	.align		4
.L_4:
        /*001c*/ 	.word	index@(matmul_kernel)
        /*0020*/ 	.word	0x00005ad0
.L_5:


//--------------------- .nv.info.matmul_kernel    --------------------------
	.section	.nv.info.matmul_kernel,"",@"SHT_CUDA_INFO"
	.sectionflags	@""
	.align	4


	//----- nvinfo : EIATTR_CUDA_API_VERSION
	.align		4
        /*0000*/ 	.byte	0x04, 0x37
        /*0002*/ 	.short	(.L_7 - .L_6)
.L_6:
        /*0004*/ 	.word	0x00000082


	//----- nvinfo : EIATTR_SW2861232_WAR
	.align		4
.L_7:
        /*0008*/ 	.byte	0x01, 0x35
	.zero		2


	//----- nvinfo : EIATTR_PARAM_CBANK
	.align		4
        /*000c*/ 	.byte	0x04, 0x0a
        /*000e*/ 	.short	(.L_9 - .L_8)
	.align		4
.L_8:
        /*0010*/ 	.word	index@(.nv.constant0.matmul_kernel)
        /*0014*/ 	.short	0x0160
        /*0016*/ 	.short	0x0050


	//----- nvinfo : EIATTR_CBANK_PARAM_SIZE
	.align		4
.L_9:
        /*0018*/ 	.byte	0x03, 0x19
        /*001a*/ 	.short	0x0050


	//----- nvinfo : EIATTR_KPARAM_INFO
	.align		4
        /*001c*/ 	.byte	0x04, 0x17
        /*001e*/ 	.short	(.L_11 - .L_10)
.L_10:
        /*0020*/ 	.word	0x00000000
        /*0024*/ 	.short	0x000d
        /*0026*/ 	.short	0x0048
        /*0028*/ 	.byte	0x00, 0xf4, 0x21, 0x00


	//----- nvinfo : EIATTR_KPARAM_INFO
	.align		4
.L_11:
        /*002c*/ 	.byte	0x04, 0x17
        /*002e*/ 	.short	(.L_13 - .L_12)
.L_12:
        /*0030*/ 	.word	0x00000000
        /*0034*/ 	.short	0x000c
        /*0036*/ 	.short	0x0040
        /*0038*/ 	.byte	0x00, 0xf4, 0x21, 0x00


	//----- nvinfo : EIATTR_KPARAM_INFO
	.align		4
.L_13:
        /*003c*/ 	.byte	0x04, 0x17
        /*003e*/ 	.short	(.L_15 - .L_14)
.L_14:
        /*0040*/ 	.word	0x00000000
        /*0044*/ 	.short	0x000b
        /*0046*/ 	.short	0x0038
        /*0048*/ 	.byte	0x00, 0xf0, 0x11, 0x00


	//----- nvinfo : EIATTR_KPARAM_INFO
	.align		4
.L_15:
        /*004c*/ 	.byte	0x04, 0x17
        /*004e*/ 	.short	(.L_17 - .L_16)
.L_16:
        /*0050*/ 	.word	0x00000000
        /*0054*/ 	.short	0x000a
        /*0056*/ 	.short	0x0034
        /*0058*/ 	.byte	0x00, 0xf0, 0x11, 0x00


	//----- nvinfo : EIATTR_KPARAM_INFO
	.align		4
.L_17:
        /*005c*/ 	.byte	0x04, 0x17
        /*005e*/ 	.short	(.L_19 - .L_18)
.L_18:
        /*0060*/ 	.word	0x00000000
        /*0064*/ 	.short	0x0009
        /*0066*/ 	.short	0x0030
        /*0068*/ 	.byte	0x00, 0xf0, 0x11, 0x00


	//----- nvinfo : EIATTR_KPARAM_INFO
	.align		4
.L_19:
        /*006c*/ 	.byte	0x04, 0x17
        /*006e*/ 	.short	(.L_21 - .L_20)
.L_20:
        /*0070*/ 	.word	0x00000000
        /*0074*/ 	.short	0x0008
        /*0076*/ 	.short	0x002c
        /*0078*/ 	.byte	0x00, 0xf0, 0x11, 0x00


	//----- nvinfo : EIATTR_KPARAM_INFO
	.align		4
.L_21:
        /*007c*/ 	.byte	0x04, 0x17
        /*007e*/ 	.short	(.L_23 - .L_22)
.L_22:
        /*0080*/ 	.word	0x00000000
        /*0084*/ 	.short	0x0007
        /*0086*/ 	.short	0x0028
        /*0088*/ 	.byte	0x00, 0xf0, 0x11, 0x00


	//----- nvinfo : EIATTR_KPARAM_INFO
	.align		4
.L_23:
        /*008c*/ 	.byte	0x04, 0x17
        /*008e*/ 	.short	(.L_25 - .L_24)
.L_24:
        /*0090*/ 	.word	0x00000000
        /*0094*/ 	.short	0x0006
        /*0096*/ 	.short	0x0024
        /*0098*/ 	.byte	0x00, 0xf0, 0x11, 0x00


	//----- nvinfo : EIATTR_KPARAM_INFO
	.align		4
.L_25:
        /*009c*/ 	.byte	0x04, 0x17
        /*009e*/ 	.short	(.L_27 - .L_26)
.L_26:
        /*00a0*/ 	.word	0x00000000
        /*00a4*/ 	.short	0x0005
        /*00a6*/ 	.short	0x0020
        /*00a8*/ 	.byte	0x00, 0xf0, 0x11, 0x00


	//----- nvinfo : EIATTR_KPARAM_INFO
	.align		4
.L_27:
        /*00ac*/ 	.byte	0x04, 0x17
        /*00ae*/ 	.short	(.L_29 - .L_28)
.L_28:
        /*00b0*/ 	.word	0x00000000
        /*00b4*/ 	.short	0x0004
        /*00b6*/ 	.short	0x001c
        /*00b8*/ 	.byte	0x00, 0xf0, 0x11, 0x00


	//----- nvinfo : EIATTR_KPARAM_INFO
	.align		4
.L_29:
        /*00bc*/ 	.byte	0x04, 0x17
        /*00be*/ 	.short	(.L_31 - .L_30)
.L_30:
        /*00c0*/ 	.word	0x00000000
        /*00c4*/ 	.short	0x0003
        /*00c6*/ 	.short	0x0018
        /*00c8*/ 	.byte	0x00, 0xf0, 0x11, 0x00


	//----- nvinfo : EIATTR_KPARAM_INFO
	.align		4
.L_31:
        /*00cc*/ 	.byte	0x04, 0x17
        /*00ce*/ 	.short	(.L_33 - .L_32)
.L_32:
        /*00d0*/ 	.word	0x00000000
        /*00d4*/ 	.short	0x0002
        /*00d6*/ 	.short	0x0010
        /*00d8*/ 	.byte	0x00, 0xf4, 0x21, 0x00


	//----- nvinfo : EIATTR_KPARAM_INFO
	.align		4
.L_33:
        /*00dc*/ 	.byte	0x04, 0x17
        /*00de*/ 	.short	(.L_35 - .L_34)
.L_34:
        /*00e0*/ 	.word	0x00000000
        /*00e4*/ 	.short	0x0001
        /*00e6*/ 	.short	0x0008
        /*00e8*/ 	.byte	0x00, 0xf4, 0x21, 0x00


	//----- nvinfo : EIATTR_KPARAM_INFO
	.align		4
.L_35:
        /*00ec*/ 	.byte	0x04, 0x17
        /*00ee*/ 	.short	(.L_37 - .L_36)
.L_36:
        /*00f0*/ 	.word	0x00000000
        /*00f4*/ 	.short	0x0000
        /*00f6*/ 	.short	0x0000
        /*00f8*/ 	.byte	0x00, 0xf4, 0x21, 0x00


	//----- nvinfo : EIATTR_MAXREG_COUNT
	.align		4
.L_37:
        /*00fc*/ 	.byte	0x03, 0x1b
        /*00fe*/ 	.short	0x00ff


	//----- nvinfo : EIATTR_NUM_BARRIERS
	.align		4
        /*0100*/ 	.byte	0x02, 0x4c
        /*0102*/ 	.byte	0x01
	.zero		1


	//----- nvinfo : EIATTR_ANNOTATIONS
	.align		4
        /*0104*/ 	.byte	0x04, 0x55
        /*0106*/ 	.short	(.L_39 - .L_38)


	//   ....[0]....
.L_38:
        /*0108*/ 	.word	0x00000001
        /*010c*/ 	.byte	0x10, 0x06, 0x00, 0x00, 0x01, 0x00, 0x00, 0x00, 0x50, 0x06, 0x00, 0x00, 0x01, 0x00, 0x00, 0x00
        /* <DEDUP_REMOVED lines=3619> */
        /*e34c*/ 	.byte	0x80, 0xa3, 0x03, 0x00, 0x01, 0x00, 0x00, 0x00, 0x90, 0xa3, 0x03, 0x00


	//----- nvinfo : EIATTR_MERCURY_ISA_VERSION
	.align		4
.L_39:
        /*e358*/ 	.byte	0x03, 0x5f
        /*e35a*/ 	.short	0x0000


	//----- nvinfo : EIATTR_COOP_GROUP_MASK_REGIDS
	.align		4
        /*e35c*/ 	.byte	0x04, 0x29
        /*e35e*/ 	.short	(.L_41 - .L_40)


	//   ....[0]....
.L_40:
        /*e360*/ 	.word	0xffffffff


	//   ....[1]....
        /*e364*/ 	.word	0xffffffff


	//   ....[2]....
        /*e368*/ 	.word	0xffffffff


	//   ....[3]....
        /*e36c*/ 	.word	0xffffffff


	//   ....[4]....
        /*e370*/ 	.word	0xffffffff


	//   ....[5]....
        /*e374*/ 	.word	0xffffffff


	//   ....[6]....
        /*e378*/ 	.word	0xffffffff


	//   ....[7]....
        /*e37c*/ 	.word	0xffffffff


	//   ....[8]....
        /*e380*/ 	.word	0xffffffff


	//   ....[9]....
        /*e384*/ 	.word	0xffffffff


	//   ....[10]....
        /*e388*/ 	.word	0xffffffff


	//   ....[11]....
        /*e38c*/ 	.word	0xffffffff


	//   ....[12]....
        /*e390*/ 	.word	0xffffffff


	//   ....[13]....
        /*e394*/ 	.word	0xffffffff


	//   ....[14]....
        /*e398*/ 	.word	0xffffffff


	//   ....[15]....
        /*e39c*/ 	.word	0xffffffff


	//   ....[16]....
        /*e3a0*/ 	.word	0xffffffff


	//   ....[17]....
        /*e3a4*/ 	.word	0xffffffff


	//   ....[18]....
        /*e3a8*/ 	.word	0xffffffff


	//   ....[19]....
        /*e3ac*/ 	.word	0xffffffff


	//   ....[20]....
        /*e3b0*/ 	.word	0xffffffff


	//   ....[21]....
        /*e3b4*/ 	.word	0xffffffff


	//   ....[22]....
        /*e3b8*/ 	.word	0xffffffff


	//   ....[23]....
        /*e3bc*/ 	.word	0xffffffff


	//   ....[24]....
        /*e3c0*/ 	.word	0xffffffff


	//   ....[25]....
        /*e3c4*/ 	.word	0xffffffff


	//   ....[26]....
        /*e3c8*/ 	.word	0xffffffff


	//   ....[27]....
        /*e3cc*/ 	.word	0xffffffff


	//   ....[28]....
        /*e3d0*/ 	.word	0xffffffff


	//   ....[29]....
        /*e3d4*/ 	.word	0xffffffff


	//   ....[30]....
        /*e3d8*/ 	.word	0xffffffff


	//   ....[31]....
        /*e3dc*/ 	.word	0xffffffff


	//   ....[32]....
        /*e3e0*/ 	.word	0xffffffff


	//   ....[33]....
        /*e3e4*/ 	.word	0xffffffff


	//   ....[34]....
        /*e3e8*/ 	.word	0xffffffff


	//   ....[35]....
        /*e3ec*/ 	.word	0xffffffff


	//   ....[36]....
        /*e3f0*/ 	.word	0xffffffff


	//   ....[37]....
        /*e3f4*/ 	.word	0xffffffff


	//   ....[38]....
        /*e3f8*/ 	.word	0xffffffff


	//   ....[39]....
        /*e3fc*/ 	.word	0xffffffff


	//   ....[40]....
        /*e400*/ 	.word	0xffffffff


	//   ....[41]....
        /*e404*/ 	.word	0xffffffff


	//   ....[42]....
        /*e408*/ 	.word	0xffffffff


	//   ....[43]....
        /*e40c*/ 	.word	0xffffffff


	//   ....[44]....
        /*e410*/ 	.word	0xffffffff


	//   ....[45]....
        /*e414*/ 	.word	0xffffffff


	//   ....[46]....
        /*e418*/ 	.word	0xffffffff


	//   ....[47]....
        /*e41c*/ 	.word	0xffffffff


	//   ....[48]....
        /*e420*/ 	.word	0xffffffff


	//   ....[49]....
        /*e424*/ 	.word	0xffffffff


	//   ....[50]....
        /*e428*/ 	.word	0xffffffff


	//   ....[51]....
        /*e42c*/ 	.word	0xffffffff


	//   ....[52]....
        /*e430*/ 	.word	0xffffffff


	//   ....[53]....
        /*e434*/ 	.word	0xffffffff


	//   ....[54]....
        /*e438*/ 	.word	0xffffffff


	//   ....[55]....
        /*e43c*/ 	.word	0xffffffff


	//   ....[56]....
        /*e440*/ 	.word	0xffffffff


	//   ....[57]....
        /*e444*/ 	.word	0xffffffff


	//   ....[58]....
        /*e448*/ 	.word	0xffffffff


	//   ....[59]....
        /*e44c*/ 	.word	0xffffffff


	//   ....[60]....
        /*e450*/ 	.word	0xffffffff


	//   ....[61]....
        /*e454*/ 	.word	0xffffffff


	//   ....[62]....
        /*e458*/ 	.word	0xffffffff


	//----- nvinfo : EIATTR_COOP_GROUP_INSTR_OFFSETS
	.align		4
.L_41:
        /*e45c*/ 	.byte	0x04, 0x28
        /*e45e*/ 	.short	(.L_43 - .L_42)


	//   ....[0]....
.L_42:
        /*e460*/ 	.word	0x000a91f0


	//   ....[1]....
        /*e464*/ 	.word	0x000a92b0


	//   ....[2]....
        /*e468*/ 	.word	0x000a9430


	//   ....[3]....
        /*e46c*/ 	.word	0x000a94e0


	//   ....[4]....
        /*e470*/ 	.word	0x000a9650


	//   ....[5]....
        /*e474*/ 	.word	0x000a9700


	//   ....[6]....
        /*e478*/ 	.word	0x000a9850


	//   ....[7]....
        /*e47c*/ 	.word	0x000a9900


	//   ....[8]....
        /*e480*/ 	.word	0x000a9a70


	//   ....[9]....
        /*e484*/ 	.word	0x000a9b20


	//   ....[10]....
        /*e488*/ 	.word	0x000a9c70


	//   ....[11]....
        /*e48c*/ 	.word	0x000a9d70


	//   ....[12]....
        /*e490*/ 	.word	0x000a9eb0


	//   ....[13]....
        /*e494*/ 	.word	0x000a9fb0


	//   ....[14]....
        /*e498*/ 	.word	0x000aa0f0


	//   ....[15]....
        /*e49c*/ 	.word	0x000aa1d0


	//   ....[16]....
        /*e4a0*/ 	.word	0x000aa330


	//   ....[17]....
        /*e4a4*/ 	.word	0x000aa3e0


	//   ....[18]....
        /*e4a8*/ 	.word	0x000aa550


	//   ....[19]....
        /*e4ac*/ 	.word	0x000aa600


	//   ....[20]....
        /*e4b0*/ 	.word	0x000aa770


	//   ....[21]....
        /*e4b4*/ 	.word	0x000aa820


	//   ....[22]....
        /*e4b8*/ 	.word	0x000aa970


	//   ....[23]....
        /*e4bc*/ 	.word	0x000aaa20


	//   ....[24]....
        /*e4c0*/ 	.word	0x000aab90


	//   ....[25]....
        /*e4c4*/ 	.word	0x000aac40


	//   ....[26]....
        /*e4c8*/ 	.word	0x000aad90


	//   ....[27]....
        /*e4cc*/ 	.word	0x000aae40


	//   ....[28]....
        /*e4d0*/ 	.word	0x000aafb0


	//   ....[29]....
        /*e4d4*/ 	.word	0x000ab060


	//   ....[30]....
        /*e4d8*/ 	.word	0x000ab1b0


	//   ....[31]....
        /*e4dc*/ 	.word	0x000ab260


	//   ....[32]....
        /*e4e0*/ 	.word	0x000ab3d0


	//   ....[33]....
        /*e4e4*/ 	.word	0x000ab480


	//   ....[34]....
        /*e4e8*/ 	.word	0x000ab630


	//   ....[35]....
        /*e4ec*/ 	.word	0x000ab680


	//   ....[36]....
        /*e4f0*/ 	.word	0x000ab870


	//   ....[37]....
        /*e4f4*/ 	.word	0x000ab8c0


	//   ....[38]....
        /*e4f8*/ 	.word	0x000aba10


	//   ....[39]....
        /*e4fc*/ 	.word	0x000aba60


	//   ....[40]....
        /*e500*/ 	.word	0x000abbb0


	//   ....[41]....
        /*e504*/ 	.word	0x000abc00


	//   ....[42]....
        /*e508*/ 	.word	0x000abd50


	//   ....[43]....
        /*e50c*/ 	.word	0x000abda0


	//   ....[44]....
        /*e510*/ 	.word	0x000abef0


	//   ....[45]....
        /*e514*/ 	.word	0x000abf40


	//   ....[46]....
        /*e518*/ 	.word	0x000ac090


	//   ....[47]....
        /*e51c*/ 	.word	0x000ac0e0


	//   ....[48]....
        /*e520*/ 	.word	0x000ac230


	//   ....[49]....
        /*e524*/ 	.word	0x000ac280


	//   ....[50]....
        /*e528*/ 	.word	0x000ac3c0


	//   ....[51]....
        /*e52c*/ 	.word	0x000ac410


	//   ....[52]....
        /*e530*/ 	.word	0x000ac570


	//   ....[53]....
        /*e534*/ 	.word	0x000ac5f0


	//   ....[54]....
        /*e538*/ 	.word	0x000ac700


	//   ....[55]....
        /*e53c*/ 	.word	0x000ac750


	//   ....[56]....
        /*e540*/ 	.word	0x000ac8b0


	//   ....[57]....
        /*e544*/ 	.word	0x000ac930


	//   ....[58]....
        /*e548*/ 	.word	0x000aca40


	//   ....[59]....
        /*e54c*/ 	.word	0x000aca90


	//   ....[60]....
        /*e550*/ 	.word	0x000acbc0


	//   ....[61]....
        /*e554*/ 	.word	0x000acc60


	//   ....[62]....
        /*e558*/ 	.word	0x000ace70


	//----- nvinfo : EIATTR_EXIT_INSTR_OFFSETS
	.align		4
.L_43:
        /*e55c*/ 	.byte	0x04, 0x1c
        /*e55e*/ 	.short	(.L_45 - .L_44)


	//   ....[0]....
.L_44:
        /*e560*/ 	.word	0x000b4e60


	//   ....[1]....
        /*e564*/ 	.word	0x000b4e80


	//----- nvinfo : EIATTR_REQNTID
	.align		4
.L_45:
        /*e568*/ 	.byte	0x04, 0x10
        /*e56a*/ 	.short	(.L_47 - .L_46)
.L_46:
        /*e56c*/ 	.word	0x00000020
        /*e570*/ 	.word	0x00000001
        /*e574*/ 	.word	0x00000001
.L_47:


//--------------------- .nv.callgraph             --------------------------
	.section	.nv.callgraph,"",@"SHT_CUDA_CALLGRAPH"
	.align	4
	.sectionentsize	8
	.align		4
        /*0000*/ 	.word	0x00000000
	.align		4
        /*0004*/ 	.word	0xffffffff
	.align		4
        /*0008*/ 	.word	0x00000000
	.align		4
        /*000c*/ 	.word	0xfffffffe
	.align		4
        /*0010*/ 	.word	0x00000000
	.align		4
        /*0014*/ 	.word	0xfffffffd
	.align		4
        /*0018*/ 	.word	0x00000000
	.align		4
        /*001c*/ 	.word	0xfffffffc


//--------------------- .nv.rel.action            --------------------------
	.section	.nv.rel.action,"",@"SHT_CUDA_RELOCINFO"
	.align	8
	.sectionentsize	8
        /*0000*/ 	.byte	0x73, 0x00, 0x00, 0x00, 0x00, 0x00, 0x00, 0x00, 0x00, 0x00, 0x00, 0x11, 0x25, 0x00, 0x05, 0x36


//--------------------- .nv.constant0.matmul_kernel --------------------------
	.section	.nv.constant0.matmul_kernel,"a",@progbits
	.sectionflags	@""
	.align	4
.nv.constant0.matmul_kernel:
	.zero		432


//--------------------- .text.matmul_kernel       --------------------------
	.section	.text.matmul_kernel,"ax",@progbits
	.sectioninfo	@"SHI_REGISTERS=255"
	.align	128
        .global         matmul_kernel
        .type           matmul_kernel,@function
        .size           matmul_kernel,(.L_x_3 - matmul_kernel)
        .other          matmul_kernel,@"STO_CUDA_ENTRY STV_DEFAULT"
matmul_kernel:
.text.matmul_kernel:
[----:B------:R-:W-:-:S03]  /*0000*/  IMAD.MOV.U32 R1, RZ, RZ, c[0x0][0x28] ;  /* 0x00000a00ff017624 */ /* 0x000fc600078e00ff */
[----:B------:R-:W-:Y:S01]  /*0010*/  IMAD.MOV.U32 R0, RZ, RZ, c[0x0][0x17c] ;  /* 0x00005f00ff007624 */ /* 0x000fe200078e00ff */
[----:B------:R-:W1:Y:S01]  /*0020*/  S2R R7, SR_CTAID.X ;  /* 0x0000000000077919 */ /* 0x000e620000002500 */
[----:B------:R-:W-:Y:S01]  /*0030*/  IADD3 R1, R1, -0x5ad0, RZ ;  /* 0xffffa53001017810 */ /* 0x000fe20007ffe0ff */
[----:B------:R-:W-:Y:S01]  /*0040*/  ULDC.64 UR8, c[0x0][0x118] ;  /* 0x0000460000087ab9 */ /* 0x000fe20000000a00 */
[----:B------:R-:W-:Y:S01]  /*0050*/  MOV R252, c[0x0][0x180] ;  /* 0x0000600000fc7a02 */ /* 0x000fe20000000f00 */
[----:B------:R-:W2:Y:S01]  /*0060*/  S2R R16, SR_TID.X ;  /* 0x0000000000107919 */ /* 0x000ea20000002100 */
[----:B------:R-:W-:-:S04]  /*0070*/  IADD3 R0, R0, 0x3f, RZ ;  /* 0x0000003f00007810 */ /* 0x000fc80007ffe0ff */
[----:B------:R-:W-:-:S04]  /*0080*/  SHF.R.S32.HI R3, RZ, 0x1f, R0 ;  /* 0x0000001fff037819 */ /* 0x000fc80000011400 */
[----:B------:R-:W-:-:S04]  /*0090*/  LEA.HI R3, R3, R0, RZ, 0x6 ;  /* 0x0000000003037211 */ /* 0x000fc800078f30ff */
[----:B------:R-:W-:-:S04]  /*00a0*/  SHF.R.S32.HI R3, RZ, 0x6, R3 ;  /* 0x00000006ff037819 */ /* 0x000fc80000011403 */
[----:B------:R-:W-:Y:S02]  /*00b0*/  SHF.L.U32 R4, R3, 0x3, RZ ;  /* 0x0000000303047819 */ /* 0x000fe400000006ff */
[----:B-1----:R-:W-:Y:S02]  /*00c0*/  IABS R8, R7 ;  /* 0x0000000700087213 */ /* 0x002fe40000000000 */
[-C--:B------:R-:W-:Y:S02]  /*00d0*/  IABS R5, R4.reuse ;  /* 0x0000000400057213 */ /* 0x080fe40000000000 */
[----:B------:R-:W-:Y:S02]  /*00e0*/  IABS R10, R4 ;  /* 0x00000004000a7213 */ /* 0x000fe40000000000 */
[----:B------:R-:W1:Y:S01]  /*00f0*/  I2F.RP R0, R5 ;  /* 0x0000000500007306 */ /* 0x000e620000209400 */
[----:B--2---:R-:W-:-:S07]  /*0100*/  LOP3.LUT R18, R16, 0x1f, RZ, 0xc0, !PT ;  /* 0x0000001f10127812 */ /* 0x004fce00078ec0ff */
[----:B-1----:R-:W1:Y:S02]  /*0110*/  MUFU.RCP R0, R0 ;  /* 0x0000000000007308 */ /* 0x002e640000001000 */
[----:B-1----:R-:W-:Y:S01]  /*0120*/  IADD3 R2, R0, 0xffffffe, RZ ;  /* 0x0ffffffe00027810 */ /* 0x002fe20007ffe0ff */
[----:B------:R-:W-:-:S05]  /*0130*/  IMAD.MOV R0, RZ, RZ, -R10 ;  /* 0x000000ffff007224 */ /* 0x000fca00078e0a0a */
[----:B------:R1:W2:Y:S02]  /*0140*/  F2I.FTZ.U32.TRUNC.NTZ R3, R2 ;  /* 0x0000000200037305 */ /* 0x0002a4000021f000 */
[----:B-1----:R-:W-:Y:S01]  /*0150*/  MOV R2, RZ ;  /* 0x000000ff00027202 */ /* 0x002fe20000000f00 */
[----:B--2---:R-:W-:-:S04]  /*0160*/  IMAD.MOV R6, RZ, RZ, -R3 ;  /* 0x000000ffff067224 */ /* 0x004fc800078e0a03 */
[----:B------:R-:W-:Y:S02]  /*0170*/  IMAD R9, R6, R5, RZ ;  /* 0x0000000506097224 */ /* 0x000fe400078e02ff */
[----:B------:R-:W-:Y:S02]  /*0180*/  IMAD.MOV.U32 R6, RZ, RZ, R8 ;  /* 0x000000ffff067224 */ /* 0x000fe400078e0008 */
[----:B------:R-:W-:-:S06]  /*0190*/  IMAD.HI.U32 R3, R3, R9, R2 ;  /* 0x0000000903037227 */ /* 0x000fcc00078e0002 */
[----:B------:R-:W-:-:S04]  /*01a0*/  IMAD.HI.U32 R3, R3, R6, RZ ;  /* 0x0000000603037227 */ /* 0x000fc800078e00ff */
[----:B------:R-:W-:Y:S01]  /*01b0*/  IMAD R0, R3, R0, R6 ;  /* 0x0000000003007224 */ /* 0x000fe200078e0206 */
[----:B------:R-:W-:-:S04]  /*01c0*/  IABS R6, c[0x0][0x17c] ;  /* 0x00005f0000067a13 */ /* 0x000fc80000000000 */
[----:B------:R-:W-:-:S13]  /*01d0*/  ISETP.GT.U32.AND P1, PT, R5, R0, PT ;  /* 0x000000000500720c */ /* 0x000fda0003f24070 */
[----:B------:R-:W-:Y:S01]  /*01e0*/  @!P1 IMAD.IADD R0, R0, 0x1, -R5 ;  /* 0x0000000100009824 */ /* 0x000fe200078e0a05 */
[----:B------:R-:W-:Y:S02]  /*01f0*/  @!P1 IADD3 R3, R3, 0x1, RZ ;  /* 0x0000000103039810 */ /* 0x000fe40007ffe0ff */
[----:B------:R-:W-:Y:S02]  /*0200*/  ISETP.NE.AND P1, PT, R4, RZ, PT ;  /* 0x000000ff0400720c */ /* 0x000fe40003f25270 */
[----:B------:R-:W-:Y:S02]  /*0210*/  ISETP.GE.U32.AND P0, PT, R0, R5, PT ;  /* 0x000000050000720c */ /* 0x000fe40003f06070 */
[----:B------:R-:W-:-:S04]  /*0220*/  LOP3.LUT R0, R7, R4, RZ, 0x3c, !PT ;  /* 0x0000000407007212 */ /* 0x000fc800078e3cff */
[----:B------:R-:W-:Y:S02]  /*0230*/  ISETP.GE.AND P2, PT, R0, RZ, PT ;  /* 0x000000ff0000720c */ /* 0x000fe40003f46270 */
[----:B------:R-:W-:-:S04]  /*0240*/  MOV R0, c[0x0][0x178] ;  /* 0x00005e0000007a02 */ /* 0x000fc80000000f00 */
[----:B------:R-:W-:Y:S02]  /*0250*/  IADD3 R0, R0, 0xff, RZ ;  /* 0x000000ff00007810 */ /* 0x000fe40007ffe0ff */
[----:B------:R-:W-:-:S05]  /*0260*/  @P0 IADD3 R3, R3, 0x1, RZ ;  /* 0x0000000103030810 */ /* 0x000fca0007ffe0ff */
[----:B------:R-:W-:Y:S01]  /*0270*/  IMAD.MOV.U32 R2, RZ, RZ, R3 ;  /* 0x000000ffff027224 */ /* 0x000fe200078e0003 */
[----:B------:R-:W-:-:S03]  /*0280*/  SHF.R.S32.HI R3, RZ, 0x1f, R0 ;  /* 0x0000001fff037819 */ /* 0x000fc60000011400 */
[----:B------:R-:W-:Y:S01]  /*0290*/  @!P2 IMAD.MOV R2, RZ, RZ, -R2 ;  /* 0x000000ffff02a224 */ /* 0x000fe200078e0a02 */
[----:B------:R-:W-:Y:S02]  /*02a0*/  @!P1 LOP3.LUT R2, RZ, R4, RZ, 0x33, !PT ;  /* 0x00000004ff029212 */ /* 0x000fe400078e33ff */
[----:B------:R-:W-:Y:S02]  /*02b0*/  LEA.HI R3, R3, R0, RZ, 0x8 ;  /* 0x0000000003037211 */ /* 0x000fe400078f40ff */
[----:B------:R-:W-:-:S04]  /*02c0*/  SHF.L.U32 R12, R2, 0x3, RZ ;  /* 0x00000003020c7819 */ /* 0x000fc800000006ff */
[----:B------:R-:W-:-:S04]  /*02d0*/  LEA.HI.SX32 R3, R3, -R12, 0x18 ;  /* 0x8000000c03037211 */ /* 0x000fc800078fc2ff */
[----:B------:R-:W-:Y:S01]  /*02e0*/  IMNMX R9, R3, 0x8, PT ;  /* 0x0000000803097817 */ /* 0x000fe20003800200 */
[----:B------:R-:W-:Y:S01]  /*02f0*/  IMAD.MOV R3, RZ, RZ, -R2 ;  /* 0x000000ffff037224 */ /* 0x000fe200078e0a02 */
[----:B------:R-:W-:Y:S02]  /*0300*/  MOV R2, R6 ;  /* 0x0000000600027202 */ /* 0x000fe40000000f00 */
[----:B------:R-:W-:Y:S01]  /*0310*/  IABS R10, R9 ;  /* 0x00000009000a7213 */ /* 0x000fe20000000000 */
[----:B------:R-:W-:Y:S01]  /*0320*/  IMAD R14, R4, R3, R7 ;  /* 0x00000003040e7224 */ /* 0x000fe200078e0207 */
[----:B------:R-:W-:Y:S01]  /*0330*/  IABS R7, R9 ;  /* 0x0000000900077213 */ /* 0x000fe20000000000 */
[----:B------:R-:W-:Y:S01]  /*0340*/  IMAD.MOV.U32 R4, RZ, RZ, RZ ;  /* 0x000000ffff047224 */ /* 0x000fe200078e00ff */
[----:B------:R-:W1:Y:S02]  /*0350*/  I2F.RP R0, R10 ;  /* 0x0000000a00007306 */ /* 0x000e640000209400 */
[----:B------:R-:W-:-:S06]  /*0360*/  IABS R6, R14 ;  /* 0x0000000e00067213 */ /* 0x000fcc0000000000 */
[----:B------:R-:W2:Y:S08]  /*0370*/  I2F.RP R8, R2 ;  /* 0x0000000200087306 */ /* 0x000eb00000209400 */
[----:B-1----:R-:W1:Y:S08]  /*0380*/  MUFU.RCP R0, R0 ;  /* 0x0000000000007308 */ /* 0x002e700000001000 */
[----:B--2---:R-:W-:Y:S01]  /*0390*/  MUFU.RCP R8, R8 ;  /* 0x0000000800087308 */ /* 0x004fe20000001000 */
[----:B-1----:R-:W-:-:S02]  /*03a0*/  IADD3 R5, R0, 0xffffffe, RZ ;  /* 0x0ffffffe00057810 */ /* 0x002fc40007ffe0ff */
[----:B------:R-:W-:-:S05]  /*03b0*/  IABS R0, c[0x0][0x178] ;  /* 0x00005e0000007a13 */ /* 0x000fca0000000000 */
[----:B------:R-:W1:Y:S02]  /*03c0*/  F2I.FTZ.U32.TRUNC.NTZ R5, R5 ;  /* 0x0000000500057305 */ /* 0x000e64000021f000 */
[----:B-1----:R-:W-:-:S04]  /*03d0*/  IMAD.MOV R11, RZ, RZ, -R5 ;  /* 0x000000ffff0b7224 */ /* 0x002fc800078e0a05 */
[----:B------:R-:W-:-:S04]  /*03e0*/  IMAD R3, R11, R10, RZ ;  /* 0x0000000a0b037224 */ /* 0x000fc800078e02ff */
[----:B------:R-:W-:Y:S02]  /*03f0*/  IMAD.HI.U32 R4, R5, R3, R4 ;  /* 0x0000000305047227 */ /* 0x000fe400078e0004 */
[----:B------:R-:W1:Y:S02]  /*0400*/  I2F.RP R5, R0 ;  /* 0x0000000000057306 */ /* 0x000e640000209400 */
[----:B------:R-:W-:Y:S01]  /*0410*/  IMAD.MOV.U32 R3, RZ, RZ, R6 ;  /* 0x000000ffff037224 */ /* 0x000fe200078e0006 */
[----:B------:R-:W-:-:S03]  /*0420*/  IADD3 R6, RZ, -R7, RZ ;  /* 0x80000007ff067210 */ /* 0x000fc60007ffe0ff */
[----:B------:R-:W-:-:S04]  /*0430*/  IMAD.HI.U32 R4, R4, R3, RZ ;  /* 0x0000000304047227 */ /* 0x000fc800078e00ff */
[----:B------:R-:W-:Y:S01]  /*0440*/  IMAD R3, R4, R6, R3 ;  /* 0x0000000604037224 */ /* 0x000fe200078e0203 */
[----:B------:R-:W-:-:S04]  /*0450*/  IADD3 R6, R8, 0xffffffe, RZ ;  /* 0x0ffffffe08067810 */ /* 0x000fc80007ffe0ff */
[----:B------:R-:W-:Y:S01]  /*0460*/  ISETP.GT.U32.AND P1, PT, R10, R3, PT ;  /* 0x000000030a00720c */ /* 0x000fe20003f24070 */
[----:B------:R2:W3:Y:S08]  /*0470*/  F2I.FTZ.U32.TRUNC.NTZ R7, R6 ;  /* 0x0000000600077305 */ /* 0x0004f0000021f000 */
[----:B-1----:R-:W1:Y:S01]  /*0480*/  MUFU.RCP R5, R5 ;  /* 0x0000000500057308 */ /* 0x002e620000001000 */
[----:B--2---:R-:W-:-:S03]  /*0490*/  IMAD.MOV.U32 R6, RZ, RZ, RZ ;  /* 0x000000ffff067224 */ /* 0x004fc600078e00ff */
[----:B------:R-:W-:Y:S01]  /*04a0*/  @!P1 IMAD.IADD R3, R3, 0x1, -R10 ;  /* 0x0000000103039824 */ /* 0x000fe200078e0a0a */
[----:B------:R-:W-:Y:S02]  /*04b0*/  @!P1 IADD3 R4, R4, 0x1, RZ ;  /* 0x0000000104049810 */ /* 0x000fe40007ffe0ff */
[----:B------:R-:W-:Y:S02]  /*04c0*/  ISETP.NE.AND P1, PT, R9, RZ, PT ;  /* 0x000000ff0900720c */ /* 0x000fe40003f25270 */
[----:B------:R-:W-:Y:S02]  /*04d0*/  ISETP.GE.U32.AND P0, PT, R3, R10, PT ;  /* 0x0000000a0300720c */ /* 0x000fe40003f06070 */
[----:B------:R-:W-:-:S04]  /*04e0*/  LOP3.LUT R3, R14, R9, RZ, 0x3c, !PT ;  /* 0x000000090e037212 */ /* 0x000fc800078e3cff */
[----:B------:R-:W-:Y:S01]  /*04f0*/  ISETP.GE.AND P2, PT, R3, RZ, PT ;  /* 0x000000ff0300720c */ /* 0x000fe20003f46270 */
[----:B---3--:R-:W-:Y:S01]  /*0500*/  IMAD.MOV R3, RZ, RZ, -R7 ;  /* 0x000000ffff037224 */ /* 0x008fe200078e0a07 */
[----:B-1----:R-:W-:-:S03]  /*0510*/  IADD3 R5, R5, 0xffffffe, RZ ;  /* 0x0ffffffe05057810 */ /* 0x002fc60007ffe0ff */
[----:B------:R-:W-:Y:S02]  /*0520*/  IMAD R3, R3, R2, RZ ;  /* 0x0000000203037224 */ /* 0x000fe400078e02ff */
[----:B------:R-:W-:Y:S01]  /*0530*/  @P0 IADD3 R4, R4, 0x1, RZ ;  /* 0x0000000104040810 */ /* 0x000fe20007ffe0ff */
[----:B------:R-:W1:Y:S01]  /*0540*/  F2I.FTZ.U32.TRUNC.NTZ R5, R5 ;  /* 0x0000000500057305 */ /* 0x000e62000021f000 */
[----:B------:R-:W-:-:S04]  /*0550*/  IMAD.HI.U32 R3, R7, R3, R6 ;  /* 0x0000000307037227 */ /* 0x000fc800078e0006 */
[----:B------:R-:W-:Y:S02]  /*0560*/  @!P2 IADD3 R4, -R4, RZ, RZ ;  /* 0x000000ff0404a210 */ /* 0x000fe40007ffe1ff */
[----:B------:R-:W-:-:S04]  /*0570*/  @!P1 LOP3.LUT R4, RZ, R9, RZ, 0x33, !PT ;  /* 0x00000009ff049212 */ /* 0x000fc800078e33ff */
[C---:B------:R-:W-:Y:S01]  /*0580*/  IADD3 R6, -R4.reuse, RZ, RZ ;  /* 0x000000ff04067210 */ /* 0x040fe20007ffe1ff */
[----:B------:R-:W-:Y:S02]  /*0590*/  IMAD.SHL.U32 R155, R4, 0x40, RZ ;  /* 0x00000040049b7824 */ /* 0x000fe400078e00ff */
[----:B------:R-:W-:Y:S02]  /*05a0*/  IMAD.MOV.U32 R4, RZ, RZ, RZ ;  /* 0x000000ffff047224 */ /* 0x000fe400078e00ff */
[--C-:B-1----:R-:W-:Y:S01]  /*05b0*/  IMAD.MOV R11, RZ, RZ, -R5.reuse ;  /* 0x000000ffff0b7224 */ /* 0x102fe200078e0a05 */
[----:B------:R-:W-:Y:S01]  /*05c0*/  IADD3 R154, R155, 0x1, RZ ;  /* 0x000000019b9a7810 */ /* 0x000fe20007ffe0ff */
[----:B------:R-:W-:Y:S01]  /*05d0*/  IMAD R6, R9, R6, R14 ;  /* 0x0000000609067224 */ /* 0x000fe200078e020e */
[----:B------:R-:W-:Y:S01]  /*05e0*/  IADD3 R150, R155, 0x5, RZ ;  /* 0x000000059b967810 */ /* 0x000fe20007ffe0ff */
[----:B------:R-:W-:Y:S01]  /*05f0*/  IMAD R11, R11, R0, RZ ;  /* 0x000000000b0b7224 */ /* 0x000fe200078e02ff */
[----:B------:R-:W-:Y:S01]  /*0600*/  IABS R19, R154 ;  /* 0x0000009a00137213 */ /* 0x000fe20000000000 */
[----:B------:R-:W-:Y:S01]  /*0610*/  STL [R1+0x1a7c], R155 ;  /* 0x001a7c9b01007387 */ /* 0x000fe20000100800 */
[----:B------:R-:W-:Y:S01]  /*0620*/  IABS R29, R150 ;  /* 0x00000096001d7213 */ /* 0x000fe20000000000 */
[----:B------:R-:W-:Y:S01]  /*0630*/  IMAD.HI.U32 R4, R5, R11, R4 ;  /* 0x0000000b05047227 */ /* 0x000fe200078e0004 */
[C---:B------:R-:W-:Y:S01]  /*0640*/  IADD3 R142, R155.reuse, 0xa, RZ ;  /* 0x0000000a9b8e7810 */ /* 0x040fe20007ffe0ff */
[----:B------:R-:W-:Y:S01]  /*0650*/  STL [R1+0x3d58], R154 ;  /* 0x003d589a01007387 */ /* 0x000fe20000100800 */
[----:B------:R-:W-:Y:S01]  /*0660*/  IADD3 R152, R155, 0x3, RZ ;  /* 0x000000039b987810 */ /* 0x000fe20007ffe0ff */
[----:B------:R-:W-:Y:S01]  /*0670*/  IMAD.HI.U32 R8, R3, R19, RZ ;  /* 0x0000001303087227 */ /* 0x000fe200078e00ff */
[----:B------:R-:W-:-:S02]  /*0680*/  IABS R39, R142 ;  /* 0x0000008e00277213 */ /* 0x000fc40000000000 */
[----:B------:R-:W-:Y:S01]  /*0690*/  IABS R25, R152 ;  /* 0x0000009800197213 */ /* 0x000fe20000000000 */
[----:B------:R-:W-:Y:S01]  /*06a0*/  IMAD.MOV R8, RZ, RZ, -R8 ;  /* 0x000000ffff087224 */ /* 0x000fe200078e0a08 */
[C---:B------:R-:W-:Y:S02]  /*06b0*/  IADD3 R148, R155.reuse, 0x7, RZ ;  /* 0x000000079b947810 */ /* 0x040fe40007ffe0ff */
[----:B------:R-:W-:Y:S01]  /*06c0*/  IADD3 R132, R155, 0xf, RZ ;  /* 0x0000000f9b847810 */ /* 0x000fe20007ffe0ff */
[----:B------:R-:W-:Y:S01]  /*06d0*/  IMAD R19, R2, R8, R19 ;  /* 0x0000000802137224 */ /* 0x000fe200078e0213 */
[----:B------:R-:W-:Y:S01]  /*06e0*/  IADD3 R5, R12, R6, RZ ;  /* 0x000000060c057210 */ /* 0x000fe20007ffe0ff */
[----:B------:R-:W-:Y:S01]  /*06f0*/  IMAD.HI.U32 R8, R3, R29, RZ ;  /* 0x0000001d03087227 */ /* 0x000fe200078e00ff */
[----:B------:R-:W-:Y:S02]  /*0700*/  IABS R33, R148 ;  /* 0x0000009400217213 */ /* 0x000fe40000000000 */
[----:B------:R-:W-:Y:S01]  /*0710*/  IADD3 R146, R155, 0x8, RZ ;  /* 0x000000089b927810 */ /* 0x000fe20007ffe0ff */
[----:B------:R-:W-:Y:S01]  /*0720*/  IMAD.HI.U32 R6, R3, R25, RZ ;  /* 0x0000001903067227 */ /* 0x000fe200078e00ff */
[----:B------:R-:W-:-:S02]  /*0730*/  IADD3 R8, -R8, RZ, RZ ;  /* 0x000000ff08087210 */ /* 0x000fc40007ffe1ff */
[----:B------:R-:W-:Y:S01]  /*0740*/  IABS R49, R132 ;  /* 0x0000008400317213 */ /* 0x000fe20000000000 */
[----:B------:R-:W-:Y:S01]  /*0750*/  IMAD.MOV R6, RZ, RZ, -R6 ;  /* 0x000000ffff067224 */ /* 0x000fe200078e0a06 */
[----:B------:R-:W-:Y:S01]  /*0760*/  IABS R35, R146 ;  /* 0x0000009200237213 */ /* 0x000fe20000000000 */
[----:B------:R-:W-:Y:S01]  /*0770*/  IMAD R29, R2, R8, R29 ;  /* 0x00000008021d7224 */ /* 0x000fe200078e021d */
[----:B------:R-:W-:Y:S01]  /*0780*/  IADD3 R138, R155, 0xc, RZ ;  /* 0x0000000c9b8a7810 */ /* 0x000fe20007ffe0ff */
[----:B------:R-:W-:Y:S01]  /*0790*/  IMAD.HI.U32 R8, R3, R39, RZ ;  /* 0x0000002703087227 */ /* 0x000fe200078e00ff */
[C---:B------:R-:W-:Y:S02]  /*07a0*/  IADD3 R122, R155.reuse, 0x14, RZ ;  /* 0x000000149b7a7810 */ /* 0x040fe40007ffe0ff */
[----:B------:R-:W-:Y:S01]  /*07b0*/  IABS R43, R138 ;  /* 0x0000008a002b7213 */ /* 0x000fe20000000000 */
[----:B------:R-:W-:Y:S01]  /*07c0*/  IMAD.MOV R8, RZ, RZ, -R8 ;  /* 0x000000ffff087224 */ /* 0x000fe200078e0a08 */
[----:B------:R-:W-:Y:S01]  /*07d0*/  IADD3 R136, R155, 0xd, RZ ;  /* 0x0000000d9b887810 */ /* 0x000fe20007ffe0ff */
[----:B------:R-:W-:Y:S01]  /*07e0*/  IMAD.HI.U32 R10, R3, R33, RZ ;  /* 0x00000021030a7227 */ /* 0x000fe200078e00ff */
[----:B------:R-:W-:-:S02]  /*07f0*/  IABS R59, R122 ;  /* 0x0000007a003b7213 */ /* 0x000fc40000000000 */
[----:B------:R-:W-:Y:S01]  /*0800*/  IADD3 R128, R155, 0x11, RZ ;  /* 0x000000119b807810 */ /* 0x000fe20007ffe0ff */
[C---:B------:R-:W-:Y:S01]  /*0810*/  IMAD R39, R2.reuse, R8, R39 ;  /* 0x0000000802277224 */ /* 0x040fe200078e0227 */
[----:B------:R-:W-:Y:S01]  /*0820*/  IABS R45, R136 ;  /* 0x00000088002d7213 */ /* 0x000fe20000000000 */
[----:B------:R-:W-:Y:S01]  /*0830*/  IMAD.HI.U32 R8, R3, R49, RZ ;  /* 0x0000003103087227 */ /* 0x000fe200078e00ff */
[----:B------:R-:W-:Y:S02]  /*0840*/  IABS R53, R128 ;  /* 0x0000008000357213 */ /* 0x000fe40000000000 */
[C---:B------:R-:W-:Y:S01]  /*0850*/  IADD3 R112, R155.reuse, 0x19, RZ ;  /* 0x000000199b707810 */ /* 0x040fe20007ffe0ff */
[----:B------:R-:W-:Y:S01]  /*0860*/  IMAD R25, R2, R6, R25 ;  /* 0x0000000602197224 */ /* 0x000fe200078e0219 */
[----:B------:R-:W-:Y:S01]  /*0870*/  IADD3 R126, R155, 0x12, RZ ;  /* 0x000000129b7e7810 */ /* 0x000fe20007ffe0ff */
[----:B------:R-:W-:Y:S01]  /*0880*/  IMAD.MOV R10, RZ, RZ, -R10 ;  /* 0x000000ffff0a7224 */ /* 0x000fe200078e0a0a */
[----:B------:R-:W-:Y:S01]  /*0890*/  IABS R69, R112 ;  /* 0x0000007000457213 */ /* 0x000fe20000000000 */
[----:B------:R-:W-:Y:S01]  /*08a0*/  IMAD.HI.U32 R6, R3, R35, RZ ;  /* 0x0000002303067227 */ /* 0x000fe200078e00ff */
[----:B------:R-:W-:-:S02]  /*08b0*/  IABS R55, R126 ;  /* 0x0000007e00377213 */ /* 0x000fc40000000000 */
[C---:B------:R-:W-:Y:S01]  /*08c0*/  IADD3 R118, R155.reuse, 0x16, RZ ;  /* 0x000000169b767810 */ /* 0x040fe20007ffe0ff */
[----:B------:R-:W-:Y:S01]  /*08d0*/  IMAD.MOV R8, RZ, RZ, -R8 ;  /* 0x000000ffff087224 */ /* 0x000fe200078e0a08 */
[----:B------:R-:W-:Y:S01]  /*08e0*/  IADD3 R6, -R6, RZ, RZ ;  /* 0x000000ff06067210 */ /* 0x000fe20007ffe1ff */
[C---:B------:R-:W-:Y:S01]  /*08f0*/  IMAD R33, R2.reuse, R10, R33 ;  /* 0x0000000a02217224 */ /* 0x040fe200078e0221 */
[----:B------:R-:W-:Y:S01]  /*0900*/  IADD3 R102, R155, 0x1e, RZ ;  /* 0x0000001e9b667810 */ /* 0x000fe20007ffe0ff */
[----:B------:R-:W-:Y:S01]  /*0910*/  IMAD.HI.U32 R10, R3, R43, RZ ;  /* 0x0000002b030a7227 */ /* 0x000fe200078e00ff */
[----:B------:R-:W-:Y:S02]  /*0920*/  IABS R63, R118 ;  /* 0x00000076003f7213 */ /* 0x000fe40000000000 */
[----:B------:R-:W-:Y:S01]  /*0930*/  IADD3 R116, R155, 0x17, RZ ;  /* 0x000000179b747810 */ /* 0x000fe20007ffe0ff */
[----:B------:R-:W-:Y:S01]  /*0940*/  IMAD R49, R2, R8, R49 ;  /* 0x0000000802317224 */ /* 0x000fe200078e0231 */
        /* <DEDUP_REMOVED lines=14> */
[----:B------:R-:W-:-:S02]  /*0a30*/  IADD3 R98, R155, 0x20, RZ ;  /* 0x000000209b627810 */ /* 0x000fc40007ffe0ff */
[----:B------:R-:W-:Y:S01]  /*0a40*/  IABS R75, R106 ;  /* 0x0000006a004b7213 */ /* 0x000fe20000000000 */
[----:B------:R-:W-:Y:S01]  /*0a50*/  IMAD.MOV R6, RZ, RZ, -R6 ;  /* 0x000000ffff067224 */ /* 0x000fe200078e0a06 */
[----:B------:R-:W-:Y:S01]  /*0a60*/  IADD3 R10, -R10, RZ, RZ ;  /* 0x000000ff0a0a7210 */ /* 0x000fe20007ffe1ff */
[C---:B------:R-:W-:Y:S01]  /*0a70*/  IMAD R59, R2.reuse, R8, R59 ;  /* 0x00000008023b7224 */ /* 0x040fe200078e023b */
[----:B------:R-:W-:Y:S01]  /*0a80*/  IABS R83, R98 ;  /* 0x0000006200537213 */ /* 0x000fe20000000000 */
[----:B------:R-:W-:Y:S01]  /*0a90*/  IMAD.HI.U32 R8, R3, R69, RZ ;  /* 0x0000004503087227 */ /* 0x000fe200078e00ff */
[C---:B------:R-:W-:Y:S02]  /*0aa0*/  IADD3 R82, R155.reuse, 0x28, RZ ;  /* 0x000000289b527810 */ /* 0x040fe40007ffe0ff */
[----:B------:R-:W-:Y:S01]  /*0ab0*/  IADD3 R96, R155, 0x21, RZ ;  /* 0x000000219b607810 */ /* 0x000fe20007ffe0ff */
[----:B------:R-:W-:Y:S01]  /*0ac0*/  IMAD R45, R2, R6, R45 ;  /* 0x00000006022d7224 */ /* 0x000fe200078e022d */
[----:B------:R-:W-:Y:S01]  /*0ad0*/  IABS R99, R82 ;  /* 0x0000005200637213 */ /* 0x000fe20000000000 */
[----:B------:R-:W-:Y:S01]  /*0ae0*/  IMAD.HI.U32 R6, R3, R55, RZ ;  /* 0x0000003703067227 */ /* 0x000fe200078e00ff */
[----:B------:R-:W-:-:S02]  /*0af0*/  IABS R85, R96 ;  /* 0x0000006000557213 */ /* 0x000fc40000000000 */
[C---:B------:R-:W-:Y:S01]  /*0b00*/  IADD3 R88, R155.reuse, 0x25, RZ ;  /* 0x000000259b587810 */ /* 0x040fe20007ffe0ff */
[----:B------:R-:W-:Y:S01]  /*0b10*/  IMAD.MOV R8, RZ, RZ, -R8 ;  /* 0x000000ffff087224 */ /* 0x000fe200078e0a08 */
[C---:B------:R-:W-:Y:S01]  /*0b20*/  IADD3 R72, R155.reuse, 0x2d, RZ ;  /* 0x0000002d9b487810 */ /* 0x040fe20007ffe0ff */
[C---:B------:R-:W-:Y:S01]  /*0b30*/  IMAD R53, R2.reuse, R10, R53 ;  /* 0x0000000a02357224 */ /* 0x040fe200078e0235 */
[----:B------:R-:W-:Y:S01]  /*0b40*/  IABS R93, R88 ;  /* 0x00000058005d7213 */ /* 0x000fe20000000000 */
[----:B------:R-:W-:Y:S01]  /*0b50*/  IMAD.MOV R6, RZ, RZ, -R6 ;  /* 0x000000ffff067224 */ /* 0x000fe200078e0a06 */
[----:B------:R-:W-:Y:S01]  /*0b60*/  IADD3 R86, R155, 0x26, RZ ;  /* 0x000000269b567810 */ /* 0x000fe20007ffe0ff */
[----:B------:R-:W-:Y:S01]  /*0b70*/  IMAD.HI.U32 R10, R3, R63, RZ ;  /* 0x0000003f030a7227 */ /* 0x000fe200078e00ff */
[----:B------:R-:W-:Y:S02]  /*0b80*/  IABS R109, R72 ;  /* 0x00000048006d7213 */ /* 0x000fe40000000000 */
[----:B------:R-:W-:Y:S01]  /*0b90*/  IABS R95, R86 ;  /* 0x00000056005f7213 */ /* 0x000fe20000000000 */
[----:B------:R-:W-:Y:S01]  /*0ba0*/  IMAD R69, R2, R8, R69 ;  /* 0x0000000802457224 */ /* 0x000fe200078e0245 */
[----:B------:R-:W-:Y:S01]  /*0bb0*/  IADD3 R78, R155, 0x2a, RZ ;  /* 0x0000002a9b4e7810 */ /* 0x000fe20007ffe0ff */
[----:B------:R-:W-:Y:S01]  /*0bc0*/  IMAD.HI.U32 R8, R3, R79, RZ ;  /* 0x0000004f03087227 */ /* 0x000fe200078e00ff */
[----:B------:R-:W-:-:S02]  /*0bd0*/  IADD3 R62, R155, 0x32, RZ ;  /* 0x000000329b3e7810 */ /* 0x000fc40007ffe0ff */
[----:B------:R-:W-:Y:S01]  /*0be0*/  IABS R103, R78 ;  /* 0x0000004e00677213 */ /* 0x000fe20000000000 */
[----:B------:R-:W-:Y:S01]  /*0bf0*/  IMAD R55, R2, R6, R55 ;  /* 0x0000000602377224 */ /* 0x000fe200078e0237 */
[----:B------:R-:W-:Y:S01]  /*0c00*/  IADD3 R76, R155, 0x2b, RZ ;  /* 0x0000002b9b4c7810 */ /* 0x000fe20007ffe0ff */
[----:B------:R-:W-:Y:S01]  /*0c10*/  IMAD.MOV R10, RZ, RZ, -R10 ;  /* 0x000000ffff0a7224 */ /* 0x000fe200078e0a0a */
[----:B------:R-:W-:Y:S01]  /*0c20*/  IABS R119, R62 ;  /* 0x0000003e00777213 */ /* 0x000fe20000000000 */
[----:B------:R-:W-:Y:S01]  /*0c30*/  IMAD.HI.U32 R6, R3, R65, RZ ;  /* 0x0000004103067227 */ /* 0x000fe200078e00ff */
[----:B------:R-:W-:Y:S02]  /*0c40*/  IADD3 R68, R155, 0x2f, RZ ;  /* 0x0000002f9b447810 */ /* 0x000fe40007ffe0ff */
[----:B------:R-:W-:Y:S01]  /*0c50*/  IABS R105, R76 ;  /* 0x0000004c00697213 */ /* 0x000fe20000000000 */
[----:B------:R-:W-:Y:S01]  /*0c60*/  IMAD.MOV R8, RZ, RZ, -R8 ;  /* 0x000000ffff087224 */ /* 0x000fe200078e0a08 */
[----:B------:R-:W-:Y:S01]  /*0c70*/  IADD3 R6, -R6, RZ, RZ ;  /* 0x000000ff06067210 */ /* 0x000fe20007ffe1ff */
[----:B------:R-:W-:Y:S01]  /*0c80*/  IMAD R63, R2, R10, R63 ;  /* 0x0000000a023f7224 */ /* 0x000fe200078e023f */
[----:B------:R-:W-:Y:S01]  /*0c90*/  IABS R113, R68 ;  /* 0x0000004400717213 */ /* 0x000fe20000000000 */
[----:B------:R-:W-:Y:S01]  /*0ca0*/  IMAD.HI.U32 R10, R3, R73, RZ ;  /* 0x00000049030a7227 */ /* 0x000fe200078e00ff */
[----:B------:R-:W-:-:S02]  /*0cb0*/  IADD3 R52, R155, 0x37, RZ ;  /* 0x000000379b347810 */ /* 0x000fc40007ffe0ff */
[----:B------:R-:W-:Y:S01]  /*0cc0*/  IADD3 R66, R155, 0x30, RZ ;  /* 0x000000309b427810 */ /* 0x000fe20007ffe0ff */
[----:B------:R-:W-:Y:S01]  /*0cd0*/  IMAD R79, R2, R8, R79 ;  /* 0x00000008024f7224 */ /* 0x000fe200078e024f */
[----:B------:R-:W-:Y:S01]  /*0ce0*/  IABS R129, R52 ;  /* 0x0000003400817213 */ /* 0x000fe20000000000 */
[----:B------:R-:W-:Y:S01]  /*0cf0*/  IMAD.HI.U32 R8, R3, R89, RZ ;  /* 0x0000005903087227 */ /* 0x000fe200078e00ff */
[----:B------:R-:W-:Y:S02]  /*0d00*/  IABS R115, R66 ;  /* 0x0000004200737213 */ /* 0x000fe40000000000 */
[C---:B------:R-:W-:Y:S01]  /*0d10*/  IADD3 R58, R155.reuse, 0x34, RZ ;  /* 0x000000349b3a7810 */ /* 0x040fe20007ffe0ff */
[----:B------:R-:W-:Y:S01]  /*0d20*/  IMAD.MOV R10, RZ, RZ, -R10 ;  /* 0x000000ffff0a7224 */ /* 0x000fe200078e0a0a */
[----:B------:R-:W-:Y:S01]  /*0d30*/  IADD3 R8, -R8, RZ, RZ ;  /* 0x000000ff08087210 */ /* 0x000fe20007ffe1ff */
[----:B------:R-:W-:Y:S01]  /*0d40*/  IMAD R65, R2, R6, R65 ;  /* 0x0000000602417224 */ /* 0x000fe200078e0241 */
[----:B------:R-:W-:Y:S01]  /*0d50*/  IADD3 R40, R155, 0x3d, RZ ;  /* 0x0000003d9b287810 */ /* 0x000fe20007ffe0ff */
[----:B------:R-:W-:Y:S01]  /*0d60*/  IMAD.HI.U32 R6, R3, R75, RZ ;  /* 0x0000004b03067227 */ /* 0x000fe200078e00ff */
[----:B------:R-:W-:-:S02]  /*0d70*/  IABS R123, R58 ;  /* 0x0000003a007b7213 */ /* 0x000fc40000000000 */
[----:B------:R-:W-:Y:S01]  /*0d80*/  IADD3 R56, R155, 0x35, RZ ;  /* 0x000000359b387810 */ /* 0x000fe20007ffe0ff */
[----:B------:R-:W-:Y:S01]  /*0d90*/  IMAD R73, R2, R10, R73 ;  /* 0x0000000a02497224 */ /* 0x000fe200078e0249 */
[----:B------:R-:W-:Y:S01]  /*0da0*/  IABS R141, R40 ;  /* 0x00000028008d7213 */ /* 0x000fe20000000000 */
[----:B------:R-:W-:Y:S01]  /*0db0*/  IMAD.HI.U32 R10, R3, R83, RZ ;  /* 0x00000053030a7227 */ /* 0x000fe200078e00ff */
[----:B------:R-:W-:Y:S02]  /*0dc0*/  IABS R125, R56 ;  /* 0x00000038007d7213 */ /* 0x000fe40000000000 */
[----:B------:R-:W-:Y:S01]  /*0dd0*/  IABS R21, R155 ;  /* 0x0000009b00157213 */ /* 0x000fe20000000000 */
[----:B------:R-:W-:Y:S01]  /*0de0*/  IMAD.MOV R6, RZ, RZ, -R6 ;  /* 0x000000ffff067224 */ /* 0x000fe200078e0a06 */
[----:B------:R-:W-:Y:S01]  /*0df0*/  IADD3 R10, -R10, RZ, RZ ;  /* 0x000000ff0a0a7210 */ /* 0x000fe20007ffe1ff */
[----:B------:R-:W-:Y:S01]  /*0e00*/  IMAD R89, R2, R8, R89 ;  /* 0x0000000802597224 */ /* 0x000fe200078e0259 */
[----:B------:R-:W-:Y:S01]  /*0e10*/  IADD3 R153, R155, 0x2, RZ ;  /* 0x000000029b997810 */ /* 0x000fe20007ffe0ff */
[----:B------:R-:W-:Y:S01]  /*0e20*/  IMAD.HI.U32 R8, R3, R99, RZ ;  /* 0x0000006303087227 */ /* 0x000fe200078e00ff */
[----:B------:R-:W-:-:S02]  /*0e30*/  IADD3 R38, R155, 0x3f, RZ ;  /* 0x0000003f9b267810 */ /* 0x000fc40007ffe0ff */
[----:B------:R-:W-:Y:S01]  /*0e40*/  IABS R23, R153 ;  /* 0x0000009900177213 */ /* 0x000fe20000000000 */
[C---:B------:R-:W-:Y:S01]  /*0e50*/  IMAD R75, R2.reuse, R6, R75 ;  /* 0x00000006024b7224 */ /* 0x040fe200078e024b */
[----:B------:R-:W-:Y:S01]  /*0e60*/  IABS R145, R38 ;  /* 0x0000002600917213 */ /* 0x000fe20000000000 */
[----:B------:R-:W-:Y:S01]  /*0e70*/  IMAD.HI.U32 R6, R3, R85, RZ ;  /* 0x0000005503067227 */ /* 0x000fe200078e00ff */
[C---:B------:R-:W-:Y:S01]  /*0e80*/  IADD3 R151, R155.reuse, 0x4, RZ ;  /* 0x000000049b977810 */ /* 0x040fe20007ffe0ff */
[----:B------:R-:W-:Y:S01]  /*0e90*/  STL [R1+0x3d5c], R153 ;  /* 0x003d5c9901007387 */ /* 0x000fe20000100800 */
[C---:B------:R-:W-:Y:S01]  /*0ea0*/  IADD3 R149, R155.reuse, 0x6, RZ ;  /* 0x000000069b957810 */ /* 0x040fe20007ffe0ff */
[----:B------:R-:W-:Y:S01]  /*0eb0*/  IMAD.MOV R8, RZ, RZ, -R8 ;  /* 0x000000ffff087224 */ /* 0x000fe200078e0a08 */
[----:B------:R-:W-:Y:S01]  /*0ec0*/  IABS R27, R151 ;  /* 0x00000097001b7213 */ /* 0x000fe20000000000 */
[C---:B------:R-:W-:Y:S01]  /*0ed0*/  IMAD R83, R2.reuse, R10, R83 ;  /* 0x0000000a02537224 */ /* 0x040fe200078e0253 */
[----:B------:R-:W-:Y:S01]  /*0ee0*/  IABS R31, R149 ;  /* 0x00000095001f7213 */ /* 0x000fe20000000000 */
[----:B------:R-:W-:Y:S01]  /*0ef0*/  IMAD.MOV R6, RZ, RZ, -R6 ;  /* 0x000000ffff067224 */ /* 0x000fe200078e0a06 */
[----:B------:R-:W-:Y:S01]  /*0f00*/  IADD3 R140, R155, 0xb, RZ ;  /* 0x0000000b9b8c7810 */ /* 0x000fe20007ffe0ff */
[C---:B------:R-:W-:Y:S01]  /*0f10*/  IMAD.HI.U32 R10, R3.reuse, R93, RZ ;  /* 0x0000005d030a7227 */ /* 0x040fe200078e00ff */
[C---:B------:R-:W-:Y:S01]  /*0f20*/  ISETP.GT.U32.AND P3, PT, R2.reuse, R25, PT ;  /* 0x000000190200720c */ /* 0x040fe20003f64070 */
[----:B------:R-:W-:Y:S01]  /*0f30*/  STL [R1+0x3d60], R152 ;  /* 0x003d609801007387 */ /* 0x000fe20000100800 */
[----:B------:R-:W-:Y:S01]  /*0f40*/  IABS R41, R140 ;  /* 0x0000008c00297213 */ /* 0x000fe20000000000 */
[C---:B------:R-:W-:Y:S01]  /*0f50*/  IMAD R99, R2.reuse, R8, R99 ;  /* 0x0000000802637224 */ /* 0x040fe200078e0263 */
[C---:B------:R-:W-:Y:S01]  /*0f60*/  ISETP.GT.U32.AND P1, PT, R2.reuse, R19, PT ;  /* 0x000000130200720c */ /* 0x040fe20003f24070 */
[----:B------:R-:W-:Y:S01]  /*0f70*/  IMAD.HI.U32 R8, R3, R109, RZ ;  /* 0x0000006d03087227 */ /* 0x000fe200078e00ff */
[C---:B------:R-:W-:Y:S01]  /*0f80*/  IADD3 R144, R155.reuse, 0x9, RZ ;  /* 0x000000099b907810 */ /* 0x040fe20007ffe0ff */
[----:B------:R-:W-:Y:S01]  /*0f90*/  STL [R1+0x3d64], R151 ;  /* 0x003d649701007387 */ /* 0x000fe20000100800 */
[C---:B------:R-:W-:Y:S01]  /*0fa0*/  ISETP.GT.U32.AND P6, PT, R2.reuse, R29, PT ;  /* 0x0000001d0200720c */ /* 0x040fe20003fc4070 */
[----:B------:R-:W-:Y:S01]  /*0fb0*/  IMAD R85, R2, R6, R85 ;  /* 0x0000000602557224 */ /* 0x000fe200078e0255 */
[----:B------:R-:W-:Y:S01]  /*0fc0*/  IABS R37, R144 ;  /* 0x0000009000257213 */ /* 0x000fe20000000000 */
[----:B------:R-:W-:Y:S01]  /*0fd0*/  IMAD.MOV R10, RZ, RZ, -R10 ;  /* 0x000000ffff0a7224 */ /* 0x000fe200078e0a0a */
[----:B------:R-:W-:Y:S01]  /*0fe0*/  IADD3 R134, R155, 0xe, RZ ;  /* 0x0000000e9b867810 */ /* 0x000fe20007ffe0ff */
[----:B------:R-:W-:Y:S01]  /*0ff0*/  IMAD.HI.U32 R6, R3, R95, RZ ;  /* 0x0000005f03067227 */ /* 0x000fe200078e00ff */
[----:B------:R-:W-:Y:S01]  /*1000*/  IADD3 R130, R155, 0x10, RZ ;  /* 0x000000109b827810 */ /* 0x000fe20007ffe0ff */
[----:B------:R-:W-:Y:S01]  /*1010*/  STL [R1+0x3d68], R150 ;  /* 0x003d689601007387 */ /* 0x000fe20000100800 */
[----:B------:R-:W-:Y:S01]  /*1020*/  IABS R47, R134 ;  /* 0x00000086002f7213 */ /* 0x000fe20000000000 */
[----:B------:R-:W-:Y:S01]  /*1030*/  IMAD.MOV R8, RZ, RZ, -R8 ;  /* 0x000000ffff087224 */ /* 0x000fe200078e0a08 */
[----:B------:R-:W-:Y:S01]  /*1040*/  IADD3 R6, -R6, RZ, RZ ;  /* 0x000000ff06067210 */ /* 0x000fe20007ffe1ff */
[C---:B------:R-:W-:Y:S01]  /*1050*/  IMAD R93, R2.reuse, R10, R93 ;  /* 0x0000000a025d7224 */ /* 0x040fe200078e025d */
[----:B------:R-:W-:Y:S01]  /*1060*/  @!P1 IADD3 R19, R19, -R2, RZ ;  /* 0x8000000213139210 */ /* 0x000fe20007ffe0ff */
[----:B------:R-:W-:Y:S01]  /*1070*/  IMAD.HI.U32 R10, R3, R103, RZ ;  /* 0x00000067030a7227 */ /* 0x000fe200078e00ff */
[C---:B------:R-:W-:Y:S01]  /*1080*/  ISETP.GT.U32.AND P1, PT, R2.reuse, R35, PT ;  /* 0x000000230200720c */ /* 0x040fe20003f24070 */
[----:B------:R-:W-:Y:S01]  /*1090*/  STL [R1+0x3d6c], R149 ;  /* 0x003d6c9501007387 */ /* 0x000fe20000100800 */
[----:B------:R-:W-:Y:S01]  /*10a0*/  IADD3 R124, R155, 0x13, RZ ;  /* 0x000000139b7c7810 */ /* 0x000fe20007ffe0ff */
[----:B------:R-:W-:Y:S01]  /*10b0*/  IMAD R109, R2, R8, R109 ;  /* 0x00000008026d7224 */ /* 0x000fe200078e026d */
[----:B------:R-:W-:Y:S01]  /*10c0*/  IABS R51, R130 ;  /* 0x0000008200337213 */ /* 0x000fe20000000000 */
[----:B------:R-:W-:Y:S01]  /*10d0*/  IMAD.HI.U32 R8, R3, R119, RZ ;  /* 0x0000007703087227 */ /* 0x000fe200078e00ff */
[----:B------:R-:W-:Y:S01]  /*10e0*/  IABS R57, R124 ;  /* 0x0000007c00397213 */ /* 0x000fe20000000000 */
[----:B------:R-:W-:Y:S01]  /*10f0*/  STL [R1+0x3d70], R148 ;  /* 0x003d709401007387 */ /* 0x000fe20000100800 */
[C---:B------:R-:W-:Y:S01]  /*1100*/  IADD3 R120, R155.reuse, 0x15, RZ ;  /* 0x000000159b787810 */ /* 0x040fe20007ffe0ff */
[----:B------:R-:W-:Y:S01]  /*1110*/  IMAD.MOV R10, RZ, RZ, -R10 ;  /* 0x000000ffff0a7224 */ /* 0x000fe200078e0a0a */
[----:B------:R-:W-:Y:S01]  /*1120*/  IADD3 R8, -R8, RZ, RZ ;  /* 0x000000ff08087210 */ /* 0x000fe20007ffe1ff */
[C---:B------:R-:W-:Y:S01]  /*1130*/  IMAD R95, R2.reuse, R6, R95 ;  /* 0x00000006025f7224 */ /* 0x040fe200078e025f */
[----:B------:R-:W-:Y:S01]  /*1140*/  IADD3 R114, R155, 0x18, RZ ;  /* 0x000000189b727810 */ /* 0x000fe20007ffe0ff */
[----:B------:R-:W-:Y:S01]  /*1150*/  IMAD.HI.U32 R6, R3, R105, RZ ;  /* 0x0000006903067227 */ /* 0x000fe200078e00ff */
[----:B------:R-:W-:Y:S01]  /*1160*/  IABS R61, R120 ;  /* 0x00000078003d7213 */ /* 0x000fe20000000000 */
[----:B------:R-:W-:Y:S01]  /*1170*/  STL [R1+0x3d74], R146 ;  /* 0x003d749201007387 */ /* 0x000fe20000100800 */
[----:B------:R-:W-:Y:S01]  /*1180*/  IABS R67, R114 ;  /* 0x0000007200437213 */ /* 0x000fe20000000000 */
[----:B------:R-:W-:Y:S01]  /*1190*/  IMAD R103, R2, R10, R103 ;  /* 0x0000000a02677224 */ /* 0x000fe200078e0267 */
[----:B------:R-:W-:Y:S01]  /*11a0*/  IADD3 R110, R155, 0x1a, RZ ;  /* 0x0000001a9b6e7810 */ /* 0x000fe20007ffe0ff */
[----:B------:R-:W-:Y:S01]  /*11b0*/  IMAD.HI.U32 R10, R3, R113, RZ ;  /* 0x00000071030a7227 */ /* 0x000fe200078e00ff */
[----:B------:R-:W-:Y:S01]  /*11c0*/  IADD3 R104, R155, 0x1d, RZ ;  /* 0x0000001d9b687810 */ /* 0x000fe20007ffe0ff */
[----:B------:R1:W-:Y:S01]  /*11d0*/  STL [R1+0x3d78], R144 ;  /* 0x003d789001007387 */ /* 0x0003e20000100800 */
[----:B------:R-:W-:Y:S01]  /*11e0*/  IABS R71, R110 ;  /* 0x0000006e00477213 */ /* 0x000fe20000000000 */
[----:B------:R-:W-:Y:S01]  /*11f0*/  IMAD.MOV R6, RZ, RZ, -R6 ;  /* 0x000000ffff067224 */ /* 0x000fe200078e0a06 */
[----:B------:R-:W-:Y:S01]  /*1200*/  IADD3 R10, -R10, RZ, RZ ;  /* 0x000000ff0a0a7210 */ /* 0x000fe20007ffe1ff */
[C---:B------:R-:W-:Y:S01]  /*1210*/  IMAD R119, R2.reuse, R8, R119 ;  /* 0x0000000802777224 */ /* 0x040fe200078e0277 */
[----:B------:R-:W-:Y:S01]  /*1220*/  IABS R77, R104 ;  /* 0x00000068004d7213 */ /* 0x000fe20000000000 */
[----:B------:R-:W-:Y:S01]  /*1230*/  IMAD.HI.U32 R8, R3, R129, RZ ;  /* 0x0000008103087227 */ /* 0x000fe200078e00ff */
[C---:B------:R-:W-:Y:S01]  /*1240*/  IADD3 R100, R155.reuse, 0x1f, RZ ;  /* 0x0000001f9b647810 */ /* 0x040fe20007ffe0ff */
[----:B------:R-:W-:Y:S01]  /*1250*/  STL [R1+0x3d7c], R142 ;  /* 0x003d7c8e01007387 */ /* 0x000fe20000100800 */
[----:B------:R-:W-:Y:S01]  /*1260*/  IADD3 R94, R155, 0x22, RZ ;  /* 0x000000229b5e7810 */ /* 0x000fe20007ffe0ff */
[C---:B------:R-:W-:Y:S01]  /*1270*/  IMAD R105, R2.reuse, R6, R105 ;  /* 0x0000000602697224 */ /* 0x040fe200078e0269 */
[----:B------:R-:W-:Y:S01]  /*1280*/  IABS R81, R100 ;  /* 0x0000006400517213 */ /* 0x000fe20000000000 */
[----:B------:R-:W-:Y:S01]  /*1290*/  IMAD.HI.U32 R6, R3, R115, RZ ;  /* 0x0000007303067227 */ /* 0x000fe200078e00ff */
[C---:B------:R-:W-:Y:S01]  /*12a0*/  IADD3 R90, R155.reuse, 0x24, RZ ;  /* 0x000000249b5a7810 */ /* 0x040fe20007ffe0ff */
[----:B------:R-:W-:Y:S01]  /*12b0*/  STL [R1+0x3d80], R140 ;  /* 0x003d808c01007387 */ /* 0x000fe20000100800 */
[----:B------:R-:W-:Y:S01]  /*12c0*/  IABS R87, R94 ;  /* 0x0000005e00577213 */ /* 0x000fe20000000000 */
[----:B------:R-:W-:Y:S01]  /*12d0*/  IMAD.MOV R8, RZ, RZ, -R8 ;  /* 0x000000ffff087224 */ /* 0x000fe200078e0a08 */
[----:B------:R-:W-:Y:S01]  /*12e0*/  IABS R91, R90 ;  /* 0x0000005a005b7213 */ /* 0x000fe20000000000 */
[C---:B------:R-:W-:Y:S01]  /*12f0*/  IMAD R113, R2.reuse, R10, R113 ;  /* 0x0000000a02717224 */ /* 0x040fe200078e0271 */
[C---:B------:R-:W-:Y:S01]  /*1300*/  IADD3 R84, R155.reuse, 0x27, RZ ;  /* 0x000000279b547810 */ /* 0x040fe20007ffe0ff */
[----:B------:R-:W-:Y:S01]  /*1310*/  IMAD.MOV R6, RZ, RZ, -R6 ;  /* 0x000000ffff067224 */ /* 0x000fe200078e0a06 */
[----:B------:R-:W-:Y:S01]  /*1320*/  IADD3 R80, R155, 0x29, RZ ;  /* 0x000000299b507810 */ /* 0x000fe20007ffe0ff */
[----:B------:R-:W-:Y:S01]  /*1330*/  IMAD.HI.U32 R10, R3, R123, RZ ;  /* 0x0000007b030a7227 */ /* 0x000fe200078e00ff */
[----:B------:R-:W-:Y:S01]  /*1340*/  IABS R97, R84 ;  /* 0x0000005400617213 */ /* 0x000fe20000000000 */
[----:B------:R-:W-:Y:S01]  /*1350*/  STL [R1+0x3d84], R138 ;  /* 0x003d848a01007387 */ /* 0x000fe20000100800 */
[----:B------:R-:W-:Y:S01]  /*1360*/  IABS R101, R80 ;  /* 0x0000005000657213 */ /* 0x000fe20000000000 */
[C---:B------:R-:W-:Y:S01]  /*1370*/  IMAD R129, R2.reuse, R8, R129 ;  /* 0x0000000802817224 */ /* 0x040fe200078e0281 */
[----:B------:R-:W-:Y:S01]  /*1380*/  IADD3 R70, R155, 0x2e, RZ ;  /* 0x0000002e9b467810 */ /* 0x000fe20007ffe0ff */
[----:B------:R-:W-:Y:S01]  /*1390*/  IMAD.HI.U32 R8, R3, R141, RZ ;  /* 0x0000008d03087227 */ /* 0x000fe200078e00ff */
[C---:B------:R-:W-:Y:S01]  /*13a0*/  IADD3 R74, R155.reuse, 0x2c, RZ ;  /* 0x0000002c9b4a7810 */ /* 0x040fe20007ffe0ff */
[----:B------:R-:W-:Y:S01]  /*13b0*/  STL [R1+0x3d88], R136 ;  /* 0x003d888801007387 */ /* 0x000fe20000100800 */
[----:B------:R-:W-:Y:S01]  /*13c0*/  IABS R111, R70 ;  /* 0x00000046006f7213 */ /* 0x000fe20000000000 */
[C---:B------:R-:W-:Y:S01]  /*13d0*/  IMAD R115, R2.reuse, R6, R115 ;  /* 0x0000000602737224 */ /* 0x040fe200078e0273 */
[----:B------:R-:W-:Y:S01]  /*13e0*/  IABS R107, R74 ;  /* 0x0000004a006b7213 */ /* 0x000fe20000000000 */
[----:B------:R-:W-:Y:S01]  /*13f0*/  IMAD.MOV R10, RZ, RZ, -R10 ;  /* 0x000000ffff0a7224 */ /* 0x000fe200078e0a0a */
[----:B------:R-:W-:Y:S01]  /*1400*/  IADD3 R60, R155, 0x33, RZ ;  /* 0x000000339b3c7810 */ /* 0x000fe20007ffe0ff */
[----:B------:R-:W-:Y:S01]  /*1410*/  IMAD.HI.U32 R6, R3, R125, RZ ;  /* 0x0000007d03067227 */ /* 0x000fe200078e00ff */
[----:B------:R-:W-:Y:S01]  /*1420*/  IADD3 R64, R155, 0x31, RZ ;  /* 0x000000319b407810 */ /* 0x000fe20007ffe0ff */
[----:B------:R-:W-:Y:S01]  /*1430*/  STL [R1+0x3d8c], R134 ;  /* 0x003d8c8601007387 */ /* 0x000fe20000100800 */
[----:B------:R-:W-:Y:S01]  /*1440*/  IABS R121, R60 ;  /* 0x0000003c00797213 */ /* 0x000fe20000000000 */
[----:B------:R-:W-:Y:S01]  /*1450*/  IMAD.HI.U32 R7, R3, R21, RZ ;  /* 0x0000001503077227 */ /* 0x000fe200078e00ff */
[----:B------:R-:W-:Y:S01]  /*1460*/  IADD3 R48, R155, 0x39, RZ ;  /* 0x000000399b307810 */ /* 0x000fe20007ffe0ff */
[----:B------:R-:W-:Y:S01]  /*1470*/  STL [R1+0x3d90], R132 ;  /* 0x003d908401007387 */ /* 0x000fe20000100800 */
[----:B------:R-:W-:Y:S01]  /*1480*/  IABS R117, R64 ;  /* 0x0000004000757213 */ /* 0x000fe20000000000 */
[----:B------:R-:W-:Y:S01]  /*1490*/  IMAD.MOV R8, RZ, RZ, -R8 ;  /* 0x000000ffff087224 */ /* 0x000fe200078e0a08 */
[----:B------:R-:W-:Y:S01]  /*14a0*/  IADD3 R7, -R7, RZ, RZ ;  /* 0x000000ff07077210 */ /* 0x000fe20007ffe1ff */
[----:B------:R-:W-:Y:S01]  /*14b0*/  IMAD R123, R2, R10, R123 ;  /* 0x0000000a027b7224 */ /* 0x000fe200078e027b */
[----:B------:R-:W-:Y:S01]  /*14c0*/  IADD3 R10, -R6, RZ, RZ ;  /* 0x000000ff060a7210 */ /* 0x000fe20007ffe1ff */
[C---:B------:R-:W-:Y:S01]  /*14d0*/  IMAD R141, R2.reuse, R8, R141 ;  /* 0x00000008028d7224 */ /* 0x040fe200078e028d */
[----:B------:R-:W-:Y:S01]  /*14e0*/  IADD3 R50, R155, 0x38, RZ ;  /* 0x000000389b327810 */ /* 0x000fe20007ffe0ff */
[----:B------:R-:W-:Y:S01]  /*14f0*/  IMAD.HI.U32 R9, R3, R23, RZ ;  /* 0x0000001703097227 */ /* 0x000fe200078e00ff */
[----:B------:R-:W-:Y:S01]  /*1500*/  IABS R133, R48 ;  /* 0x0000003000857213 */ /* 0x000fe20000000000 */
[----:B------:R-:W-:Y:S01]  /*1510*/  STL [R1+0x3d94], R130 ;  /* 0x003d948201007387 */ /* 0x000fe20000100800 */
[----:B------:R-:W-:Y:S01]  /*1520*/  IADD3 R54, R155, 0x36, RZ ;  /* 0x000000369b367810 */ /* 0x000fe20007ffe0ff */
[----:B------:R-:W-:Y:S01]  /*1530*/  IMAD.HI.U32 R8, R3, R145, RZ ;  /* 0x0000009103087227 */ /* 0x000fe200078e00ff */
[----:B------:R-:W-:Y:S01]  /*1540*/  IABS R131, R50 ;  /* 0x0000003200837213 */ /* 0x000fe20000000000 */
[----:B------:R-:W-:Y:S01]  /*1550*/  STL [R1+0x3d98], R128 ;  /* 0x003d988001007387 */ /* 0x000fe20000100800 */
[C---:B------:R-:W-:Y:S01]  /*1560*/  IADD3 R46, R155.reuse, 0x3a, RZ ;  /* 0x0000003a9b2e7810 */ /* 0x040fe20007ffe0ff */
[C---:B------:R-:W-:Y:S01]  /*1570*/  IMAD R125, R2.reuse, R10, R125 ;  /* 0x0000000a027d7224 */ /* 0x040fe200078e027d */
[----:B------:R-:W-:Y:S01]  /*1580*/  IABS R127, R54 ;  /* 0x00000036007f7213 */ /* 0x000fe20000000000 */
[----:B------:R-:W-:Y:S01]  /*1590*/  IMAD.MOV R9, RZ, RZ, -R9 ;  /* 0x000000ffff097224 */ /* 0x000fe200078e0a09 */
[----:B------:R-:W-:Y:S01]  /*15a0*/  IABS R135, R46 ;  /* 0x0000002e00877213 */ /* 0x000fe20000000000 */
[----:B------:R-:W-:Y:S01]  /*15b0*/  IMAD.MOV R10, RZ, RZ, -R8 ;  /* 0x000000ffff0a7224 */ /* 0x000fe200078e0a08 */
[C---:B------:R-:W-:Y:S01]  /*15c0*/  IADD3 R42, R155.reuse, 0x3c, RZ ;  /* 0x0000003c9b2a7810 */ /* 0x040fe20007ffe0ff */
[C---:B------:R-:W-:Y:S01]  /*15d0*/  IMAD R21, R2.reuse, R7, R21 ;  /* 0x0000000702157224 */ /* 0x040fe200078e0215 */
[----:B------:R-:W-:Y:S01]  /*15e0*/  IADD3 R44, R155, 0x3b, RZ ;  /* 0x0000003b9b2c7810 */ /* 0x000fe20007ffe0ff */
[----:B------:R-:W-:Y:S01]  /*15f0*/  IMAD.HI.U32 R7, R3, R27, RZ ;  /* 0x0000001b03077227 */ /* 0x000fe200078e00ff */
[----:B------:R-:W-:Y:S01]  /*1600*/  IABS R139, R42 ;  /* 0x0000002a008b7213 */ /* 0x000fe20000000000 */
[----:B------:R-:W-:Y:S01]  /*1610*/  STL [R1+0x3d9c], R126 ;  /* 0x003d9c7e01007387 */ /* 0x000fe20000100800 */
[C---:B------:R-:W-:Y:S01]  /*1620*/  ISETP.GT.U32.AND P4, PT, R2.reuse, R21, PT ;  /* 0x000000150200720c */ /* 0x040fe20003f84070 */
[C---:B------:R-:W-:Y:S01]  /*1630*/  IMAD R23, R2.reuse, R9, R23 ;  /* 0x0000000902177224 */ /* 0x040fe200078e0217 */
[----:B------:R-:W-:Y:S01]  /*1640*/  IABS R137, R44 ;  /* 0x0000002c00897213 */ /* 0x000fe20000000000 */
[C---:B------:R-:W-:Y:S01]  /*1650*/  IMAD R145, R2.reuse, R10, R145 ;  /* 0x0000000a02917224 */ /* 0x040fe200078e0291 */
[----:B------:R-:W-:Y:S01]  /*1660*/  IADD3 R36, R155, 0x3e, RZ ;  /* 0x0000003e9b247810 */ /* 0x000fe20007ffe0ff */
[C---:B------:R-:W-:Y:S01]  /*1670*/  IMAD.HI.U32 R9, R3.reuse, R31, RZ ;  /* 0x0000001f03097227 */ /* 0x040fe200078e00ff */
[C---:B------:R-:W-:Y:S01]  /*1680*/  ISETP.GT.U32.AND P2, PT, R2.reuse, R23, PT ;  /* 0x000000170200720c */ /* 0x040fe20003f44070 */
[----:B------:R-:W-:Y:S01]  /*1690*/  STL [R1+0x3da0], R124 ;  /* 0x003da07c01007387 */ /* 0x000fe20000100800 */
[C---:B------:R-:W-:Y:S01]  /*16a0*/  ISETP.GT.U32.AND P0, PT, R2.reuse, R145, PT ;  /* 0x000000910200720c */ /* 0x040fe20003f04070 */
[----:B------:R-:W-:Y:S01]  /*16b0*/  IMAD.MOV R7, RZ, RZ, -R7 ;  /* 0x000000ffff077224 */ /* 0x000fe200078e0a07 */
[----:B------:R-:W-:Y:S01]  /*16c0*/  IABS R143, R36 ;  /* 0x00000024008f7213 */ /* 0x000fe20000000000 */
[----:B------:R-:W-:Y:S01]  /*16d0*/  IMAD.MOV R9, RZ, RZ, -R9 ;  /* 0x000000ffff097224 */ /* 0x000fe200078e0a09 */
[----:B------:R-:W-:Y:S01]  /*16e0*/  STL [R1+0x3da4], R122 ;  /* 0x003da47a01007387 */ /* 0x000fe20000100800 */
[----:B------:R-:W-:Y:S01]  /*16f0*/  IMAD R27, R2, R7, R27 ;  /* 0x00000007021b7224 */ /* 0x000fe200078e021b */
[----:B------:R-:W-:Y:S01]  /*1700*/  PRMT R34, R18, 0x6540, R5 ;  /* 0x0000654012227816 */ /* 0x000fe20000000005 */
[C---:B------:R-:W-:Y:S01]  /*1710*/  IMAD R31, R2.reuse, R9, R31 ;  /* 0x00000009021f7224 */ /* 0x040fe200078e021f */
[----:B------:R-:W-:Y:S01]  /*1720*/  STL [R1+0x3da8], R120 ;  /* 0x003da87801007387 */ /* 0x000fe20000100800 */
[----:B------:R-:W-:Y:S01]  /*1730*/  IMAD.HI.U32 R9, R3, R41, RZ ;  /* 0x0000002903097227 */ /* 0x000fe200078e00ff */
[----:B------:R-:W-:-:S02]  /*1740*/  ISETP.GT.U32.AND P5, PT, R2, R27, PT ;  /* 0x0000001b0200720c */ /* 0x000fc40003fa4070 */
[----:B------:R-:W-:Y:S01]  /*1750*/  STL [R1+0x3dac], R118 ;  /* 0x003dac7601007387 */ /* 0x000fe20000100800 */
[--C-:B------:R-:W-:Y:S01]  /*1760*/  @!P0 IMAD.IADD R145, R145, 0x1, -R2.reuse ;  /* 0x0000000191918824 */ /* 0x100fe200078e0a02 */
[----:B------:R-:W-:Y:S01]  /*1770*/  IADD3 R9, -R9, RZ, RZ ;  /* 0x000000ff09097210 */ /* 0x000fe20007ffe1ff */
[--C-:B------:R-:W-:Y:S01]  /*1780*/  @!P4 IMAD.IADD R21, R21, 0x1, -R2.reuse ;  /* 0x000000011515c824 */ /* 0x100fe200078e0a02 */
[C---:B------:R-:W-:Y:S01]  /*1790*/  ISETP.GT.U32.AND P0, PT, R2.reuse, R31, PT ;  /* 0x0000001f0200720c */ /* 0x040fe20003f04070 */
[--C-:B------:R-:W-:Y:S01]  /*17a0*/  @!P3 IMAD.IADD R25, R25, 0x1, -R2.reuse ;  /* 0x000000011919b824 */ /* 0x100fe200078e0a02 */
[C---:B------:R-:W-:Y:S01]  /*17b0*/  ISETP.GT.U32.AND P4, PT, R2.reuse, R33, PT ;  /* 0x000000210200720c */ /* 0x040fe20003f84070 */
[----:B------:R-:W-:Y:S01]  /*17c0*/  IMAD.HI.U32 R7, R3, R37, RZ ;  /* 0x0000002503077227 */ /* 0x000fe200078e00ff */
[C---:B------:R-:W-:Y:S01]  /*17d0*/  ISETP.GT.U32.AND P3, PT, R2.reuse, R39, PT ;  /* 0x000000270200720c */ /* 0x040fe20003f64070 */
[----:B------:R-:W-:Y:S01]  /*17e0*/  STL [R1+0x3db0], R116 ;  /* 0x003db07401007387 */ /* 0x000fe20000100800 */
[----:B------:R-:W-:Y:S01]  /*17f0*/  IABS R15, R34 ;  /* 0x00000022000f7213 */ /* 0x000fe20000000000 */
[C---:B------:R-:W-:Y:S01]  /*1800*/  IMAD R41, R2.reuse, R9, R41 ;  /* 0x0000000902297224 */ /* 0x040fe200078e0229 */
[-C--:B------:R-:W-:Y:S01]  /*1810*/  @!P5 IADD3 R27, R27, -R2.reuse, RZ ;  /* 0x800000021b1bd210 */ /* 0x080fe20007ffe0ff */
[----:B------:R-:W-:Y:S01]  /*1820*/  IMAD.MOV R7, RZ, RZ, -R7 ;  /* 0x000000ffff077224 */ /* 0x000fe200078e0a07 */
[----:B------:R-:W-:Y:S01]  /*1830*/  STL [R1+0x3db4], R114 ;  /* 0x003db47201007387 */ /* 0x000fe20000100800 */
[--C-:B------:R-:W-:Y:S01]  /*1840*/  @!P2 IMAD.IADD R23, R23, 0x1, -R2.reuse ;  /* 0x000000011717a824 */ /* 0x100fe200078e0a02 */
[C---:B------:R-:W-:Y:S01]  /*1850*/  ISETP.GT.U32.AND P5, PT, R2.reuse, R41, PT ;  /* 0x000000290200720c */ /* 0x040fe20003fa4070 */
[C---:B------:R-:W-:Y:S01]  /*1860*/  IMAD R37, R2.reuse, R7, R37 ;  /* 0x0000000702257224 */ /* 0x040fe200078e0225 */
[----:B------:R-:W-:Y:S01]  /*1870*/  STL [R1+0x3db8], R112 ;  /* 0x003db87001007387 */ /* 0x000fe20000100800 */
[--C-:B------:R-:W-:Y:S01]  /*1880*/  @!P0 IMAD.IADD R31, R31, 0x1, -R2.reuse ;  /* 0x000000011f1f8824 */ /* 0x100fe200078e0a02 */
[-C--:B------:R-:W-:Y:S01]  /*1890*/  @!P4 IADD3 R33, R33, -R2.reuse, RZ ;  /* 0x800000022121c210 */ /* 0x080fe20007ffe0ff */
[--C-:B------:R-:W-:Y:S01]  /*18a0*/  @!P6 IMAD.IADD R29, R29, 0x1, -R2.reuse ;  /* 0x000000011d1de824 */ /* 0x100fe200078e0a02 */
[-C--:B------:R-:W-:Y:S01]  /*18b0*/  @!P3 IADD3 R39, R39, -R2.reuse, RZ ;  /* 0x800000022727b210 */ /* 0x080fe20007ffe0ff */
[--C-:B------:R-:W-:Y:S01]  /*18c0*/  @!P1 IMAD.IADD R35, R35, 0x1, -R2.reuse ;  /* 0x0000000123239824 */ /* 0x100fe200078e0a02 */
[C---:B------:R-:W-:Y:S01]  /*18d0*/  ISETP.GT.U32.AND P2, PT, R2.reuse, R37, PT ;  /* 0x000000250200720c */ /* 0x040fe20003f44070 */
[----:B------:R-:W-:Y:S01]  /*18e0*/  IMAD.HI.U32 R7, R3, R47, RZ ;  /* 0x0000002f03077227 */ /* 0x000fe200078e00ff */
[C---:B------:R-:W-:Y:S01]  /*18f0*/  ISETP.GT.U32.AND P0, PT, R2.reuse, R145, PT ;  /* 0x000000910200720c */ /* 0x040fe20003f04070 */
[----:B------:R-:W-:Y:S01]  /*1900*/  STL [R1+0x3dbc], R110 ;  /* 0x003dbc6e01007387 */ /* 0x000fe20000100800 */
[C---:B------:R-:W-:Y:S01]  /*1910*/  ISETP.GT.U32.AND P4, PT, R2.reuse, R19, PT ;  /* 0x000000130200720c */ /* 0x040fe20003f84070 */
[--C-:B------:R-:W-:Y:S01]  /*1920*/  @!P5 IMAD.IADD R41, R41, 0x1, -R2.reuse ;  /* 0x000000012929d824 */ /* 0x100fe200078e0a02 */
[C---:B------:R-:W-:Y:S01]  /*1930*/  ISETP.GT.U32.AND P3, PT, R2.reuse, R27, PT ;  /* 0x0000001b0200720c */ /* 0x040fe20003f64070 */
[----:B------:R-:W-:Y:S01]  /*1940*/  IMAD.HI.U32 R9, R3, R51, RZ ;  /* 0x0000003303097227 */ /* 0x000fe200078e00ff */
[C---:B------:R-:W-:Y:S01]  /*1950*/  ISETP.GT.U32.AND P1, PT, R2.reuse, R23, PT ;  /* 0x000000170200720c */ /* 0x040fe20003f24070 */
[----:B------:R-:W-:Y:S01]  /*1960*/  STL [R1+0x3dc0], R108 ;  /* 0x003dc06c01007387 */ /* 0x000fe20000100800 */
[C---:B------:R-:W-:Y:S01]  /*1970*/  ISETP.GT.U32.AND P5, PT, R2.reuse, R29, PT ;  /* 0x0000001d0200720c */ /* 0x040fe20003fa4070 */
[----:B------:R-:W-:Y:S01]  /*1980*/  IMAD.MOV R9, RZ, RZ, -R9 ;  /* 0x000000ffff097224 */ /* 0x000fe200078e0a09 */
[C---:B------:R-:W-:Y:S01]  /*1990*/  ISETP.GT.U32.AND P6, PT, R2.reuse, R21, PT ;  /* 0x000000150200720c */ /* 0x040fe20003fc4070 */
[--C-:B------:R-:W-:Y:S01]  /*19a0*/  @!P2 IMAD.IADD R37, R37, 0x1, -R2.reuse ;  /* 0x000000012525a824 */ /* 0x100fe200078e0a02 */
[----:B------:R-:W-:Y:S01]  /*19b0*/  IADD3 R7, -R7, RZ, RZ ;  /* 0x000000ff07077210 */ /* 0x000fe20007ffe1ff */
[C---:B------:R-:W-:Y:S01]  /*19c0*/  IMAD R51, R2.reuse, R9, R51 ;  /* 0x0000000902337224 */ /* 0x040fe200078e0233 */
[-C--:B------:R-:W-:Y:S01]  /*19d0*/  @!P0 IADD3 R145, R145, -R2.reuse, RZ ;  /* 0x8000000291918210 */ /* 0x080fe20007ffe0ff */
[--C-:B------:R-:W-:Y:S01]  /*19e0*/  @!P4 IMAD.IADD R19, R19, 0x1, -R2.reuse ;  /* 0x000000011313c824 */ /* 0x100fe200078e0a02 */
[C---:B------:R-:W-:Y:S01]  /*19f0*/  ISETP.GT.U32.AND P2, PT, R2.reuse, R25, PT ;  /* 0x000000190200720c */ /* 0x040fe20003f44070 */
[--C-:B------:R-:W-:Y:S01]  /*1a00*/  @!P3 IMAD.IADD R27, R27, 0x1, -R2.reuse ;  /* 0x000000011b1bb824 */ /* 0x100fe200078e0a02 */
[C---:B------:R-:W-:Y:S01]  /*1a10*/  ISETP.GT.U32.AND P0, PT, R2.reuse, R31, PT ;  /* 0x0000001f0200720c */ /* 0x040fe20003f04070 */
[--C-:B------:R-:W-:Y:S01]  /*1a20*/  @!P1 IMAD.IADD R23, R23, 0x1, -R2.reuse ;  /* 0x0000000117179824 */ /* 0x100fe200078e0a02 */
[C---:B------:R-:W-:Y:S01]  /*1a30*/  ISETP.GT.U32.AND P4, PT, R2.reuse, R33, PT ;  /* 0x000000210200720c */ /* 0x040fe20003f84070 */
[C---:B------:R-:W-:Y:S01]  /*1a40*/  IMAD R47, R2.reuse, R7, R47 ;  /* 0x00000007022f7224 */ /* 0x040fe200078e022f */
[C---:B------:R-:W-:Y:S01]  /*1a50*/  ISETP.GT.U32.AND P3, PT, R2.reuse, R39, PT ;  /* 0x000000270200720c */ /* 0x040fe20003f64070 */
[--C-:B------:R-:W-:Y:S01]  /*1a60*/  @!P5 IMAD.IADD R29, R29, 0x1, -R2.reuse ;  /* 0x000000011d1dd824 */ /* 0x100fe200078e0a02 */
[C---:B------:R-:W-:Y:S01]  /*1a70*/  ISETP.GT.U32.AND P1, PT, R2.reuse, R35, PT ;  /* 0x000000230200720c */ /* 0x040fe20003f24070 */
[----:B------:R-:W-:Y:S01]  /*1a80*/  IMAD.HI.U32 R7, R3, R57, RZ ;  /* 0x0000003903077227 */ /* 0x000fe200078e00ff */
[----:B------:R-:W-:Y:S01]  /*1a90*/  ISETP.GT.U32.AND P5, PT, R2, R43, PT ;  /* 0x0000002b0200720c */ /* 0x000fe20003fa4070 */
[----:B------:R-:W-:Y:S01]  /*1aa0*/  STL [R1+0x3dc4], R106 ;  /* 0x003dc46a01007387 */ /* 0x000fe20000100800 */
[----:B------:R-:W-:Y:S01]  /*1ab0*/  LOP3.LUT R26, R34, 0x80, RZ, 0xfc, !PT ;  /* 0x00000080221a7812 */ /* 0x000fe200078efcff */
[----:B------:R-:W-:Y:S01]  /*1ac0*/  IMAD.MOV R7, RZ, RZ, -R7 ;  /* 0x000000ffff077224 */ /* 0x000fe200078e0a07 */
[-C--:B------:R-:W-:Y:S01]  /*1ad0*/  @!P2 IADD3 R25, R25, -R2.reuse, RZ ;  /* 0x800000021919a210 */ /* 0x080fe20007ffe0ff */
[--C-:B------:R-:W-:Y:S01]  /*1ae0*/  @!P6 IMAD.IADD R21, R21, 0x1, -R2.reuse ;  /* 0x000000011515e824 */ /* 0x100fe200078e0a02 */
[C---:B------:R-:W-:Y:S01]  /*1af0*/  ISETP.GT.U32.AND P6, PT, R2.reuse, R41, PT ;  /* 0x000000290200720c */ /* 0x040fe20003fc4070 */
[--C-:B------:R-:W-:Y:S01]  /*1b00*/  @!P4 IMAD.IADD R33, R33, 0x1, -R2.reuse ;  /* 0x000000012121c824 */ /* 0x100fe200078e0a02 */
[-C--:B------:R-:W-:Y:S01]  /*1b10*/  @!P0 IADD3 R31, R31, -R2.reuse, RZ ;  /* 0x800000021f1f8210 */ /* 0x080fe20007ffe0ff */
[--C-:B------:R-:W-:Y:S01]  /*1b20*/  @!P3 IMAD.IADD R39, R39, 0x1, -R2.reuse ;  /* 0x000000012727b824 */ /* 0x100fe200078e0a02 */
[C---:B------:R-:W-:Y:S01]  /*1b30*/  ISETP.GT.U32.AND P2, PT, R2.reuse, R37, PT ;  /* 0x000000250200720c */ /* 0x040fe20003f44070 */
[C---:B------:R-:W-:Y:S01]  /*1b40*/  IMAD R57, R2.reuse, R7, R57 ;  /* 0x0000000702397224 */ /* 0x040fe200078e0239 */
[C---:B------:R-:W-:Y:S01]  /*1b50*/  ISETP.GT.U32.AND P0, PT, R2.reuse, R45, PT ;  /* 0x0000002d0200720c */ /* 0x040fe20003f04070 */
[C---:B------:R-:W-:Y:S01]  /*1b60*/  IMAD.HI.U32 R9, R3.reuse, R61, RZ ;  /* 0x0000003d03097227 */ /* 0x040fe200078e00ff */
[C---:B------:R-:W-:Y:S01]  /*1b70*/  ISETP.GT.U32.AND P4, PT, R2.reuse, R47, PT ;  /* 0x0000002f0200720c */ /* 0x040fe20003f84070 */
[----:B------:R-:W-:Y:S01]  /*1b80*/  STL [R1+0x3dc8], R104 ;  /* 0x003dc86801007387 */ /* 0x000fe20000100800 */
[C---:B------:R-:W-:Y:S01]  /*1b90*/  ISETP.GT.U32.AND P3, PT, R2.reuse, R53, PT ;  /* 0x000000350200720c */ /* 0x040fe20003f64070 */
[----:B------:R-:W-:Y:S01]  /*1ba0*/  IMAD.HI.U32 R7, R3, R67, RZ ;  /* 0x0000004303077227 */ /* 0x000fe200078e00ff */
[-C--:B------:R-:W-:Y:S01]  /*1bb0*/  @!P5 IADD3 R43, R43, -R2.reuse, RZ ;  /* 0x800000022b2bd210 */ /* 0x080fe20007ffe0ff */
[----:B------:R-:W-:Y:S01]  /*1bc0*/  STL [R1+0x3dcc], R102 ;  /* 0x003dcc6601007387 */ /* 0x000fe20000100800 */
[C---:B------:R-:W-:Y:S01]  /*1bd0*/  ISETP.GT.U32.AND P5, PT, R2.reuse, R57, PT ;  /* 0x000000390200720c */ /* 0x040fe20003fa4070 */
[--C-:B------:R-:W-:Y:S01]  /*1be0*/  @!P1 IMAD.IADD R35, R35, 0x1, -R2.reuse ;  /* 0x0000000123239824 */ /* 0x100fe200078e0a02 */
[C---:B------:R-:W-:Y:S01]  /*1bf0*/  ISETP.GT.U32.AND P1, PT, R2.reuse, R49, PT ;  /* 0x000000310200720c */ /* 0x040fe20003f24070 */
[----:B------:R-:W-:Y:S01]  /*1c00*/  IMAD.MOV R9, RZ, RZ, -R9 ;  /* 0x000000ffff097224 */ /* 0x000fe200078e0a09 */
[-C--:B------:R-:W-:Y:S01]  /*1c10*/  @!P2 IADD3 R37, R37, -R2.reuse, RZ ;  /* 0x800000022525a210 */ /* 0x080fe20007ffe0ff */
[----:B------:R-:W-:Y:S01]  /*1c20*/  IMAD.MOV R7, RZ, RZ, -R7 ;  /* 0x000000ffff077224 */ /* 0x000fe200078e0a07 */
[C---:B------:R-:W-:Y:S01]  /*1c30*/  ISETP.GT.U32.AND P2, PT, R2.reuse, R51, PT ;  /* 0x000000330200720c */ /* 0x040fe20003f44070 */
[C---:B------:R-:W-:Y:S01]  /*1c40*/  IMAD R61, R2.reuse, R9, R61 ;  /* 0x00000009023d7224 */ /* 0x040fe200078e023d */
[----:B------:R-:W-:Y:S01]  /*1c50*/  STL [R1+0x3dd0], R100 ;  /* 0x003dd06401007387 */ /* 0x000fe20000100800 */
[----:B------:R-:W-:Y:S01]  /*1c60*/  IMAD R67, R2, R7, R67 ;  /* 0x0000000702437224 */ /* 0x000fe200078e0243 */
[----:B------:R-:W-:Y:S01]  /*1c70*/  LOP3.LUT R24, R34, 0xa0, RZ, 0xfc, !PT ;  /* 0x000000a022187812 */ /* 0x000fe200078efcff */
[--C-:B------:R-:W-:Y:S01]  /*1c80*/  @!P6 IMAD.IADD R41, R41, 0x1, -R2.reuse ;  /* 0x000000012929e824 */ /* 0x100fe200078e0a02 */
[C---:B------:R-:W-:Y:S01]  /*1c90*/  ISETP.GT.U32.AND P6, PT, R2.reuse, R55, PT ;  /* 0x000000370200720c */ /* 0x040fe20003fc4070 */
[--C-:B------:R-:W-:Y:S01]  /*1ca0*/  @!P0 IMAD.IADD R45, R45, 0x1, -R2.reuse ;  /* 0x000000012d2d8824 */ /* 0x100fe200078e0a02 */
[C---:B------:R-:W-:Y:S01]  /*1cb0*/  ISETP.GT.U32.AND P0, PT, R2.reuse, R59, PT ;  /* 0x0000003b0200720c */ /* 0x040fe20003f04070 */
[--C-:B------:R-:W-:Y:S01]  /*1cc0*/  @!P4 IMAD.IADD R47, R47, 0x1, -R2.reuse ;  /* 0x000000012f2fc824 */ /* 0x100fe200078e0a02 */
[C---:B------:R-:W-:Y:S01]  /*1cd0*/  ISETP.GT.U32.AND P4, PT, R2.reuse, R61, PT ;  /* 0x0000003d0200720c */ /* 0x040fe20003f84070 */
[--C-:B------:R-:W-:Y:S01]  /*1ce0*/  @!P3 IMAD.IADD R53, R53, 0x1, -R2.reuse ;  /* 0x000000013535b824 */ /* 0x100fe200078e0a02 */
[C---:B------:R-:W-:Y:S01]  /*1cf0*/  ISETP.GT.U32.AND P3, PT, R2.reuse, R67, PT ;  /* 0x000000430200720c */ /* 0x040fe20003f64070 */
[--C-:B------:R-:W-:Y:S01]  /*1d00*/  @!P5 IMAD.IADD R57, R57, 0x1, -R2.reuse ;  /* 0x000000013939d824 */ /* 0x100fe200078e0a02 */
[-C--:B------:R-:W-:Y:S01]  /*1d10*/  @!P1 IADD3 R49, R49, -R2.reuse, RZ ;  /* 0x8000000231319210 */ /* 0x080fe20007ffe0ff */
[--C-:B------:R-:W-:Y:S01]  /*1d20*/  @!P2 IMAD.IADD R51, R51, 0x1, -R2.reuse ;  /* 0x000000013333a824 */ /* 0x100fe200078e0a02 */
[C---:B------:R-:W-:Y:S01]  /*1d30*/  ISETP.GT.U32.AND P1, PT, R2.reuse, R63, PT ;  /* 0x0000003f0200720c */ /* 0x040fe20003f24070 */
[----:B------:R-:W-:Y:S01]  /*1d40*/  IMAD.HI.U32 R9, R3, R71, RZ ;  /* 0x0000004703097227 */ /* 0x000fe200078e00ff */
[C---:B------:R-:W-:Y:S01]  /*1d50*/  ISETP.GT.U32.AND P5, PT, R2.reuse, R45, PT ;  /* 0x0000002d0200720c */ /* 0x040fe20003fa4070 */
[----:B------:R-:W-:Y:S01]  /*1d60*/  STL [R1+0x3dd4], R98 ;  /* 0x003dd46201007387 */ /* 0x000fe20000100800 */
[-C--:B------:R-:W-:Y:S01]  /*1d70*/  @!P6 IADD3 R55, R55, -R2.reuse, RZ ;  /* 0x800000023737e210 */ /* 0x080fe20007ffe0ff */
[--C-:B------:R-:W-:Y:S01]  /*1d80*/  @!P0 IMAD.IADD R59, R59, 0x1, -R2.reuse ;  /* 0x000000013b3b8824 */ /* 0x100fe200078e0a02 */
[C---:B------:R-:W-:Y:S01]  /*1d90*/  ISETP.GT.U32.AND P2, PT, R2.reuse, R65, PT ;  /* 0x000000410200720c */ /* 0x040fe20003f44070 */
[----:B------:R-:W-:Y:S01]  /*1da0*/  IMAD.HI.U32 R7, R3, R77, RZ ;  /* 0x0000004d03077227 */ /* 0x000fe200078e00ff */
[-C--:B------:R-:W-:Y:S01]  /*1db0*/  @!P4 IADD3 R61, R61, -R2.reuse, RZ ;  /* 0x800000023d3dc210 */ /* 0x080fe20007ffe0ff */
[----:B------:R-:W-:Y:S01]  /*1dc0*/  STL [R1+0x3dd8], R96 ;  /* 0x003dd86001007387 */ /* 0x000fe20000100800 */
[----:B------:R-:W-:Y:S01]  /*1dd0*/  @!P3 IADD3 R67, R67, -R2, RZ ;  /* 0x800000024343b210 */ /* 0x000fe20007ffe0ff */
[----:B------:R-:W-:Y:S01]  /*1de0*/  IMAD.HI.U32 R6, R3, R133, RZ ;  /* 0x0000008503067227 */ /* 0x000fe200078e00ff */
[C---:B------:R-:W-:Y:S01]  /*1df0*/  ISETP.GT.U32.AND P0, PT, R2.reuse, R47, PT ;  /* 0x0000002f0200720c */ /* 0x040fe20003f04070 */
[----:B------:R-:W-:Y:S01]  /*1e00*/  STL [R1+0x3ddc], R94 ;  /* 0x003ddc5e01007387 */ /* 0x000fe20000100800 */
[C---:B------:R-:W-:Y:S01]  /*1e10*/  ISETP.GT.U32.AND P4, PT, R2.reuse, R49, PT ;  /* 0x000000310200720c */ /* 0x040fe20003f84070 */
[--C-:B------:R-:W-:Y:S01]  /*1e20*/  @!P1 IMAD.IADD R63, R63, 0x1, -R2.reuse ;  /* 0x000000013f3f9824 */ /* 0x100fe200078e0a02 */
[C---:B------:R-:W-:Y:S01]  /*1e30*/  ISETP.GT.U32.AND P3, PT, R2.reuse, R55, PT ;  /* 0x000000370200720c */ /* 0x040fe20003f64070 */
[--C-:B------:R-:W-:Y:S01]  /*1e40*/  @!P5 IMAD.IADD R45, R45, 0x1, -R2.reuse ;  /* 0x000000012d2dd824 */ /* 0x100fe200078e0a02 */
[C---:B------:R-:W-:Y:S01]  /*1e50*/  ISETP.GT.U32.AND P1, PT, R2.reuse, R51, PT ;  /* 0x000000330200720c */ /* 0x040fe20003f24070 */
[----:B------:R-:W-:Y:S01]  /*1e60*/  @!P2 IMAD.IADD R65, R65, 0x1, -R2 ;  /* 0x000000014141a824 */ /* 0x000fe200078e0a02 */
[C---:B------:R-:W-:Y:S01]  /*1e70*/  ISETP.GT.U32.AND P5, PT, R2.reuse, R57, PT ;  /* 0x000000390200720c */ /* 0x040fe20003fa4070 */
[----:B------:R-:W-:Y:S01]  /*1e80*/  IMAD.MOV R6, RZ, RZ, -R6 ;  /* 0x000000ffff067224 */ /* 0x000fe200078e0a06 */
[----:B------:R-:W-:Y:S01]  /*1e90*/  IADD3 R9, -R9, RZ, RZ ;  /* 0x000000ff09097210 */ /* 0x000fe20007ffe1ff */
[----:B------:R-:W-:Y:S01]  /*1ea0*/  STL [R1+0x3de0], R92 ;  /* 0x003de05c01007387 */ /* 0x000fe20000100800 */
[C---:B------:R-:W-:Y:S01]  /*1eb0*/  ISETP.GT.U32.AND P2, PT, R2.reuse, R53, PT ;  /* 0x000000350200720c */ /* 0x040fe20003f44070 */
[C---:B------:R-:W-:Y:S01]  /*1ec0*/  IMAD R133, R2.reuse, R6, R133 ;  /* 0x0000000602857224 */ /* 0x040fe200078e0285 */
[-C--:B------:R-:W-:Y:S01]  /*1ed0*/  @!P0 IADD3 R47, R47, -R2.reuse, RZ ;  /* 0x800000022f2f8210 */ /* 0x080fe20007ffe0ff */
        /* <DEDUP_REMOVED lines=8> */
[--C-:B------:R-:W-:Y:S01]  /*1f60*/  @!P5 IMAD.IADD R57, R57, 0x1, -R2.reuse ;  /* 0x000000013939d824 */ /* 0x100fe200078e0a02 */
[C---:B------:R-:W-:Y:S01]  /*1f70*/  ISETP.GT.U32.AND P5, PT, R2.reuse, R71, PT ;  /* 0x000000470200720c */ /* 0x040fe20003fa4070 */
[----:B------:R-:W-:Y:S01]  /*1f80*/  IMAD.HI.U32 R9, R3, R81, RZ ;  /* 0x0000005103097227 */ /* 0x000fe200078e00ff */
[----:B------:R-:W-:Y:S01]  /*1f90*/  IADD3 R7, -R7, RZ, RZ ;  /* 0x000000ff07077210 */ /* 0x000fe20007ffe1ff */
[----:B------:R-:W-:Y:S01]  /*1fa0*/  STL [R1+0x3de4], R90 ;  /* 0x003de45a01007387 */ /* 0x000fe20000100800 */
[-C--:B------:R-:W-:Y:S01]  /*1fb0*/  @!P2 IADD3 R53, R53, -R2.reuse, RZ ;  /* 0x800000023535a210 */ /* 0x080fe20007ffe0ff */
[----:B------:R-:W-:Y:S01]  /*1fc0*/  IMAD.MOV R9, RZ, RZ, -R9 ;  /* 0x000000ffff097224 */ /* 0x000fe200078e0a09 */
[-C--:B------:R-:W-:Y:S01]  /*1fd0*/  @!P0 IADD3 R59, R59, -R2.reuse, RZ ;  /* 0x800000023b3b8210 */ /* 0x080fe20007ffe0ff */
[C---:B------:R-:W-:Y:S01]  /*1fe0*/  IMAD R77, R2.reuse, R7, R77 ;  /* 0x00000007024d7224 */ /* 0x040fe200078e024d */
[C---:B------:R-:W-:Y:S01]  /*1ff0*/  ISETP.GT.U32.AND P2, PT, R2.reuse, R65, PT ;  /* 0x000000410200720c */ /* 0x040fe20003f44070 */
[--C-:B------:R-:W-:Y:S01]  /*2000*/  @!P4 IMAD.IADD R61, R61, 0x1, -R2.reuse ;  /* 0x000000013d3dc824 */ /* 0x100fe200078e0a02 */
[C---:B------:R-:W-:Y:S01]  /*2010*/  ISETP.GT.U32.AND P0, PT, R2.reuse, R73, PT ;  /* 0x000000490200720c */ /* 0x040fe20003f04070 */
        /* <DEDUP_REMOVED lines=8> */
[C---:B------:R-:W-:Y:S01]  /*20a0*/  IMAD R81, R2.reuse, R9, R81 ;  /* 0x0000000902517224 */ /* 0x040fe200078e0251 */
[C---:B------:R-:W-:Y:S01]  /*20b0*/  ISETP.GT.U32.AND P5, PT, R2.reuse, R85, PT ;  /* 0x000000550200720c */ /* 0x040fe20003fa4070 */
[----:B------:R-:W-:Y:S01]  /*20c0*/  IMAD.HI.U32 R9, R3, R91, RZ ;  /* 0x0000005b03097227 */ /* 0x000fe200078e00ff */
[C---:B------:R-:W-:Y:S01]  /*20d0*/  ISETP.GT.U32.AND P6, PT, R2.reuse, R43, PT ;  /* 0x0000002b0200720c */ /* 0x040fe20003fc4070 */
[----:B------:R-:W-:Y:S01]  /*20e0*/  STL [R1+0x3df0], R86 ;  /* 0x003df05601007387 */ /* 0x000fe20000100800 */
[-C--:B------:R-:W-:Y:S01]  /*20f0*/  @!P2 IADD3 R65, R65, -R2.reuse, RZ ;  /* 0x800000024141a210 */ /* 0x080fe20007ffe0ff */
[----:B------:R-:W-:Y:S01]  /*2100*/  IMAD.MOV R7, RZ, RZ, -R7 ;  /* 0x000000ffff077224 */ /* 0x000fe200078e0a07 */
[C---:B------:R-:W-:Y:S01]  /*2110*/  ISETP.GT.U32.AND P2, PT, R2.reuse, R79, PT ;  /* 0x0000004f0200720c */ /* 0x040fe20003f44070 */
[----:B------:R-:W-:Y:S01]  /*2120*/  IMAD.MOV R9, RZ, RZ, -R9 ;  /* 0x000000ffff097224 */ /* 0x000fe200078e0a09 */
[-C--:B------:R-:W-:Y:S01]  /*2130*/  @!P3 IADD3 R83, R83, -R2.reuse, RZ ;  /* 0x800000025353b210 */ /* 0x080fe20007ffe0ff */
[C---:B------:R-:W-:Y:S01]  /*2140*/  IMAD R87, R2.reuse, R7, R87 ;  /* 0x0000000702577224 */ /* 0x040fe200078e0257 */
[C---:B------:R-:W-:Y:S01]  /*2150*/  ISETP.GT.U32.AND P3, PT, R2.reuse, R71, PT ;  /* 0x000000470200720c */ /* 0x040fe20003f64070 */
        /* <DEDUP_REMOVED lines=14> */
[----:B------:R-:W-:Y:S01]  /*2240*/  IMAD.HI.U32 R7, R3, R97, RZ ;  /* 0x0000006103077227 */ /* 0x000fe200078e00ff */
[----:B------:R-:W-:Y:S01]  /*2250*/  ISETP.GT.U32.AND P3, PT, R2, R83, PT ;  /* 0x000000530200720c */ /* 0x000fe20003f64070 */
[----:B------:R-:W-:Y:S01]  /*2260*/  STL [R1+0x3e04], R84 ;  /* 0x003e045401007387 */ /* 0x000fe20000100800 */
[----:B------:R-:W-:Y:S01]  /*2270*/  LOP3.LUT R22, R34, 0xc0, RZ, 0xfc, !PT ;  /* 0x000000c022167812 */ /* 0x000fe200078efcff */
[--C-:B------:R-:W-:Y:S01]  /*2280*/  @!P0 IMAD.IADD R87, R87, 0x1, -R2.reuse ;  /* 0x0000000157578824 */ /* 0x100fe200078e0a02 */
[-C--:B------:R-:W-:Y:S01]  /*2290*/  @!P4 IADD3 R89, R89, -R2.reuse, RZ ;  /* 0x800000025959c210 */ /* 0x080fe20007ffe0ff */
[----:B------:R-:W-:Y:S01]  /*22a0*/  IMAD.HI.U32 R9, R3, R101, RZ ;  /* 0x0000006503097227 */ /* 0x000fe200078e00ff */
[C---:B------:R-:W-:Y:S01]  /*22b0*/  ISETP.GT.U32.AND P0, PT, R2.reuse, R75, PT ;  /* 0x0000004b0200720c */ /* 0x040fe20003f04070 */
[----:B------:R-:W-:Y:S01]  /*22c0*/  STL [R1+0x3e1c], R82 ;  /* 0x003e1c5201007387 */ /* 0x000fe20000100800 */
[C---:B------:R-:W-:Y:S01]  /*22d0*/  ISETP.GT.U32.AND P4, PT, R2.reuse, R77, PT ;  /* 0x0000004d0200720c */ /* 0x040fe20003f84070 */
[--C-:B------:R-:W-:Y:S01]  /*22e0*/  @!P1 IMAD.IADD R91, R91, 0x1, -R2.reuse ;  /* 0x000000015b5b9824 */ /* 0x100fe200078e0a02 */
[C---:B------:R-:W-:Y:S01]  /*22f0*/  ISETP.GT.U32.AND P1, PT, R2.reuse, R79, PT ;  /* 0x0000004f0200720c */ /* 0x040fe20003f24070 */
[----:B------:R-:W-:Y:S01]  /*2300*/  IMAD.MOV R7, RZ, RZ, -R7 ;  /* 0x000000ffff077224 */ /* 0x000fe200078e0a07 */
[----:B------:R-:W-:Y:S01]  /*2310*/  IADD3 R9, -R9, RZ, RZ ;  /* 0x000000ff09097210 */ /* 0x000fe20007ffe1ff */
[--C-:B------:R-:W-:Y:S01]  /*2320*/  @!P5 IMAD.IADD R73, R73, 0x1, -R2.reuse ;  /* 0x000000014949d824 */ /* 0x100fe200078e0a02 */
[C---:B------:R-:W-:Y:S01]  /*2330*/  ISETP.GT.U32.AND P5, PT, R2.reuse, R85, PT ;  /* 0x000000550200720c */ /* 0x040fe20003fa4070 */
[C---:B------:R-:W-:Y:S01]  /*2340*/  IMAD R97, R2.reuse, R7, R97 ;  /* 0x0000000702617224 */ /* 0x040fe200078e0261 */
[----:B------:R-:W-:Y:S01]  /*2350*/  STL [R1+0x3e30], R80 ;  /* 0x003e305001007387 */ /* 0x000fe20000100800 */
[--C-:B------:R-:W-:Y:S01]  /*2360*/  @!P6 IMAD.IADD R67, R67, 0x1, -R2.reuse ;  /* 0x000000014343e824 */ /* 0x100fe200078e0a02 */
[C---:B------:R-:W-:Y:S01]  /*2370*/  ISETP.GT.U32.AND P6, PT, R2.reuse, R81, PT ;  /* 0x000000510200720c */ /* 0x040fe20003fc4070 */
[C---:B------:R-:W-:Y:S01]  /*2380*/  IMAD R101, R2.reuse, R9, R101 ;  /* 0x0000000902657224 */ /* 0x040fe200078e0265 */
[----:B------:R-:W-:Y:S01]  /*2390*/  @!P0 IADD3 R75, R75, -R2, RZ ;  /* 0x800000024b4b8210 */ /* 0x000fe20007ffe0ff */
[----:B------:R-:W-:Y:S01]  /*23a0*/  IMAD.HI.U32 R9, R3, R111, RZ ;  /* 0x0000006f03097227 */ /* 0x000fe200078e00ff */
[----:B------:R-:W-:Y:S01]  /*23b0*/  ISETP.GT.U32.AND P0, PT, R2, R87, PT ;  /* 0x000000570200720c */ /* 0x000fe20003f04070 */
[----:B------:R-:W-:Y:S01]  /*23c0*/  STL [R1+0x3e38], R78 ;  /* 0x003e384e01007387 */ /* 0x000fe20000100800 */
[----:B------:R-:W-:Y:S01]  /*23d0*/  LOP3.LUT R20, R34, 0xe0, RZ, 0xfc, !PT ;  /* 0x000000e022147812 */ /* 0x000fe200078efcff */
[--C-:B------:R-:W-:Y:S01]  /*23e0*/  @!P2 IMAD.IADD R93, R93, 0x1, -R2.reuse ;  /* 0x000000015d5da824 */ /* 0x100fe200078e0a02 */
[----:B------:R-:W-:Y:S01]  /*23f0*/  IABS R17, R26 ;  /* 0x0000001a00117213 */ /* 0x000fe20000000000 */
[--C-:B------:R-:W-:Y:S01]  /*2400*/  @!P4 IMAD.IADD R77, R77, 0x1, -R2.reuse ;  /* 0x000000014d4dc824 */ /* 0x100fe200078e0a02 */
[C---:B------:R-:W-:Y:S01]  /*2410*/  ISETP.GT.U32.AND P4, PT, R2.reuse, R91, PT ;  /* 0x0000005b0200720c */ /* 0x040fe20003f84070 */
[----:B------:R-:W-:Y:S01]  /*2420*/  @!P3 IMAD.IADD R83, R83, 0x1, -R2 ;  /* 0x000000015353b824 */ /* 0x000fe200078e0a02 */
[----:B------:R-:W-:Y:S01]  /*2430*/  ISETP.GT.U32.AND P3, PT, R2, R97, PT ;  /* 0x000000610200720c */ /* 0x000fe20003f64070 */
[----:B------:R-:W-:Y:S01]  /*2440*/  IMAD.HI.U32 R7, R3, R107, RZ ;  /* 0x0000006b03077227 */ /* 0x000fe200078e00ff */
[----:B------:R-:W-:Y:S01]  /*2450*/  STL [R1+0x3e34], R76 ;  /* 0x003e344c01007387 */ /* 0x000fe20000100800 */
[----:B------:R-:W-:-:S02]  /*2460*/  IABS R147, R20 ;  /* 0x0000001400937213 */ /* 0x000fc40000000000 */
[----:B------:R-:W-:Y:S01]  /*2470*/  IMAD.MOV R9, RZ, RZ, -R9 ;  /* 0x000000ffff097224 */ /* 0x000fe200078e0a09 */
[----:B------:R-:W-:Y:S01]  /*2480*/  IADD3 R7, -R7, RZ, RZ ;  /* 0x000000ff07077210 */ /* 0x000fe20007ffe1ff */
[--C-:B------:R-:W-:Y:S01]  /*2490*/  @!P1 IMAD.IADD R79, R79, 0x1, -R2.reuse ;  /* 0x000000014f4f9824 */ /* 0x100fe200078e0a02 */
[C---:B------:R-:W-:Y:S01]  /*24a0*/  ISETP.GT.U32.AND P1, PT, R2.reuse, R93, PT ;  /* 0x0000005d0200720c */ /* 0x040fe20003f24070 */
[--C-:B------:R-:W-:Y:S01]  /*24b0*/  @!P5 IMAD.IADD R85, R85, 0x1, -R2.reuse ;  /* 0x000000015555d824 */ /* 0x100fe200078e0a02 */
[C---:B------:R-:W-:Y:S01]  /*24c0*/  ISETP.GT.U32.AND P5, PT, R2.reuse, R99, PT ;  /* 0x000000630200720c */ /* 0x040fe20003fa4070 */
[C---:B------:R-:W-:Y:S01]  /*24d0*/  IMAD R111, R2.reuse, R9, R111 ;  /* 0x00000009026f7224 */ /* 0x040fe200078e026f */
[-C--:B------:R-:W-:Y:S01]  /*24e0*/  @!P0 IADD3 R87, R87, -R2.reuse, RZ ;  /* 0x8000000257578210 */ /* 0x080fe20007ffe0ff */
[----:B------:R-:W-:Y:S01]  /*24f0*/  IMAD.HI.U32 R9, R3, R121, RZ ;  /* 0x0000007903097227 */ /* 0x000fe200078e00ff */
[C---:B------:R-:W-:Y:S01]  /*2500*/  ISETP.GT.U32.AND P0, PT, R2.reuse, R101, PT ;  /* 0x000000650200720c */ /* 0x040fe20003f04070 */
[----:B------:R-:W-:Y:S01]  /*2510*/  STL [R1+0x3e2c], R74 ;  /* 0x003e2c4a01007387 */ /* 0x000fe20000100800 */
[----:B------:R-:W-:Y:S01]  /*2520*/  MOV R14, c[0x0][0x188] ;  /* 0x00006200000e7a02 */ /* 0x000fe20000000f00 */
[----:B------:R-:W-:Y:S01]  /*2530*/  @!P6 IMAD.IADD R81, R81, 0x1, -R2 ;  /* 0x000000015151e824 */ /* 0x000fe200078e0a02 */
[C---:B------:R-:W-:Y:S01]  /*2540*/  ISETP.GT.U32.AND P6, PT, R2.reuse, R69, PT ;  /* 0x000000450200720c */ /* 0x040fe20003fc4070 */
[----:B------:R-:W-:Y:S01]  /*2550*/  IMAD R107, R2, R7, R107 ;  /* 0x00000007026b7224 */ /* 0x000fe200078e026b */
[----:B------:R-:W-:Y:S01]  /*2560*/  STL [R1+0x3e28], R72 ;  /* 0x003e284801007387 */ /* 0x000fe20000100800 */
[----:B------:R-:W-:Y:S01]  /*2570*/  IMAD.HI.U32 R7, R3, R117, RZ ;  /* 0x0000007503077227 */ /* 0x000fe200078e00ff */
[----:B------:R-:W-:-:S02]  /*2580*/  @!P1 IADD3 R93, R93, -R2, RZ ;  /* 0x800000025d5d9210 */ /* 0x000fc40007ffe0ff */
[C---:B------:R-:W-:Y:S01]  /*2590*/  ISETP.GT.U32.AND P1, PT, R2.reuse, R107, PT ;  /* 0x0000006b0200720c */ /* 0x040fe20003f24070 */
[----:B------:R-:W-:Y:S01]  /*25a0*/  IMAD.MOV R9, RZ, RZ, -R9 ;  /* 0x000000ffff097224 */ /* 0x000fe200078e0a09 */
[-C--:B------:R-:W-:Y:S01]  /*25b0*/  @!P5 IADD3 R99, R99, -R2.reuse, RZ ;  /* 0x800000026363d210 */ /* 0x080fe20007ffe0ff */
[--C-:B------:R-:W-:Y:S01]  /*25c0*/  @!P4 IMAD.IADD R91, R91, 0x1, -R2.reuse ;  /* 0x000000015b5bc824 */ /* 0x100fe200078e0a02 */
[C---:B------:R-:W-:Y:S01]  /*25d0*/  ISETP.GT.U32.AND P4, PT, R2.reuse, R105, PT ;  /* 0x000000690200720c */ /* 0x040fe20003f84070 */
[--C-:B------:R-:W-:Y:S01]  /*25e0*/  @!P3 IMAD.IADD R97, R97, 0x1, -R2.reuse ;  /* 0x000000016161b824 */ /* 0x100fe200078e0a02 */
[C---:B------:R-:W-:Y:S01]  /*25f0*/  ISETP.GT.U32.AND P3, PT, R2.reuse, R111, PT ;  /* 0x0000006f0200720c */ /* 0x040fe20003f64070 */
[----:B------:R-:W-:Y:S01]  /*2600*/  IMAD.MOV R7, RZ, RZ, -R7 ;  /* 0x000000ffff077224 */ /* 0x000fe200078e0a07 */
[C---:B------:R-:W-:Y:S01]  /*2610*/  ISETP.GT.U32.AND P5, PT, R2.reuse, R113, PT ;  /* 0x000000710200720c */ /* 0x040fe20003fa4070 */
[C---:B------:R-:W-:Y:S01]  /*2620*/  IMAD R121, R2.reuse, R9, R121 ;  /* 0x0000000902797224 */ /* 0x040fe200078e0279 */
[-C--:B------:R-:W-:Y:S01]  /*2630*/  @!P6 IADD3 R69, R69, -R2.reuse, RZ ;  /* 0x800000024545e210 */ /* 0x080fe20007ffe0ff */
[----:B------:R-:W-:Y:S01]  /*2640*/  IMAD.HI.U32 R9, R3, R131, RZ ;  /* 0x0000008303097227 */ /* 0x000fe200078e00ff */
[C---:B------:R-:W-:Y:S01]  /*2650*/  ISETP.GT.U32.AND P2, PT, R2.reuse, R81, PT ;  /* 0x000000510200720c */ /* 0x040fe20003f44070 */
[----:B------:R-:W-:Y:S01]  /*2660*/  STL [R1+0x3e24], R70 ;  /* 0x003e244601007387 */ /* 0x000fe20000100800 */
[C---:B------:R-:W-:Y:S01]  /*2670*/  ISETP.GT.U32.AND P6, PT, R2.reuse, R89, PT ;  /* 0x000000590200720c */ /* 0x040fe20003fc4070 */
[C---:B------:R-:W-:Y:S01]  /*2680*/  IMAD R117, R2.reuse, R7, R117 ;  /* 0x0000000702757224 */ /* 0x040fe200078e0275 */
[----:B------:R-:W-:Y:S01]  /*2690*/  IADD3 R9, -R9, RZ, RZ ;  /* 0x000000ff09097210 */ /* 0x000fe20007ffe1ff */
[----:B------:R-:W-:Y:S01]  /*26a0*/  IMAD.HI.U32 R7, R3, R127, RZ ;  /* 0x0000007f03077227 */ /* 0x000fe200078e00ff */
[-C--:B------:R-:W-:Y:S01]  /*26b0*/  @!P4 IADD3 R105, R105, -R2.reuse, RZ ;  /* 0x800000026969c210 */ /* 0x080fe20007ffe0ff */
[----:B------:R-:W-:Y:S01]  /*26c0*/  STL [R1+0x3e20], R68 ;  /* 0x003e204401007387 */ /* 0x000fe20000100800 */
[-C--:B------:R-:W-:Y:S01]  /*26d0*/  @!P3 IADD3 R111, R111, -R2.reuse, RZ ;  /* 0x800000026f6fb210 */ /* 0x080fe20007ffe0ff */
[----:B------:R-:W-:Y:S01]  /*26e0*/  IMAD.HI.U32 R6, R3, R135, RZ ;  /* 0x0000008703067227 */ /* 0x000fe200078e00ff */
[C---:B------:R-:W-:Y:S01]  /*26f0*/  ISETP.GT.U32.AND P4, PT, R2.reuse, R119, PT ;  /* 0x000000770200720c */ /* 0x040fe20003f84070 */
[----:B------:R-:W-:Y:S01]  /*2700*/  STL [R1+0x3e18], R66 ;  /* 0x003e184201007387 */ /* 0x000fe20000100800 */
[C---:B------:R-:W-:Y:S01]  /*2710*/  ISETP.GT.U32.AND P3, PT, R2.reuse, R125, PT ;  /* 0x0000007d0200720c */ /* 0x040fe20003f64070 */
[----:B------:R-:W-:Y:S01]  /*2720*/  IMAD.MOV R7, RZ, RZ, -R7 ;  /* 0x000000ffff077224 */ /* 0x000fe200078e0a07 */
[----:B------:R-:W-:Y:S01]  /*2730*/  @!P2 IADD3 R81, R81, -R2, RZ ;  /* 0x800000025151a210 */ /* 0x000fe20007ffe0ff */
[C---:B------:R-:W-:Y:S01]  /*2740*/  IMAD R131, R2.reuse, R9, R131 ;  /* 0x0000000902837224 */ /* 0x040fe200078e0283 */
[C---:B------:R-:W-:Y:S01]  /*2750*/  ISETP.GT.U32.AND P2, PT, R2.reuse, R95, PT ;  /* 0x0000005f0200720c */ /* 0x040fe20003f44070 */
[----:B------:R-:W-:Y:S01]  /*2760*/  @!P0 IMAD.IADD R101, R101, 0x1, -R2 ;  /* 0x0000000165658824 */ /* 0x000fe200078e0a02 */
[C---:B------:R-:W-:Y:S01]  /*2770*/  ISETP.GT.U32.AND P0, PT, R2.reuse, R115, PT ;  /* 0x000000730200720c */ /* 0x040fe20003f04070 */
[----:B------:R-:W-:Y:S01]  /*2780*/  IMAD.MOV R9, RZ, RZ, -R6 ;  /* 0x000000ffff097224 */ /* 0x000fe200078e0a06 */
[----:B------:R-:W-:Y:S01]  /*2790*/  STL [R1+0x3e50], R64 ;  /* 0x003e504001007387 */ /* 0x000fe20000100800 */
[----:B------:R-:W-:Y:S01]  /*27a0*/  IMAD R127, R2, R7, R127 ;  /* 0x00000007027f7224 */ /* 0x000fe200078e027f */
[----:B------:R-:W-:Y:S01]  /*27b0*/  IADD3 R10, R252, -0x15, RZ ;  /* 0xffffffebfc0a7810 */ /* 0x000fe20007ffe0ff */
[----:B------:R-:W-:Y:S01]  /*27c0*/  IMAD.HI.U32 R6, R3, R139, RZ ;  /* 0x0000008b03067227 */ /* 0x000fe200078e00ff */
[----:B------:R-:W-:Y:S03]  /*27d0*/  STL [R1+0x3e4c], R62 ;  /* 0x003e4c3e01007387 */ /* 0x000fe60000100800 */
[----:B------:R-:W-:Y:S01]  /*27e0*/  @!P1 IMAD.IADD R107, R107, 0x1, -R2 ;  /* 0x000000016b6b9824 */ /* 0x000fe200078e0a02 */
[C---:B------:R-:W-:Y:S01]  /*27f0*/  ISETP.GT.U32.AND P1, PT, R2.reuse, R121, PT ;  /* 0x000000790200720c */ /* 0x040fe20003f24070 */
[----:B------:R-:W-:Y:S01]  /*2800*/  IMAD R135, R2, R9, R135 ;  /* 0x0000000902877224 */ /* 0x000fe200078e0287 */
[----:B------:R-:W-:Y:S01]  /*2810*/  STL [R1+0x3e48], R60 ;  /* 0x003e483c01007387 */ /* 0x000fe20000100800 */
[----:B------:R-:W-:-:S02]  /*2820*/  IMAD.MOV R9, RZ, RZ, -R6 ;  /* 0x000000ffff097224 */ /* 0x000fc400078e0a06 */
[--C-:B------:R-:W-:Y:S01]  /*2830*/  @!P5 IMAD.IADD R113, R113, 0x1, -R2.reuse ;  /* 0x000000017171d824 */ /* 0x100fe200078e0a02 */
[C---:B------:R-:W-:Y:S01]  /*2840*/  ISETP.GT.U32.AND P5, PT, R2.reuse, R127, PT ;  /* 0x0000007f0200720c */ /* 0x040fe20003fa4070 */
[----:B------:R-:W-:Y:S01]  /*2850*/  IMAD.HI.U32 R7, R3, R137, RZ ;  /* 0x0000008903077227 */ /* 0x000fe200078e00ff */
[----:B------:R-:W-:Y:S03]  /*2860*/  STL [R1+0x3e44], R58 ;  /* 0x003e443a01007387 */ /* 0x000fe60000100800 */
[C---:B------:R-:W-:Y:S01]  /*2870*/  IMAD R139, R2.reuse, R9, R139 ;  /* 0x00000009028b7224 */ /* 0x040fe200078e028b */
[----:B------:R-:W-:Y:S01]  /*2880*/  IADD3 R7, -R7, RZ, RZ ;  /* 0x000000ff07077210 */ /* 0x000fe20007ffe1ff */
[--C-:B------:R-:W-:Y:S01]  /*2890*/  @!P6 IMAD.IADD R89, R89, 0x1, -R2.reuse ;  /* 0x000000015959e824 */ /* 0x100fe200078e0a02 */
[C---:B------:R-:W-:Y:S01]  /*28a0*/  ISETP.GT.U32.AND P6, PT, R2.reuse, R103, PT ;  /* 0x000000670200720c */ /* 0x040fe20003fc4070 */
[----:B------:R-:W-:Y:S01]  /*28b0*/  IMAD.HI.U32 R6, R3, R143, RZ ;  /* 0x0000008f03067227 */ /* 0x000fe200078e00ff */
[----:B------:R-:W-:Y:S03]  /*28c0*/  STL [R1+0x3e40], R56 ;  /* 0x003e403801007387 */ /* 0x000fe60000100800 */
[--C-:B------:R-:W-:Y:S01]  /*28d0*/  @!P0 IMAD.IADD R115, R115, 0x1, -R2.reuse ;  /* 0x0000000173738824 */ /* 0x100fe200078e0a02 */
[C---:B------:R-:W-:Y:S01]  /*28e0*/  ISETP.GT.U32.AND P0, PT, R2.reuse, R129, PT ;  /* 0x000000810200720c */ /* 0x040fe20003f04070 */
[--C-:B------:R-:W-:Y:S01]  /*28f0*/  @!P4 IMAD.IADD R119, R119, 0x1, -R2.reuse ;  /* 0x000000017777c824 */ /* 0x100fe200078e0a02 */
[C---:B------:R-:W-:Y:S01]  /*2900*/  ISETP.GT.U32.AND P4, PT, R2.reuse, R133, PT ;  /* 0x000000850200720c */ /* 0x040fe20003f84070 */
[--C-:B------:R-:W-:Y:S01]  /*2910*/  @!P3 IMAD.IADD R125, R125, 0x1, -R2.reuse ;  /* 0x000000017d7db824 */ /* 0x100fe200078e0a02 */
[C---:B------:R-:W-:Y:S01]  /*2920*/  ISETP.GT.U32.AND P3, PT, R2.reuse, R139, PT ;  /* 0x0000008b0200720c */ /* 0x040fe20003f64070 */
[----:B------:R-:W-:Y:S01]  /*2930*/  IMAD R137, R2, R7, R137 ;  /* 0x0000000702897224 */ /* 0x000fe200078e0289 */
[----:B------:R-:W-:Y:S01]  /*2940*/  IADD3 R7, -R6, RZ, RZ ;  /* 0x000000ff06077210 */ /* 0x000fe20007ffe1ff */
[--C-:B------:R-:W-:Y:S01]  /*2950*/  @!P1 IMAD.IADD R121, R121, 0x1, -R2.reuse ;  /* 0x0000000179799824 */ /* 0x100fe200078e0a02 */
[C---:B------:R-:W-:Y:S01]  /*2960*/  ISETP.GT.U32.AND P1, PT, R2.reuse, R135, PT ;  /* 0x000000870200720c */ /* 0x040fe20003f24070 */
[--C-:B------:R-:W-:Y:S01]  /*2970*/  @!P5 IMAD.IADD R127, R127, 0x1, -R2.reuse ;  /* 0x000000017f7fd824 */ /* 0x100fe200078e0a02 */
[C---:B------:R-:W-:Y:S01]  /*2980*/  ISETP.GT.U32.AND P5, PT, R2.reuse, R141, PT ;  /* 0x0000008d0200720c */ /* 0x040fe20003fa4070 */
[C---:B------:R-:W-:Y:S01]  /*2990*/  IMAD R143, R2.reuse, R7, R143 ;  /* 0x00000007028f7224 */ /* 0x040fe200078e028f */
[----:B------:R-:W-:Y:S01]  /*29a0*/  STL [R1+0x3e3c], R54 ;  /* 0x003e3c3601007387 */ /* 0x000fe20000100800 */
[--C-:B------:R-:W-:Y:S01]  /*29b0*/  @!P2 IMAD.IADD R95, R95, 0x1, -R2.reuse ;  /* 0x000000015f5fa824 */ /* 0x100fe200078e0a02 */
[C---:B------:R-:W-:Y:S01]  /*29c0*/  ISETP.GT.U32.AND P2, PT, R2.reuse, R109, PT ;  /* 0x0000006d0200720c */ /* 0x040fe20003f44070 */
[--C-:B------:R-:W-:Y:S01]  /*29d0*/  @!P6 IMAD.IADD R103, R103, 0x1, -R2.reuse ;  /* 0x000000016767e824 */ /* 0x100fe200078e0a02 */
[-C--:B------:R-:W-:Y:S01]  /*29e0*/  @!P0 IADD3 R129, R129, -R2.reuse, RZ ;  /* 0x8000000281818210 */ /* 0x080fe20007ffe0ff */
[--C-:B------:R-:W-:Y:S01]  /*29f0*/  @!P4 IMAD.IADD R133, R133, 0x1, -R2.reuse ;  /* 0x000000018585c824 */ /* 0x100fe200078e0a02 */
[C---:B------:R-:W-:Y:S01]  /*2a00*/  ISETP.GT.U32.AND P0, PT, R2.reuse, R143, PT ;  /* 0x0000008f0200720c */ /* 0x040fe20003f04070 */
[--C-:B------:R-:W-:Y:S01]  /*2a10*/  @!P3 IMAD.IADD R139, R139, 0x1, -R2.reuse ;  /* 0x000000018b8bb824 */ /* 0x100fe200078e0a02 */
[C---:B------:R-:W-:Y:S01]  /*2a20*/  ISETP.GT.U32.AND P4, PT, R2.reuse, R97, PT ;  /* 0x000000610200720c */ /* 0x040fe20003f84070 */
[----:B------:R-:W-:Y:S01]  /*2a30*/  IMAD.SHL.U32 R6, R5, 0x100, RZ ;  /* 0x0000010005067824 */ /* 0x000fe200078e00ff */
[----:B------:R-:W-:Y:S01]  /*2a40*/  ISETP.GT.U32.AND P3, PT, R2, R103, PT ;  /* 0x000000670200720c */ /* 0x000fe20003f64070 */
[----:B------:R-:W-:Y:S01]  /*2a50*/  IMAD.HI.U32 R3, R4, R15, RZ ;  /* 0x0000000f04037227 */ /* 0x000fe200078e00ff */
[C---:B------:R-:W-:Y:S01]  /*2a60*/  ISETP.GT.U32.AND P6, PT, R2.reuse, R117, PT ;  /* 0x000000750200720c */ /* 0x040fe20003fc4070 */
[----:B------:R-:W-:Y:S01]  /*2a70*/  STL [R1+0x3e14], R52 ;  /* 0x003e143401007387 */ /* 0x000fe20000100800 */
[-C--:B------:R-:W-:Y:S01]  /*2a80*/  @!P1 IADD3 R135, R135, -R2.reuse, RZ ;  /* 0x8000000287879210 */ /* 0x080fe20007ffe0ff */
[--C-:B------:R-:W-:Y:S01]  /*2a90*/  @!P2 IMAD.IADD R109, R109, 0x1, -R2.reuse ;  /* 0x000000016d6da824 */ /* 0x100fe200078e0a02 */
[C---:B------:R-:W-:Y:S01]  /*2aa0*/  ISETP.GT.U32.AND P1, PT, R2.reuse, R99, PT ;  /* 0x000000630200720c */ /* 0x040fe20003f24070 */
[----:B------:R-:W-:Y:S01]  /*2ab0*/  STL [R1+0x3e10], R50 ;  /* 0x003e103201007387 */ /* 0x000fe20000100800 */
[-C--:B------:R-:W-:Y:S01]  /*2ac0*/  @!P5 IADD3 R141, R141, -R2.reuse, RZ ;  /* 0x800000028d8dd210 */ /* 0x080fe20007ffe0ff */
[----:B------:R-:W-:Y:S01]  /*2ad0*/  @!P0 IMAD.IADD R143, R143, 0x1, -R2 ;  /* 0x000000018f8f8824 */ /* 0x000fe200078e0a02 */
[----:B------:R-:W-:Y:S01]  /*2ae0*/  ISETP.GT.U32.AND P5, PT, R2, R105, PT ;  /* 0x000000690200720c */ /* 0x000fe20003fa4070 */
[----:B------:R-:W-:Y:S01]  /*2af0*/  STL [R1+0x3e0c], R48 ;  /* 0x003e0c3001007387 */ /* 0x000fe20000100800 */
[-C--:B------:R-:W-:Y:S01]  /*2b00*/  @!P4 IADD3 R97, R97, -R2.reuse, RZ ;  /* 0x800000026161c210 */ /* 0x080fe20007ffe0ff */
[----:B------:R-:W-:Y:S01]  /*2b10*/  IMAD.SHL.U32 R12, R18, 0x4, RZ ;  /* 0x00000004120c7824 */ /* 0x000fe200078e00ff */
[----:B------:R-:W-:Y:S01]  /*2b20*/  @!P3 IADD3 R103, R103, -R2, RZ ;  /* 0x800000026767b210 */ /* 0x000fe20007ffe0ff */
[----:B------:R-:W-:Y:S01]  /*2b30*/  STL [R1+0x3e08], R46 ;  /* 0x003e082e01007387 */ /* 0x000fe20000100800 */
[----:B------:R-:W-:-:S02]  /*2b40*/  ISETP.GT.U32.AND P0, PT, R2, R107, PT ;  /* 0x0000006b0200720c */ /* 0x000fc40003f04070 */
[C---:B------:R-:W-:Y:S01]  /*2b50*/  ISETP.GT.U32.AND P4, PT, R2.reuse, R109, PT ;  /* 0x0000006d0200720c */ /* 0x040fe20003f84070 */
[--C-:B------:R-:W-:Y:S01]  /*2b60*/  @!P1 IMAD.IADD R99, R99, 0x1, -R2.reuse ;  /* 0x0000000163639824 */ /* 0x100fe200078e0a02 */
[C---:B------:R-:W-:Y:S01]  /*2b70*/  ISETP.GT.U32.AND P3, PT, R2.reuse, R115, PT ;  /* 0x000000730200720c */ /* 0x040fe20003f64070 */
[----:B------:R-:W-:Y:S01]  /*2b80*/  STL [R1+0x3e00], R44 ;  /* 0x003e002c01007387 */ /* 0x000fe20000100800 */
[C---:B------:R-:W-:Y:S01]  /*2b90*/  ISETP.GT.U32.AND P2, PT, R2.reuse, R123, PT ;  /* 0x0000007b0200720c */ /* 0x040fe20003f44070 */
[--C-:B------:R-:W-:Y:S01]  /*2ba0*/  @!P5 IMAD.IADD R105, R105, 0x1, -R2.reuse ;  /* 0x000000016969d824 */ /* 0x100fe200078e0a02 */
[-C--:B------:R-:W-:Y:S01]  /*2bb0*/  @!P6 IADD3 R117, R117, -R2.reuse, RZ ;  /* 0x800000027575e210 */ /* 0x080fe20007ffe0ff */
[----:B------:R-:W-:Y:S01]  /*2bc0*/  STL [R1+0x3dfc], R42 ;  /* 0x003dfc2a01007387 */ /* 0x000fe20000100800 */
[C---:B------:R-:W-:Y:S02]  /*2bd0*/  ISETP.GT.U32.AND P1, PT, R2.reuse, R111, PT ;  /* 0x0000006f0200720c */ /* 0x040fe40003f24070 */
[C---:B------:R-:W-:Y:S01]  /*2be0*/  ISETP.GT.U32.AND P5, PT, R2.reuse, R117, PT ;  /* 0x000000750200720c */ /* 0x040fe20003fa4070 */
[--C-:B------:R-:W-:Y:S01]  /*2bf0*/  @!P0 IMAD.IADD R107, R107, 0x1, -R2.reuse ;  /* 0x000000016b6b8824 */ /* 0x100fe200078e0a02 */
[C---:B------:R-:W-:Y:S01]  /*2c00*/  ISETP.GT.U32.AND P6, PT, R2.reuse, R131, PT ;  /* 0x000000830200720c */ /* 0x040fe20003fc4070 */
[--C-:B------:R-:W-:Y:S01]  /*2c10*/  @!P4 IMAD.IADD R109, R109, 0x1, -R2.reuse ;  /* 0x000000016d6dc824 */ /* 0x100fe200078e0a02 */
[C---:B------:R-:W-:Y:S01]  /*2c20*/  ISETP.GT.U32.AND P0, PT, R2.reuse, R119, PT ;  /* 0x000000770200720c */ /* 0x040fe20003f04070 */
[----:B------:R-:W-:Y:S01]  /*2c30*/  @!P3 IMAD.IADD R115, R115, 0x1, -R2 ;  /* 0x000000017373b824 */ /* 0x000fe200078e0a02 */
[----:B------:R-:W-:Y:S01]  /*2c40*/  ISETP.GT.U32.AND P4, PT, R2, R121, PT ;  /* 0x000000790200720c */ /* 0x000fe20003f84070 */
[----:B------:R-:W-:Y:S01]  /*2c50*/  STL [R1+0x3df8], R40 ;  /* 0x003df82801007387 */ /* 0x000fe20000100800 */
[----:B------:R-:W-:-:S02]  /*2c60*/  @!P2 IADD3 R123, R123, -R2, RZ ;  /* 0x800000027b7ba210 */ /* 0x000fc40007ffe0ff */
[C---:B------:R-:W-:Y:S01]  /*2c70*/  ISETP.GT.U32.AND P3, PT, R2.reuse, R127, PT ;  /* 0x0000007f0200720c */ /* 0x040fe20003f64070 */
[----:B------:R-:W-:Y:S01]  /*2c80*/  STL [R1+0x3df4], R36 ;  /* 0x003df42401007387 */ /* 0x000fe20000100800 */
[-C--:B------:R-:W-:Y:S02]  /*2c90*/  @!P1 IADD3 R111, R111, -R2.reuse, RZ ;  /* 0x800000026f6f9210 */ /* 0x080fe40007ffe0ff */
[C---:B------:R-:W-:Y:S01]  /*2ca0*/  ISETP.GT.U32.AND P1, PT, R2.reuse, R123, PT ;  /* 0x0000007b0200720c */ /* 0x040fe20003f24070 */
[--C-:B------:R-:W-:Y:S01]  /*2cb0*/  @!P6 IMAD.IADD R131, R131, 0x1, -R2.reuse ;  /* 0x000000018383e824 */ /* 0x100fe200078e0a02 */
[-C--:B------:R-:W-:Y:S01]  /*2cc0*/  @!P5 IADD3 R117, R117, -R2.reuse, RZ ;  /* 0x800000027575d210 */ /* 0x080fe20007ffe0ff */
[----:B------:R-:W-:Y:S01]  /*2cd0*/  STL [R1+0x3dec], R38 ;  /* 0x003dec2601007387 */ /* 0x000fe20000100800 */
[C---:B------:R-:W-:Y:S01]  /*2ce0*/  ISETP.GT.U32.AND P5, PT, R2.reuse, R129, PT ;  /* 0x000000810200720c */ /* 0x040fe20003fa4070 */
[--C-:B------:R-:W-:Y:S01]  /*2cf0*/  @!P4 IMAD.IADD R121, R121, 0x1, -R2.reuse ;  /* 0x000000017979c824 */ /* 0x100fe200078e0a02 */
[----:B------:R-:W-:Y:S01]  /*2d00*/  @!P0 IADD3 R119, R119, -R2, RZ ;  /* 0x8000000277778210 */ /* 0x000fe20007ffe0ff */
[----:B------:R-:W-:Y:S01]  /*2d10*/  STL [R1+0x1a78], R34 ;  /* 0x001a782201007387 */ /* 0x000fe20000100800 */
[C---:B------:R-:W-:Y:S01]  /*2d20*/  ISETP.GT.U32.AND P2, PT, R2.reuse, R137, PT ;  /* 0x000000890200720c */ /* 0x040fe20003f44070 */
[----:B------:R-:W-:Y:S01]  /*2d30*/  @!P3 IMAD.IADD R127, R127, 0x1, -R2 ;  /* 0x000000017f7fb824 */ /* 0x000fe200078e0a02 */
[----:B------:R-:W-:-:S02]  /*2d40*/  ISETP.GT.U32.AND P0, PT, R2, R131, PT ;  /* 0x000000830200720c */ /* 0x000fc40003f04070 */
[C---:B------:R-:W-:Y:S01]  /*2d50*/  ISETP.GT.U32.AND P4, PT, R2.reuse, R133, PT ;  /* 0x000000850200720c */ /* 0x040fe20003f84070 */
[--C-:B------:R-:W-:Y:S01]  /*2d60*/  @!P1 IMAD.IADD R123, R123, 0x1, -R2.reuse ;  /* 0x000000017b7b9824 */ /* 0x100fe200078e0a02 */
[C---:B------:R-:W-:Y:S02]  /*2d70*/  ISETP.GT.U32.AND P3, PT, R2.reuse, R139, PT ;  /* 0x0000008b0200720c */ /* 0x040fe40003f64070 */
[C---:B------:R-:W-:Y:S01]  /*2d80*/  ISETP.GT.U32.AND P1, PT, R2.reuse, R135, PT ;  /* 0x000000870200720c */ /* 0x040fe20003f24070 */
[----:B------:R-:W-:Y:S01]  /*2d90*/  @!P5 IMAD.IADD R129, R129, 0x1, -R2 ;  /* 0x000000018181d824 */ /* 0x000fe200078e0a02 */
[----:B------:R-:W-:Y:S02]  /*2da0*/  ISETP.GT.U32.AND P5, PT, R2, R141, PT ;  /* 0x0000008d0200720c */ /* 0x000fe40003fa4070 */
[----:B------:R-:W-:Y:S01]  /*2db0*/  LOP3.LUT R28, R6, 0x60, R18, 0xfe, !PT ;  /* 0x00000060061c7812 */ /* 0x000fe200078efe12 */
[----:B------:R-:W-:Y:S01]  /*2dc0*/  @!P2 IMAD.IADD R137, R137, 0x1, -R2 ;  /* 0x000000018989a824 */ /* 0x000fe200078e0a02 */
[----:B------:R-:W-:-:S02]  /*2dd0*/  ISETP.GT.U32.AND P2, PT, R2, R101, PT ;  /* 0x000000650200720c */ /* 0x000fc40003f44070 */
[----:B------:R-:W-:Y:S01]  /*2de0*/  @!P0 IADD3 R131, R131, -R2, RZ ;  /* 0x8000000283838210 */ /* 0x000fe20007ffe0ff */
[--C-:B------:R-:W-:Y:S01]  /*2df0*/  @!P4 IMAD.IADD R133, R133, 0x1, -R2.reuse ;  /* 0x000000018585c824 */ /* 0x100fe200078e0a02 */
[----:B------:R-:W-:Y:S01]  /*2e00*/  ISETP.GE.AND P0, PT, R155, RZ, PT ;  /* 0x000000ff9b00720c */ /* 0x000fe20003f06270 */
[--C-:B------:R-:W-:Y:S01]  /*2e10*/  @!P3 IMAD.IADD R139, R139, 0x1, -R2.reuse ;  /* 0x000000018b8bb824 */ /* 0x100fe200078e0a02 */
[----:B------:R-:W-:Y:S01]  /*2e20*/  ISETP.GE.AND P4, PT, R154, RZ, PT ;  /* 0x000000ff9a00720c */ /* 0x000fe20003f86270 */
[--C-:B------:R-:W-:Y:S01]  /*2e30*/  @!P1 IMAD.IADD R135, R135, 0x1, -R2.reuse ;  /* 0x0000000187879824 */ /* 0x100fe200078e0a02 */
[----:B------:R-:W-:Y:S01]  /*2e40*/  ISETP.GE.AND P3, PT, R152, RZ, PT ;  /* 0x000000ff9800720c */ /* 0x000fe20003f66270 */
[--C-:B------:R-:W-:Y:S01]  /*2e50*/  @!P5 IMAD.IADD R141, R141, 0x1, -R2.reuse ;  /* 0x000000018d8dd824 */ /* 0x100fe200078e0a02 */
[----:B------:R-:W-:Y:S02]  /*2e60*/  ISETP.GE.AND P1, PT, R151, RZ, PT ;  /* 0x000000ff9700720c */ /* 0x000fe40003f26270 */
[----:B------:R-:W-:Y:S01]  /*2e70*/  ISETP.GE.AND P5, PT, R153, RZ, PT ;  /* 0x000000ff9900720c */ /* 0x000fe20003fa6270 */
[----:B------:R-:W-:Y:S01]  /*2e80*/  @!P2 IMAD.IADD R101, R101, 0x1, -R2 ;  /* 0x000000016565a824 */ /* 0x000fe200078e0a02 */
[----:B------:R-:W-:-:S02]  /*2e90*/  ISETP.GT.U32.AND P2, PT, R2, R113, PT ;  /* 0x000000710200720c */ /* 0x000fc40003f44070 */
[----:B------:R-:W-:Y:S01]  /*2ea0*/  LOP3.LUT R30, R6, 0x40, R18, 0xfe, !PT ;  /* 0x00000040061e7812 */ /* 0x000fe200078efe12 */
[----:B------:R-:W-:Y:S01]  /*2eb0*/  @!P0 IMAD.MOV R21, RZ, RZ, -R21 ;  /* 0x000000ffff158224 */ /* 0x000fe200078e0a15 */
[----:B------:R-:W-:Y:S01]  /*2ec0*/  ISETP.GE.AND P0, PT, R150, RZ, PT ;  /* 0x000000ff9600720c */ /* 0x000fe20003f06270 */
[----:B------:R-:W-:Y:S01]  /*2ed0*/  @!P4 IMAD.MOV R19, RZ, RZ, -R19 ;  /* 0x000000ffff13c224 */ /* 0x000fe200078e0a13 */
[----:B------:R-:W-:Y:S01]  /*2ee0*/  ISETP.GE.AND P4, PT, R149, RZ, PT ;  /* 0x000000ff9500720c */ /* 0x000fe20003f86270 */
[----:B------:R-:W-:Y:S01]  /*2ef0*/  @!P3 IMAD.MOV R25, RZ, RZ, -R25 ;  /* 0x000000ffff19b224 */ /* 0x000fe200078e0a19 */
[----:B------:R-:W-:Y:S01]  /*2f00*/  ISETP.GE.AND P3, PT, R146, RZ, PT ;  /* 0x000000ff9200720c */ /* 0x000fe20003f66270 */
[----:B------:R-:W-:Y:S01]  /*2f10*/  @!P1 IMAD.MOV R27, RZ, RZ, -R27 ;  /* 0x000000ffff1b9224 */ /* 0x000fe200078e0a1b */
[----:B------:R-:W-:Y:S01]  /*2f20*/  ISETP.GE.AND P1, PT, R144, RZ, PT ;  /* 0x000000ff9000720c */ /* 0x000fe20003f26270 */
[----:B-1----:R-:W-:Y:S01]  /*2f30*/  IMAD R144, R14, 0x68, RZ ;  /* 0x000000680e907824 */ /* 0x002fe200078e02ff */
[----:B------:R-:W-:Y:S01]  /*2f40*/  @!P5 IADD3 R23, -R23, RZ, RZ ;  /* 0x000000ff1717d210 */ /* 0x000fe20007ffe1ff */
[----:B------:R-:W-:Y:S01]  /*2f50*/  @!P2 IMAD.IADD R113, R113, 0x1, -R2 ;  /* 0x000000017171a824 */ /* 0x000fe200078e0a02 */
[----:B------:R-:W-:-:S02]  /*2f60*/  ISETP.GE.AND P5, PT, R148, RZ, PT ;  /* 0x000000ff9400720c */ /* 0x000fc40003fa6270 */
[C---:B------:R-:W-:Y:S02]  /*2f70*/  ISETP.GT.U32.AND P6, PT, R2.reuse, R95, PT ;  /* 0x0000005f0200720c */ /* 0x040fe40003fc4070 */
[----:B------:R-:W-:Y:S01]  /*2f80*/  @!P0 IADD3 R29, -R29, RZ, RZ ;  /* 0x000000ff1d1d8210 */ /* 0x000fe20007ffe1ff */
[----:B------:R-:W-:Y:S01]  /*2f90*/  @!P4 IMAD.MOV R31, RZ, RZ, -R31 ;  /* 0x000000ffff1fc224 */ /* 0x000fe200078e0a1f */
[----:B------:R-:W-:Y:S02]  /*2fa0*/  ISETP.GT.U32.AND P2, PT, R2, R125, PT ;  /* 0x0000007d0200720c */ /* 0x000fe40003f44070 */
[----:B------:R-:W-:Y:S01]  /*2fb0*/  @!P3 IADD3 R35, -R35, RZ, RZ ;  /* 0x000000ff2323b210 */ /* 0x000fe20007ffe1ff */
[----:B------:R-:W-:Y:S01]  /*2fc0*/  @!P1 IMAD.MOV R37, RZ, RZ, -R37 ;  /* 0x000000ffff259224 */ /* 0x000fe200078e0a25 */
[----:B------:R-:W-:Y:S02]  /*2fd0*/  ISETP.GE.AND P0, PT, R142, RZ, PT ;  /* 0x000000ff8e00720c */ /* 0x000fe40003f06270 */
[----:B------:R-:W-:Y:S01]  /*2fe0*/  ISETP.GE.AND P4, PT, R140, RZ, PT ;  /* 0x000000ff8c00720c */ /* 0x000fe20003f86270 */
[----:B------:R-:W-:Y:S01]  /*2ff0*/  @!P5 IMAD.MOV R33, RZ, RZ, -R33 ;  /* 0x000000ffff21d224 */ /* 0x000fe200078e0a21 */
[----:B------:R-:W-:Y:S01]  /*3000*/  ISETP.GE.AND P3, PT, R136, RZ, PT ;  /* 0x000000ff8800720c */ /* 0x000fe20003f66270 */
[----:B------:R-:W-:Y:S01]  /*3010*/  @!P6 IMAD.IADD R95, R95, 0x1, -R2 ;  /* 0x000000015f5fe824 */ /* 0x000fe200078e0a02 */
[----:B------:R-:W-:-:S02]  /*3020*/  IABS R13, R28 ;  /* 0x0000001c000d7213 */ /* 0x000fc40000000000 */
[----:B------:R-:W-:Y:S02]  /*3030*/  IABS R9, R30 ;  /* 0x0000001e00097213 */ /* 0x000fe40000000000 */
[----:B------:R-:W-:Y:S01]  /*3040*/  LOP3.LUT R32, R6, 0x20, R18, 0xfe, !PT ;  /* 0x0000002006207812 */ /* 0x000fe200078efe12 */
[----:B------:R-:W-:Y:S01]  /*3050*/  IMAD.HI.U32 R7, R4, R13, RZ ;  /* 0x0000000d04077227 */ /* 0x000fe200078e00ff */
[----:B------:R-:W-:Y:S02]  /*3060*/  ISETP.GE.AND P1, PT, R134, RZ, PT ;  /* 0x000000ff8600720c */ /* 0x000fe40003f26270 */
[----:B------:R-:W-:Y:S01]  /*3070*/  ISETP.GE.AND P5, PT, R138, RZ, PT ;  /* 0x000000ff8a00720c */ /* 0x000fe20003fa6270 */
[C---:B------:R-:W-:Y:S01]  /*3080*/  IMAD.HI.U32 R6, R4.reuse, R9, RZ ;  /* 0x0000000904067227 */ /* 0x040fe200078e00ff */
[----:B------:R-:W-:Y:S01]  /*3090*/  IABS R11, R32 ;  /* 0x00000020000b7213 */ /* 0x000fe20000000000 */
[----:B------:R-:W-:Y:S01]  /*30a0*/  STL [R1+0x1a80], R32 ;  /* 0x001a802001007387 */ /* 0x000fe20000100800 */
[----:B------:R-:W-:Y:S01]  /*30b0*/  IADD3 R3, -R3, RZ, RZ ;  /* 0x000000ff03037210 */ /* 0x000fe20007ffe1ff */
[----:B------:R-:W-:Y:S01]  /*30c0*/  IMAD.MOV R6, RZ, RZ, -R6 ;  /* 0x000000ffff067224 */ /* 0x000fe200078e0a06 */
[----:B------:R-:W-:Y:S01]  /*30d0*/  IADD3 R8, -R7, RZ, RZ ;  /* 0x000000ff07087210 */ /* 0x000fe20007ffe1ff */
[----:B------:R-:W-:Y:S01]  /*30e0*/  IMAD.HI.U32 R5, R4, R11, RZ ;  /* 0x0000000b04057227 */ /* 0x000fe200078e00ff */
[----:B------:R-:W-:Y:S01]  /*30f0*/  @!P2 IADD3 R125, R125, -R2, RZ ;  /* 0x800000027d7da210 */ /* 0x000fe20007ffe0ff */
[----:B------:R-:W-:Y:S01]  /*3100*/  STL [R1+0x1a84], R30 ;  /* 0x001a841e01007387 */ /* 0x000fe20000100800 */
[----:B------:R-:W-:Y:S01]  /*3110*/  @!P4 IADD3 R41, -R41, RZ, RZ ;  /* 0x000000ff2929c210 */ /* 0x000fe20007ffe1ff */
[----:B------:R-:W-:Y:S01]  /*3120*/  @!P0 IMAD.MOV R39, RZ, RZ, -R39 ;  /* 0x000000ffff278224 */ /* 0x000fe200078e0a27 */
[C---:B------:R-:W-:Y:S01]  /*3130*/  ISETP.GT.U32.AND P2, PT, R2.reuse, R137, PT ;  /* 0x000000890200720c */ /* 0x040fe20003f44070 */
[----:B------:R-:W-:Y:S01]  /*3140*/  @!P3 IMAD.MOV R45, RZ, RZ, -R45 ;  /* 0x000000ffff2db224 */ /* 0x000fe200078e0a2d */
[----:B------:R-:W-:Y:S01]  /*3150*/  ISETP.GT.U32.AND P6, PT, R2, R143, PT ;  /* 0x0000008f0200720c */ /* 0x000fe20003fc4070 */
[----:B------:R-:W-:Y:S01]  /*3160*/  IMAD R15, R0, R3, R15 ;  /* 0x00000003000f7224 */ /* 0x000fe200078e020f */
[----:B------:R-:W-:Y:S01]  /*3170*/  ISETP.GE.AND P0, PT, R132, RZ, PT ;  /* 0x000000ff8400720c */ /* 0x000fe20003f06270 */
[----:B------:R-:W-:Y:S01]  /*3180*/  IMAD R7, R0, R6, R9 ;  /* 0x0000000600077224 */ /* 0x000fe200078e0209 */
[----:B------:R-:W-:Y:S01]  /*3190*/  ISETP.GE.AND P4, PT, R130, RZ, PT ;  /* 0x000000ff8200720c */ /* 0x000fe20003f86270 */
[----:B------:R-:W-:Y:S01]  /*31a0*/  IMAD R3, R0, R8, R13 ;  /* 0x0000000800037224 */ /* 0x000fe200078e020d */
[----:B------:R-:W-:Y:S01]  /*31b0*/  ISETP.GE.AND P3, PT, R126, RZ, PT ;  /* 0x000000ff7e00720c */ /* 0x000fe20003f66270 */
[----:B------:R-:W-:Y:S01]  /*31c0*/  IMAD.MOV R5, RZ, RZ, -R5 ;  /* 0x000000ffff057224 */ /* 0x000fe200078e0a05 */
[----:B------:R-:W-:Y:S01]  /*31d0*/  IABS R13, R24 ;  /* 0x00000018000d7213 */ /* 0x000fe20000000000 */
[----:B------:R-:W-:Y:S01]  /*31e0*/  @!P5 IMAD.MOV R43, RZ, RZ, -R43 ;  /* 0x000000ffff2bd224 */ /* 0x000fe200078e0a2b */
[----:B------:R-:W-:Y:S01]  /*31f0*/  IABS R9, R22 ;  /* 0x0000001600097213 */ /* 0x000fe20000000000 */
[----:B------:R-:W-:Y:S01]  /*3200*/  IMAD R11, R0, R5, R11 ;  /* 0x00000005000b7224 */ /* 0x000fe200078e020b */
[----:B------:R-:W-:Y:S01]  /*3210*/  @!P1 IADD3 R47, -R47, RZ, RZ ;  /* 0x000000ff2f2f9210 */ /* 0x000fe20007ffe1ff */
[----:B------:R-:W-:Y:S01]  /*3220*/  IMAD.HI.U32 R5, R4, R17, RZ ;  /* 0x0000001104057227 */ /* 0x000fe200078e00ff */
[----:B------:R-:W-:Y:S01]  /*3230*/  ISETP.GE.AND P1, PT, R124, RZ, PT ;  /* 0x000000ff7c00720c */ /* 0x000fe20003f26270 */
[----:B------:R-:W-:Y:S01]  /*3240*/  STL [R1+0x1a88], R28 ;  /* 0x001a881c01007387 */ /* 0x000fe20000100800 */
[----:B------:R-:W-:Y:S01]  /*3250*/  ISETP.GE.AND P5, PT, R128, RZ, PT ;  /* 0x000000ff8000720c */ /* 0x000fe20003fa6270 */
[C---:B------:R-:W-:Y:S01]  /*3260*/  IMAD.HI.U32 R6, R4.reuse, R13, RZ ;  /* 0x0000000d04067227 */ /* 0x040fe200078e00ff */
[-C--:B------:R-:W-:Y:S01]  /*3270*/  @!P2 IADD3 R137, R137, -R2.reuse, RZ ;  /* 0x800000028989a210 */ /* 0x080fe20007ffe0ff */
[----:B------:R-:W-:Y:S01]  /*3280*/  STL [R1+0x1a8c], R26 ;  /* 0x001a8c1a01007387 */ /* 0x000fe20000100800 */
[----:B------:R-:W-:Y:S01]  /*3290*/  @!P6 IADD3 R143, R143, -R2, RZ ;  /* 0x800000028f8fe210 */ /* 0x000fe20007ffe0ff */
[C---:B------:R-:W-:Y:S01]  /*32a0*/  IMAD.HI.U32 R8, R4.reuse, R9, RZ ;  /* 0x0000000904087227 */ /* 0x040fe200078e00ff */
[----:B------:R-:W-:Y:S01]  /*32b0*/  ISETP.NE.AND P2, PT, RZ, c[0x0][0x17c], PT ;  /* 0x00005f00ff007a0c */ /* 0x000fe20003f45270 */
[----:B------:R-:W-:Y:S01]  /*32c0*/  STL [R1+0x1a90], R24 ;  /* 0x001a901801007387 */ /* 0x000fe20000100800 */
[----:B------:R-:W-:Y:S01]  /*32d0*/  LOP3.LUT R2, RZ, c[0x0][0x17c], RZ, 0x33, !PT ;  /* 0x00005f00ff027a12 */ /* 0x000fe200078e33ff */
[----:B------:R-:W-:Y:S01]  /*32e0*/  IMAD.HI.U32 R4, R4, R147, RZ ;  /* 0x0000009304047227 */ /* 0x000fe200078e00ff */
[----:B------:R-:W-:Y:S01]  /*32f0*/  IADD3 R6, -R6, RZ, RZ ;  /* 0x000000ff06067210 */ /* 0x000fe20007ffe1ff */
[----:B------:R-:W-:Y:S01]  /*3300*/  STL [R1+0x1a94], R22 ;  /* 0x001a941601007387 */ /* 0x000fe20000100800 */
[----:B------:R-:W-:Y:S01]  /*3310*/  ISETP.GE.AND P6, PT, R38, RZ, PT ;  /* 0x000000ff2600720c */ /* 0x000fe20003fc6270 */
[----:B------:R-:W-:Y:S01]  /*3320*/  IMAD.MOV R5, RZ, RZ, -R5 ;  /* 0x000000ffff057224 */ /* 0x000fe200078e0a05 */
[----:B------:R-:W-:Y:S01]  /*3330*/  @!P5 IADD3 R53, -R53, RZ, RZ ;  /* 0x000000ff3535d210 */ /* 0x000fe20007ffe1ff */
[----:B------:R-:W-:Y:S01]  /*3340*/  IMAD.MOV R4, RZ, RZ, -R4 ;  /* 0x000000ffff047224 */ /* 0x000fe200078e0a04 */
[----:B------:R-:W-:Y:S01]  /*3350*/  ISETP.GE.AND P5, PT, R118, RZ, PT ;  /* 0x000000ff7600720c */ /* 0x000fe20003fa6270 */
[----:B------:R-:W-:Y:S01]  /*3360*/  @!P0 IMAD.MOV R49, RZ, RZ, -R49 ;  /* 0x000000ffff318224 */ /* 0x000fe200078e0a31 */
[----:B------:R-:W-:Y:S01]  /*3370*/  ISETP.GE.AND P0, PT, R122, RZ, PT ;  /* 0x000000ff7a00720c */ /* 0x000fe20003f06270 */
[----:B------:R-:W-:Y:S01]  /*3380*/  @!P4 IMAD.MOV R51, RZ, RZ, -R51 ;  /* 0x000000ffff33c224 */ /* 0x000fe200078e0a33 */
[----:B------:R-:W-:Y:S01]  /*3390*/  ISETP.GE.AND P4, PT, R120, RZ, PT ;  /* 0x000000ff7800720c */ /* 0x000fe20003f86270 */
[----:B------:R-:W-:Y:S01]  /*33a0*/  @!P3 IMAD.MOV R55, RZ, RZ, -R55 ;  /* 0x000000ffff37b224 */ /* 0x000fe200078e0a37 */
[----:B------:R-:W-:Y:S01]  /*33b0*/  ISETP.GE.AND P3, PT, R116, RZ, PT ;  /* 0x000000ff7400720c */ /* 0x000fe20003f66270 */
[C---:B------:R-:W-:Y:S01]  /*33c0*/  IMAD R17, R0.reuse, R5, R17 ;  /* 0x0000000500117224 */ /* 0x040fe200078e0211 */
[----:B------:R-:W-:Y:S01]  /*33d0*/  STL [R1+0x1a98], R20 ;  /* 0x001a981401007387 */ /* 0x000fe20000100800 */
[----:B------:R-:W-:Y:S01]  /*33e0*/  IMAD R5, R0, R4, R147 ;  /* 0x0000000400057224 */ /* 0x000fe200078e0293 */
[----:B------:R-:W-:Y:S01]  /*33f0*/  SEL R4, R2, R21, !P2 ;  /* 0x0000001502047207 */ /* 0x000fe20005000000 */
[----:B------:R-:W-:Y:S01]  /*3400*/  @!P1 IMAD.MOV R57, RZ, RZ, -R57 ;  /* 0x000000ffff399224 */ /* 0x000fe200078e0a39 */
[----:B------:R-:W-:Y:S01]  /*3410*/  ISETP.GE.AND P1, PT, R114, RZ, PT ;  /* 0x000000ff7200720c */ /* 0x000fe20003f26270 */
[----:B------:R-:W-:Y:S01]  /*3420*/  IMAD R13, R0, R6, R13 ;  /* 0x00000006000d7224 */ /* 0x000fe200078e020d */
[----:B------:R-:W-:Y:S01]  /*3430*/  SEL R6, R2, R19, !P2 ;  /* 0x0000001302067207 */ /* 0x000fe20005000000 */
[----:B------:R-:W-:Y:S01]  /*3440*/  IMAD.MOV R8, RZ, RZ, -R8 ;  /* 0x000000ffff087224 */ /* 0x000fe200078e0a08 */
[----:B------:R1:W-:Y:S01]  /*3450*/  STL [R1+0x1670], R4 ;  /* 0x0016700401007387 */ /* 0x0003e20000100800 */
[----:B------:R-:W-:Y:S01]  /*3460*/  @!P0 IADD3 R59, -R59, RZ, RZ ;  /* 0x000000ff3b3b8210 */ /* 0x000fe20007ffe1ff */
[----:B------:R-:W-:Y:S01]  /*3470*/  @!P4 IMAD.MOV R61, RZ, RZ, -R61 ;  /* 0x000000ffff3dc224 */ /* 0x000fe200078e0a3d */
[----:B------:R-:W-:Y:S01]  /*3480*/  @!P3 IADD3 R65, -R65, RZ, RZ ;  /* 0x000000ff4141b210 */ /* 0x000fe20007ffe1ff */
[----:B------:R-:W-:Y:S01]  /*3490*/  IMAD R9, R0, R8, R9 ;  /* 0x0000000800097224 */ /* 0x000fe200078e0209 */
[----:B------:R-:W-:Y:S01]  /*34a0*/  ISETP.GE.AND P0, PT, R112, RZ, PT ;  /* 0x000000ff7000720c */ /* 0x000fe20003f06270 */
[----:B------:R2:W-:Y:S01]  /*34b0*/  STL [R1+0x1674], R6 ;  /* 0x0016740601007387 */ /* 0x0005e20000100800 */
[----:B------:R-:W-:Y:S01]  /*34c0*/  ISETP.GE.AND P4, PT, R110, RZ, PT ;  /* 0x000000ff6e00720c */ /* 0x000fe20003f86270 */
[----:B------:R-:W-:Y:S01]  /*34d0*/  @!P5 IMAD.MOV R63, RZ, RZ, -R63 ;  /* 0x000000ffff3fd224 */ /* 0x000fe200078e0a3f */
[----:B------:R-:W-:Y:S01]  /*34e0*/  ISETP.GE.AND P3, PT, R106, RZ, PT ;  /* 0x000000ff6a00720c */ /* 0x000fe20003f66270 */
[----:B------:R-:W-:Y:S01]  /*34f0*/  @!P1 IMAD.MOV R67, RZ, RZ, -R67 ;  /* 0x000000ffff439224 */ /* 0x000fe200078e0a43 */
[----:B-1----:R-:W-:Y:S01]  /*3500*/  SEL R4, R2, R23, !P2 ;  /* 0x0000001702047207 */ /* 0x002fe20005000000 */
[----:B------:R-:W-:Y:S01]  /*3510*/  IMAD R128, R14, 0x64, RZ ;  /* 0x000000640e807824 */ /* 0x000fe200078e02ff */
[----:B------:R-:W-:-:S02]  /*3520*/  SEL R8, R2, R25, !P2 ;  /* 0x0000001902087207 */ /* 0x000fc40005000000 */
[----:B------:R-:W-:Y:S01]  /*3530*/  ISETP.GE.AND P1, PT, R104, RZ, PT ;  /* 0x000000ff6800720c */ /* 0x000fe20003f26270 */
[----:B------:R1:W-:Y:S01]  /*3540*/  STL [R1+0x1678], R4 ;  /* 0x0016780401007387 */ /* 0x0003e20000100800 */
[----:B--2---:R-:W-:Y:S01]  /*3550*/  SEL R6, R2, R27, !P2 ;  /* 0x0000001b02067207 */ /* 0x004fe20005000000 */
[----:B------:R-:W-:Y:S01]  /*3560*/  @!P0 IMAD.MOV R69, RZ, RZ, -R69 ;  /* 0x000000ffff458224 */ /* 0x000fe200078e0a45 */
[----:B------:R-:W-:Y:S01]  /*3570*/  ISETP.GE.AND P5, PT, R108, RZ, PT ;  /* 0x000000ff6c00720c */ /* 0x000fe20003fa6270 */
[----:B------:R2:W-:Y:S01]  /*3580*/  STL [R1+0x167c], R8 ;  /* 0x00167c0801007387 */ /* 0x0005e20000100800 */
[----:B------:R-:W-:Y:S01]  /*3590*/  @!P4 IADD3 R71, -R71, RZ, RZ ;  /* 0x000000ff4747c210 */ /* 0x000fe20007ffe1ff */
[----:B------:R-:W-:Y:S01]  /*35a0*/  @!P3 IMAD.MOV R75, RZ, RZ, -R75 ;  /* 0x000000ffff4bb224 */ /* 0x000fe200078e0a4b */
[----:B------:R-:W-:Y:S01]  /*35b0*/  ISETP.GE.AND P0, PT, R102, RZ, PT ;  /* 0x000000ff6600720c */ /* 0x000fe20003f06270 */
[----:B------:R3:W-:Y:S01]  /*35c0*/  STL [R1+0x1688], R6 ;  /* 0x0016880601007387 */ /* 0x0007e20000100800 */
[----:B------:R-:W-:-:S02]  /*35d0*/  ISETP.GE.AND P4, PT, R100, RZ, PT ;  /* 0x000000ff6400720c */ /* 0x000fc40003f86270 */
[----:B-1----:R-:W-:Y:S02]  /*35e0*/  SEL R4, R2, R29, !P2 ;  /* 0x0000001d02047207 */ /* 0x002fe40005000000 */
[----:B------:R-:W-:Y:S02]  /*35f0*/  ISETP.GE.AND P3, PT, R96, RZ, PT ;  /* 0x000000ff6000720c */ /* 0x000fe40003f66270 */
[C---:B--2---:R-:W-:Y:S01]  /*3600*/  SEL R8, R2.reuse, R31, !P2 ;  /* 0x0000001f02087207 */ /* 0x044fe20005000000 */
[----:B------:R1:W-:Y:S01]  /*3610*/  STL [R1+0x168c], R4 ;  /* 0x00168c0401007387 */ /* 0x0003e20000100800 */
[----:B------:R-:W-:Y:S01]  /*3620*/  @!P1 IADD3 R77, -R77, RZ, RZ ;  /* 0x000000ff4d4d9210 */ /* 0x000fe20007ffe1ff */
[----:B------:R-:W-:Y:S01]  /*3630*/  @!P5 IMAD.MOV R73, RZ, RZ, -R73 ;  /* 0x000000ffff49d224 */ /* 0x000fe200078e0a49 */
[----:B---3--:R-:W-:Y:S01]  /*3640*/  SEL R6, R2, R33, !P2 ;  /* 0x0000002102067207 */ /* 0x008fe20005000000 */
[----:B------:R2:W-:Y:S01]  /*3650*/  STL [R1+0x1690], R8 ;  /* 0x0016900801007387 */ /* 0x0005e20000100800 */
[----:B------:R-:W-:Y:S01]  /*3660*/  ISETP.GE.AND P1, PT, R94, RZ, PT ;  /* 0x000000ff5e00720c */ /* 0x000fe20003f26270 */
[----:B------:R-:W-:Y:S01]  /*3670*/  @!P0 IMAD.MOV R79, RZ, RZ, -R79 ;  /* 0x000000ffff4f8224 */ /* 0x000fe200078e0a4f */
[----:B------:R-:W-:Y:S01]  /*3680*/  ISETP.GE.AND P5, PT, R98, RZ, PT ;  /* 0x000000ff6200720c */ /* 0x000fe20003fa6270 */
[----:B------:R3:W-:Y:S01]  /*3690*/  STL [R1+0x1694], R6 ;  /* 0x0016940601007387 */ /* 0x0007e20000100800 */
[----:B------:R-:W-:Y:S01]  /*36a0*/  @!P4 IMAD.MOV R81, RZ, RZ, -R81 ;  /* 0x000000ffff51c224 */ /* 0x000fe200078e0a51 */
[----:B-1----:R-:W-:Y:S01]  /*36b0*/  SEL R4, R2, R35, !P2 ;  /* 0x0000002302047207 */ /* 0x002fe20005000000 */
[----:B------:R-:W-:Y:S01]  /*36c0*/  @!P3 IMAD.MOV R85, RZ, RZ, -R85 ;  /* 0x000000ffff55b224 */ /* 0x000fe200078e0a55 */
[----:B------:R-:W-:-:S02]  /*36d0*/  ISETP.GE.AND P0, PT, R92, RZ, PT ;  /* 0x000000ff5c00720c */ /* 0x000fc40003f06270 */
[----:B--2---:R-:W-:Y:S01]  /*36e0*/  SEL R8, R2, R37, !P2 ;  /* 0x0000002502087207 */ /* 0x004fe20005000000 */
[----:B------:R1:W-:Y:S01]  /*36f0*/  STL [R1+0x16a0], R4 ;  /* 0x0016a00401007387 */ /* 0x0003e20000100800 */
[----:B------:R-:W-:Y:S02]  /*3700*/  ISETP.GE.AND P4, PT, R90, RZ, PT ;  /* 0x000000ff5a00720c */ /* 0x000fe40003f86270 */
[----:B---3--:R-:W-:Y:S01]  /*3710*/  SEL R6, R2, R39, !P2 ;  /* 0x0000002702067207 */ /* 0x008fe20005000000 */
[----:B------:R2:W-:Y:S01]  /*3720*/  STL [R1+0x16a4], R8 ;  /* 0x0016a40801007387 */ /* 0x0005e20000100800 */
[----:B------:R-:W-:Y:S01]  /*3730*/  ISETP.GE.AND P3, PT, R86, RZ, PT ;  /* 0x000000ff5600720c */ /* 0x000fe20003f66270 */
[----:B------:R-:W-:Y:S01]  /*3740*/  @!P1 IMAD.MOV R87, RZ, RZ, -R87 ;  /* 0x000000ffff579224 */ /* 0x000fe200078e0a57 */
[----:B------:R-:W-:Y:S01]  /*3750*/  ISETP.GE.AND P1, PT, R84, RZ, PT ;  /* 0x000000ff5400720c */ /* 0x000fe20003f26270 */
[----:B------:R3:W-:Y:S01]  /*3760*/  STL [R1+0x16a8], R6 ;  /* 0x0016a80601007387 */ /* 0x0007e20000100800 */
[----:B------:R-:W-:-:S02]  /*3770*/  @!P5 IADD3 R83, -R83, RZ, RZ ;  /* 0x000000ff5353d210 */ /* 0x000fc40007ffe1ff */
[----:B-1----:R-:W-:Y:S02]  /*3780*/  SEL R4, R2, R41, !P2 ;  /* 0x0000002902047207 */ /* 0x002fe40005000000 */
[----:B------:R-:W-:Y:S01]  /*3790*/  ISETP.GE.AND P5, PT, R88, RZ, PT ;  /* 0x000000ff5800720c */ /* 0x000fe20003fa6270 */
[----:B------:R-:W-:Y:S01]  /*37a0*/  @!P4 IMAD.MOV R91, RZ, RZ, -R91 ;  /* 0x000000ffff5bc224 */ /* 0x000fe200078e0a5b */
[C---:B--2---:R-:W-:Y:S01]  /*37b0*/  SEL R8, R2.reuse, R43, !P2 ;  /* 0x0000002b02087207 */ /* 0x044fe20005000000 */
[----:B------:R1:W-:Y:S01]  /*37c0*/  STL [R1+0x16ac], R4 ;  /* 0x0016ac0401007387 */ /* 0x0003e20000100800 */
[----:B------:R-:W-:Y:S02]  /*37d0*/  @!P0 IADD3 R89, -R89, RZ, RZ ;  /* 0x000000ff59598210 */ /* 0x000fe40007ffe1ff */
[----:B---3--:R-:W-:Y:S01]  /*37e0*/  SEL R6, R2, R45, !P2 ;  /* 0x0000002d02067207 */ /* 0x008fe20005000000 */
[----:B------:R2:W-:Y:S01]  /*37f0*/  STL [R1+0x16b8], R8 ;  /* 0x0016b80801007387 */ /* 0x0005e20000100800 */
[----:B------:R-:W-:Y:S01]  /*3800*/  @!P3 IADD3 R95, -R95, RZ, RZ ;  /* 0x000000ff5f5fb210 */ /* 0x000fe20007ffe1ff */
[----:B------:R-:W-:Y:S01]  /*3810*/  @!P1 IMAD.MOV R97, RZ, RZ, -R97 ;  /* 0x000000ffff619224 */ /* 0x000fe200078e0a61 */
[----:B------:R-:W-:Y:S01]  /*3820*/  ISETP.GE.AND P0, PT, R82, RZ, PT ;  /* 0x000000ff5200720c */ /* 0x000fe20003f06270 */
[----:B------:R3:W-:Y:S01]  /*3830*/  STL [R1+0x16bc], R6 ;  /* 0x0016bc0601007387 */ /* 0x0007e20000100800 */
[----:B------:R-:W-:Y:S01]  /*3840*/  ISETP.GE.AND P4, PT, R80, RZ, PT ;  /* 0x000000ff5000720c */ /* 0x000fe20003f86270 */
[----:B------:R-:W-:Y:S01]  /*3850*/  @!P5 IMAD.MOV R93, RZ, RZ, -R93 ;  /* 0x000000ffff5dd224 */ /* 0x000fe200078e0a5d */
[----:B-1----:R-:W-:-:S02]  /*3860*/  SEL R4, R2, R47, !P2 ;  /* 0x0000002f02047207 */ /* 0x002fc40005000000 */
[----:B------:R-:W-:Y:S02]  /*3870*/  ISETP.GE.AND P3, PT, R76, RZ, PT ;  /* 0x000000ff4c00720c */ /* 0x000fe40003f66270 */
[----:B--2---:R-:W-:Y:S01]  /*3880*/  SEL R8, R2, R49, !P2 ;  /* 0x0000003102087207 */ /* 0x004fe20005000000 */
[----:B------:R1:W-:Y:S01]  /*3890*/  STL [R1+0x1780], R4 ;  /* 0x0017800401007387 */ /* 0x0003e20000100800 */
[----:B------:R-:W-:Y:S02]  /*38a0*/  ISETP.GE.AND P1, PT, R74, RZ, PT ;  /* 0x000000ff4a00720c */ /* 0x000fe40003f26270 */
[----:B---3--:R-:W-:Y:S01]  /*38b0*/  SEL R6, R2, R51, !P2 ;  /* 0x0000003302067207 */ /* 0x008fe20005000000 */
[----:B------:R2:W-:Y:S01]  /*38c0*/  STL [R1+0x1784], R8 ;  /* 0x0017840801007387 */ /* 0x0005e20000100800 */
[----:B------:R-:W-:Y:S01]  /*38d0*/  ISETP.GE.AND P5, PT, R78, RZ, PT ;  /* 0x000000ff4e00720c */ /* 0x000fe20003fa6270 */
[----:B------:R-:W-:Y:S01]  /*38e0*/  @!P0 IMAD.MOV R99, RZ, RZ, -R99 ;  /* 0x000000ffff638224 */ /* 0x000fe200078e0a63 */
[----:B------:R-:W-:Y:S01]  /*38f0*/  @!P4 IADD3 R101, -R101, RZ, RZ ;  /* 0x000000ff6565c210 */ /* 0x000fe20007ffe1ff */
[----:B------:R3:W-:Y:S01]  /*3900*/  STL [R1+0x1790], R6 ;  /* 0x0017900601007387 */ /* 0x0007e20000100800 */
[----:B------:R-:W-:Y:S01]  /*3910*/  ISETP.GE.AND P0, PT, R72, RZ, PT ;  /* 0x000000ff4800720c */ /* 0x000fe20003f06270 */
[----:B------:R-:W-:Y:S01]  /*3920*/  @!P3 IMAD.MOV R105, RZ, RZ, -R105 ;  /* 0x000000ffff69b224 */ /* 0x000fe200078e0a69 */
[----:B-1----:R-:W-:-:S02]  /*3930*/  SEL R4, R2, R53, !P2 ;  /* 0x0000003502047207 */ /* 0x002fc40005000000 */
[----:B------:R-:W-:Y:S02]  /*3940*/  ISETP.GE.AND P4, PT, R70, RZ, PT ;  /* 0x000000ff4600720c */ /* 0x000fe40003f86270 */
[----:B--2---:R-:W-:Y:S01]  /*3950*/  SEL R8, R2, R55, !P2 ;  /* 0x0000003702087207 */ /* 0x004fe20005000000 */
[----:B------:R1:W-:Y:S01]  /*3960*/  STL [R1+0x1794], R4 ;  /* 0x0017940401007387 */ /* 0x0003e20000100800 */
[----:B------:R-:W-:Y:S01]  /*3970*/  ISETP.GE.AND P3, PT, R66, RZ, PT ;  /* 0x000000ff4200720c */ /* 0x000fe20003f66270 */
[----:B------:R-:W-:Y:S01]  /*3980*/  @!P5 IMAD.MOV R103, RZ, RZ, -R103 ;  /* 0x000000ffff67d224 */ /* 0x000fe200078e0a67 */
        /* <DEDUP_REMOVED lines=9> */
[----:B------:R-:W-:Y:S01]  /*3a20*/  ISETP.GE.AND P0, PT, R62, RZ, PT ;  /* 0x000000ff3e00720c */ /* 0x000fe20003f06270 */
[----:B------:R-:W-:Y:S01]  /*3a30*/  @!P3 IMAD.MOV R115, RZ, RZ, -R115 ;  /* 0x000000ffff73b224 */ /* 0x000fe200078e0a73 */
        /* <DEDUP_REMOVED lines=47> */
[C---:B------:R-:W-:Y:S01]  /*3d30*/  ISETP.GT.U32.AND P1, PT, R0.reuse, R15, PT ;  /* 0x0000000f0000720c */ /* 0x040fe20003f24070 */
[----:B------:R3:W-:Y:S01]  /*3d40*/  STL [R1+0x1ac8], R6 ;  /* 0x001ac80601007387 */ /* 0x0007e20000100800 */
[----:B------:R-:W-:Y:S01]  /*3d50*/  ISETP.GT.U32.AND P5, PT, R0, R3, PT ;  /* 0x000000030000720c */ /* 0x000fe20003fa4070 */
[----:B------:R-:W-:Y:S01]  /*3d60*/  @!P4 IMAD.MOV R141, RZ, RZ, -R141 ;  /* 0x000000ffff8dc224 */ /* 0x000fe200078e0a8d */
[----:B-1----:R-:W-:-:S02]  /*3d70*/  SEL R4, R2, R83, !P2 ;  /* 0x0000005302047207 */ /* 0x002fc40005000000 */
[----:B------:R-:W-:Y:S01]  /*3d80*/  @!P6 IADD3 R145, -R145, RZ, RZ ;  /* 0x000000ff9191e210 */ /* 0x000fe20007ffe1ff */
[----:B------:R-:W-:Y:S01]  /*3d90*/  @!P3 IMAD.MOV R143, RZ, RZ, -R143 ;  /* 0x000000ffff8fb224 */ /* 0x000fe200078e0a8f */
[----:B--2---:R-:W-:Y:S01]  /*3da0*/  SEL R8, R2, R85, !P2 ;  /* 0x0000005502087207 */ /* 0x004fe20005000000 */
[----:B------:R1:W-:Y:S01]  /*3db0*/  STL [R1+0x1acc], R4 ;  /* 0x001acc0401007387 */ /* 0x0003e20000100800 */
[----:B------:R-:W-:Y:S02]  /*3dc0*/  ISETP.GT.U32.AND P0, PT, R0, R11, PT ;  /* 0x0000000b0000720c */ /* 0x000fe40003f04070 */
[----:B---3--:R-:W-:Y:S01]  /*3dd0*/  SEL R6, R2, R87, !P2 ;  /* 0x0000005702067207 */ /* 0x008fe20005000000 */
[----:B------:R2:W-:Y:S01]  /*3de0*/  STL [R1+0x1ad8], R8 ;  /* 0x001ad80801007387 */ /* 0x0005e20000100800 */
[C---:B------:R-:W-:Y:S01]  /*3df0*/  ISETP.GT.U32.AND P6, PT, R0.reuse, R17, PT ;  /* 0x000000110000720c */ /* 0x040fe20003fc4070 */
[----:B------:R-:W-:Y:S01]  /*3e00*/  @!P1 IMAD.IADD R15, R15, 0x1, -R0 ;  /* 0x000000010f0f9824 */ /* 0x000fe200078e0a00 */
[C---:B------:R-:W-:Y:S01]  /*3e10*/  ISETP.GT.U32.AND P3, PT, R0.reuse, R13, PT ;  /* 0x0000000d0000720c */ /* 0x040fe20003f64070 */
[----:B------:R3:W-:Y:S01]  /*3e20*/  STL [R1+0x1adc], R6 ;  /* 0x001adc0601007387 */ /* 0x0007e20000100800 */
[----:B------:R-:W-:-:S02]  /*3e30*/  ISETP.GT.U32.AND P1, PT, R0, R5, PT ;  /* 0x000000050000720c */ /* 0x000fc40003f24070 */
[C---:B-1----:R-:W-:Y:S02]  /*3e40*/  SEL R4, R2.reuse, R89, !P2 ;  /* 0x0000005902047207 */ /* 0x042fe40005000000 */
[----:B------:R-:W-:Y:S01]  /*3e50*/  @!P5 IADD3 R3, R3, -R0, RZ ;  /* 0x800000000303d210 */ /* 0x000fe20007ffe0ff */
[--C-:B------:R-:W-:Y:S01]  /*3e60*/  @!P0 IMAD.IADD R11, R11, 0x1, -R0.reuse ;  /* 0x000000010b0b8824 */ /* 0x100fe200078e0a00 */
[----:B--2---:R-:W-:Y:S01]  /*3e70*/  SEL R8, R2, R91, !P2 ;  /* 0x0000005b02087207 */ /* 0x004fe20005000000 */
[----:B------:R1:W-:Y:S01]  /*3e80*/  STL [R1+0x1af8], R4 ;  /* 0x001af80401007387 */ /* 0x0003e20000100800 */
[----:B------:R-:W-:Y:S01]  /*3e90*/  ISETP.GT.U32.AND P4, PT, R0, R7, PT ;  /* 0x000000070000720c */ /* 0x000fe20003f84070 */
[--C-:B------:R-:W-:Y:S01]  /*3ea0*/  @!P6 IMAD.IADD R17, R17, 0x1, -R0.reuse ;  /* 0x000000011111e824 */ /* 0x100fe200078e0a00 */
[----:B---3--:R-:W-:Y:S01]  /*3eb0*/  SEL R6, R2, R93, !P2 ;  /* 0x0000005d02067207 */ /* 0x008fe20005000000 */
[----:B------:R2:W-:Y:S01]  /*3ec0*/  STL [R1+0x1afc], R8 ;  /* 0x001afc0801007387 */ /* 0x0005e20000100800 */
[C---:B------:R-:W-:Y:S01]  /*3ed0*/  ISETP.GT.U32.AND P0, PT, R0.reuse, R15, PT ;  /* 0x0000000f0000720c */ /* 0x040fe20003f04070 */
[--C-:B------:R-:W-:Y:S01]  /*3ee0*/  @!P3 IMAD.IADD R13, R13, 0x1, -R0.reuse ;  /* 0x000000010d0db824 */ /* 0x100fe200078e0a00 */
[----:B------:R-:W-:Y:S01]  /*3ef0*/  ISETP.GT.U32.AND P3, PT, R0, R3, PT ;  /* 0x000000030000720c */ /* 0x000fe20003f64070 */
[----:B------:R3:W-:Y:S01]  /*3f00*/  STL [R1+0x1b08], R6 ;  /* 0x001b080601007387 */ /* 0x0007e20000100800 */
[----:B------:R-:W-:Y:S01]  /*3f10*/  @!P1 IMAD.IADD R5, R5, 0x1, -R0 ;  /* 0x0000000105059824 */ /* 0x000fe200078e0a00 */
[----:B-1----:R-:W-:-:S02]  /*3f20*/  SEL R4, R2, R95, !P2 ;  /* 0x0000005f02047207 */ /* 0x002fc40005000000 */
[----:B------:R-:W-:Y:S02]  /*3f30*/  ISETP.GT.U32.AND P1, PT, R0, R17, PT ;  /* 0x000000110000720c */ /* 0x000fe40003f24070 */
[----:B--2---:R-:W-:Y:S01]  /*3f40*/  SEL R8, R2, R97, !P2 ;  /* 0x0000006102087207 */ /* 0x004fe20005000000 */
[----:B------:R1:W-:Y:S01]  /*3f50*/  STL [R1+0x1b0c], R4 ;  /* 0x001b0c0401007387 */ /* 0x0003e20000100800 */
[--C-:B------:R-:W-:Y:S01]  /*3f60*/  @!P4 IMAD.IADD R7, R7, 0x1, -R0.reuse ;  /* 0x000000010707c824 */ /* 0x100fe200078e0a00 */
[----:B------:R-:W-:Y:S01]  /*3f70*/  ISETP.GT.U32.AND P4, PT, R0, R11, PT ;  /* 0x0000000b0000720c */ /* 0x000fe20003f84070 */
[--C-:B------:R-:W-:Y:S01]  /*3f80*/  @!P0 IMAD.IADD R15, R15, 0x1, -R0.reuse ;  /* 0x000000010f0f8824 */ /* 0x100fe200078e0a00 */
[----:B---3--:R-:W-:Y:S01]  /*3f90*/  SEL R6, R2, R99, !P2 ;  /* 0x0000006302067207 */ /* 0x008fe20005000000 */
[----:B------:R2:W-:Y:S01]  /*3fa0*/  STL [R1+0x1b28], R8 ;  /* 0x001b280801007387 */ /* 0x0005e20000100800 */
[C---:B------:R-:W-:Y:S01]  /*3fb0*/  ISETP.GT.U32.AND P6, PT, R0.reuse, R5, PT ;  /* 0x000000050000720c */ /* 0x040fe20003fc4070 */
[----:B------:R-:W-:Y:S01]  /*3fc0*/  @!P3 IMAD.IADD R3, R3, 0x1, -R0 ;  /* 0x000000010303b824 */ /* 0x000fe200078e0a00 */
[----:B------:R-:W-:Y:S01]  /*3fd0*/  ISETP.GT.U32.AND P0, PT, R0, R13, PT ;  /* 0x0000000d0000720c */ /* 0x000fe20003f04070 */
[----:B------:R3:W-:Y:S01]  /*3fe0*/  STL [R1+0x1b2c], R6 ;  /* 0x001b2c0601007387 */ /* 0x0007e20000100800 */
[----:B-1----:R-:W-:-:S02]  /*3ff0*/  SEL R4, R2, R101, !P2 ;  /* 0x0000006502047207 */ /* 0x002fc40005000000 */
[----:B------:R-:W-:Y:S02]  /*4000*/  ISETP.GE.AND P3, PT, R34, RZ, PT ;  /* 0x000000ff2200720c */ /* 0x000fe40003f66270 */
[-C--:B------:R-:W-:Y:S01]  /*4010*/  @!P1 IADD3 R17, R17, -R0.reuse, RZ ;  /* 0x8000000011119210 */ /* 0x080fe20007ffe0ff */
[----:B------:R1:W-:Y:S01]  /*4020*/  STL [R1+0x1c88], R4 ;  /* 0x001c880401007387 */ /* 0x0003e20000100800 */
[----:B--2---:R-:W-:Y:S02]  /*4030*/  SEL R8, R2, R103, !P2 ;  /* 0x0000006702087207 */ /* 0x004fe40005000000 */
[----:B------:R-:W-:Y:S02]  /*4040*/  ISETP.GT.U32.AND P5, PT, R0, R7, PT ;  /* 0x000000070000720c */ /* 0x000fe40003fa4070 */
[----:B---3--:R-:W-:Y:S01]  /*4050*/  SEL R6, R2, R105, !P2 ;  /* 0x0000006902067207 */ /* 0x008fe20005000000 */
[----:B------:R2:W-:Y:S01]  /*4060*/  STL [R1+0x1c8c], R8 ;  /* 0x001c8c0801007387 */ /* 0x0005e20000100800 */
[----:B------:R-:W-:Y:S01]  /*4070*/  ISETP.GE.AND P1, PT, R32, RZ, PT ;  /* 0x000000ff2000720c */ /* 0x000fe20003f26270 */
[----:B------:R-:W-:Y:S01]  /*4080*/  @!P0 IMAD.IADD R13, R13, 0x1, -R0 ;  /* 0x000000010d0d8824 */ /* 0x000fe200078e0a00 */
[-C--:B------:R-:W-:Y:S01]  /*4090*/  @!P4 IADD3 R11, R11, -R0.reuse, RZ ;  /* 0x800000000b0bc210 */ /* 0x080fe20007ffe0ff */
[----:B------:R3:W-:Y:S01]  /*40a0*/  STL [R1+0x1c90], R6 ;  /* 0x001c900601007387 */ /* 0x0007e20000100800 */
[----:B-1----:R-:W-:Y:S01]  /*40b0*/  SEL R4, R2, R107, !P2 ;  /* 0x0000006b02047207 */ /* 0x002fe20005000000 */
[----:B------:R-:W-:Y:S01]  /*40c0*/  @!P3 IMAD.MOV R15, RZ, RZ, -R15 ;  /* 0x000000ffff0fb224 */ /* 0x000fe200078e0a0f */
[----:B------:R-:W-:-:S02]  /*40d0*/  @!P6 IADD3 R5, R5, -R0, RZ ;  /* 0x800000000505e210 */ /* 0x000fc40007ffe0ff */
[----:B------:R-:W-:Y:S01]  /*40e0*/  ISETP.GE.AND P6, PT, R28, RZ, PT ;  /* 0x000000ff1c00720c */ /* 0x000fe20003fc6270 */
[----:B------:R1:W-:Y:S01]  /*40f0*/  STL [R1+0x1c94], R4 ;  /* 0x001c940401007387 */ /* 0x0003e20000100800 */
[----:B--2---:R-:W-:Y:S01]  /*4100*/  SEL R8, R2, R109, !P2 ;  /* 0x0000006d02087207 */ /* 0x004fe20005000000 */
[----:B------:R-:W-:Y:S01]  /*4110*/  @!P5 IMAD.IADD R7, R7, 0x1, -R0 ;  /* 0x000000010707d824 */ /* 0x000fe200078e0a00 */
[----:B------:R-:W-:Y:S01]  /*4120*/  ISETP.GE.AND P0, PT, R26, RZ, PT ;  /* 0x000000ff1a00720c */ /* 0x000fe20003f06270 */
[----:B------:R-:W-:Y:S01]  /*4130*/  @!P1 IMAD.MOV R11, RZ, RZ, -R11 ;  /* 0x000000ffff0b9224 */ /* 0x000fe200078e0a0b */
[----:B---3--:R-:W-:Y:S01]  /*4140*/  SEL R6, R2, R111, !P2 ;  /* 0x0000006f02067207 */ /* 0x008fe20005000000 */
[----:B------:R2:W-:Y:S01]  /*4150*/  STL [R1+0x1c98], R8 ;  /* 0x001c980801007387 */ /* 0x0005e20000100800 */
[----:B------:R-:W-:Y:S02]  /*4160*/  ISETP.GE.AND P3, PT, R24, RZ, PT ;  /* 0x000000ff1800720c */ /* 0x000fe40003f66270 */
[----:B------:R-:W-:Y:S01]  /*4170*/  ISETP.GE.AND P1, PT, R22, RZ, PT ;  /* 0x000000ff1600720c */ /* 0x000fe20003f26270 */
[----:B------:R3:W-:Y:S01]  /*4180*/  STL [R1+0x1c9c], R6 ;  /* 0x001c9c0601007387 */ /* 0x0007e20000100800 */
[C---:B-1----:R-:W-:Y:S01]  /*4190*/  SEL R4, R2.reuse, R113, !P2 ;  /* 0x0000007102047207 */ /* 0x042fe20005000000 */
[----:B------:R-:W-:Y:S01]  /*41a0*/  @!P6 IMAD.MOV R3, RZ, RZ, -R3 ;  /* 0x000000ffff03e224 */ /* 0x000fe200078e0a03 */
[----:B--2---:R-:W-:-:S03]  /*41b0*/  SEL R8, R2, R115, !P2 ;  /* 0x0000007302087207 */ /* 0x004fc60005000000 */
[----:B------:R1:W-:Y:S01]  /*41c0*/  STL [R1+0x1ca0], R4 ;  /* 0x001ca00401007387 */ /* 0x0003e20000100800 */
[----:B------:R-:W-:Y:S01]  /*41d0*/  @!P0 IMAD.MOV R17, RZ, RZ, -R17 ;  /* 0x000000ffff118224 */ /* 0x000fe200078e0a11 */
[C---:B---3--:R-:W-:Y:S02]  /*41e0*/  SEL R6, R2.reuse, R117, !P2 ;  /* 0x0000007502067207 */ /* 0x048fe40005000000 */
[----:B------:R2:W-:Y:S01]  /*41f0*/  STL [R1+0x1ca4], R8 ;  /* 0x001ca40801007387 */ /* 0x0005e20000100800 */
[----:B------:R-:W-:Y:S02]  /*4200*/  @!P3 IADD3 R13, -R13, RZ, RZ ;  /* 0x000000ff0d0db210 */ /* 0x000fe40007ffe1ff */
[----:B------:R-:W-:Y:S01]  /*4210*/  ISETP.NE.AND P3, PT, RZ, c[0x0][0x178], PT ;  /* 0x00005e00ff007a0c */ /* 0x000fe20003f65270 */
[----:B------:R3:W-:Y:S01]  /*4220*/  STL [R1+0x1ca8], R6 ;  /* 0x001ca80601007387 */ /* 0x0007e20000100800 */
[C---:B-1----:R-:W-:Y:S02]  /*4230*/  SEL R4, R2.reuse, R119, !P2 ;  /* 0x0000007702047207 */ /* 0x042fe40005000000 */
[----:B--2---:R-:W-:-:S03]  /*4240*/  SEL R8, R2, R121, !P2 ;  /* 0x0000007902087207 */ /* 0x004fc60005000000 */
[----:B------:R1:W-:Y:S01]  /*4250*/  STL [R1+0x1cac], R4 ;  /* 0x001cac0401007387 */ /* 0x0003e20000100800 */
[----:B---3--:R-:W-:-:S03]  /*4260*/  SEL R6, R2, R123, !P2 ;  /* 0x0000007b02067207 */ /* 0x008fc60005000000 */
[----:B------:R2:W-:Y:S04]  /*4270*/  STL [R1+0x1cb0], R8 ;  /* 0x001cb00801007387 */ /* 0x0005e80000100800 */
        /* <DEDUP_REMOVED lines=17> */
[----:B------:R-:W-:Y:S04]  /*4390*/  STL [R1+0x1cd4], R8 ;  /* 0x001cd40801007387 */ /* 0x000fe80000100800 */
[----:B------:R-:W-:Y:S01]  /*43a0*/  STL [R1+0x1cd8], R6 ;  /* 0x001cd80601007387 */ /* 0x000fe20000100800 */
[C---:B-1----:R-:W-:Y:S02]  /*43b0*/  SEL R4, R2.reuse, R143, !P2 ;  /* 0x0000008f02047207 */ /* 0x042fe40005000000 */
[----:B------:R-:W-:Y:S02]  /*43c0*/  SEL R2, R2, R145, !P2 ;  /* 0x0000009102027207 */ /* 0x000fe40005000000 */
[----:B------:R-:W-:Y:S01]  /*43d0*/  ISETP.GT.U32.AND P2, PT, R0, R9, PT ;  /* 0x000000090000720c */ /* 0x000fe20003f44070 */
[----:B------:R1:W-:Y:S04]  /*43e0*/  STL [R1+0x1cdc], R4 ;  /* 0x001cdc0401007387 */ /* 0x0003e80000100800 */
[----:B------:R2:W-:Y:S01]  /*43f0*/  STL [R1+0x1ce0], R2 ;  /* 0x001ce00201007387 */ /* 0x0005e20000100800 */
[----:B-1----:R-:W-:-:S07]  /*4400*/  IADD3 R4, R252, -0x5, RZ ;  /* 0xfffffffbfc047810 */ /* 0x002fce0007ffe0ff */
[----:B------:R-:W-:Y:S02]  /*4410*/  @!P2 IADD3 R9, R9, -R0, RZ ;  /* 0x800000000909a210 */ /* 0x000fe40007ffe0ff */
[----:B--2---:R-:W-:Y:S02]  /*4420*/  IADD3 R2, R252, -0x1, RZ ;  /* 0xfffffffffc027810 */ /* 0x004fe40007ffe0ff */
[----:B------:R-:W-:Y:S02]  /*4430*/  ISETP.GT.U32.AND P2, PT, R0, R9, PT ;  /* 0x000000090000720c */ /* 0x000fe40003f44070 */
[----:B------:R-:W-:Y:S02]  /*4440*/  ISETP.GE.U32.AND P4, PT, R2, 0x7fffff80, PT ;  /* 0x7fffff800200780c */ /* 0x000fe40003f86070 */
[----:B------:R-:W-:Y:S02]  /*4450*/  IADD3 R2, R252, -0x9, RZ ;  /* 0xfffffff7fc027810 */ /* 0x000fe40007ffe0ff */
[----:B------:R-:W-:-:S02]  /*4460*/  ISETP.GE.U32.AND P5, PT, R4, 0x7fffff7c, PT ;  /* 0x7fffff7c0400780c */ /* 0x000fc40003fa6070 */
[----:B------:R-:W-:Y:S02]  /*4470*/  ISETP.GE.U32.AND P6, PT, R2, 0x7fffff78, PT ;  /* 0x7fffff780200780c */ /* 0x000fe40003fc6070 */
[----:B------:R-:W-:-:S03]  /*4480*/  IADD3 R2, R252, -0x11, RZ ;  /* 0xffffffeffc027810 */ /* 0x000fc60007ffe0ff */
[----:B------:R-:W-:Y:S01]  /*4490*/  @!P2 IMAD.IADD R9, R9, 0x1, -R0 ;  /* 0x000000010909a824 */ /* 0x000fe200078e0a00 */
[----:B------:R-:W-:Y:S02]  /*44a0*/  ISETP.GE.AND P2, PT, R30, RZ, PT ;  /* 0x000000ff1e00720c */ /* 0x000fe40003f46270 */
[----:B------:R-:W-:Y:S01]  /*44b0*/  IADD3 R0, R252, -0xd, RZ ;  /* 0xfffffff3fc007810 */ /* 0x000fe20007ffe0ff */
[----:B------:R-:W-:Y:S01]  /*44c0*/  @!P1 IMAD.MOV R9, RZ, RZ, -R9 ;  /* 0x000000ffff099224 */ /* 0x000fe200078e0a09 */
[----:B------:R-:W-:Y:S02]  /*44d0*/  ISETP.GE.U32.AND P1, PT, R2, 0x7fffff70, PT ;  /* 0x7fffff700200780c */ /* 0x000fe40003f26070 */
[----:B------:R-:W-:Y:S02]  /*44e0*/  ISETP.GE.U32.AND P0, PT, R0, 0x7fffff74, PT ;  /* 0x7fffff740000780c */ /* 0x000fe40003f06070 */
[----:B------:R-:W-:-:S04]  /*44f0*/  LOP3.LUT R0, RZ, c[0x0][0x178], RZ, 0x33, !PT ;  /* 0x00005e00ff007a12 */ /* 0x000fc800078e33ff */
[----:B------:R-:W-:Y:S02]  /*4500*/  SEL R2, R0, R11, !P3 ;  /* 0x0000000b00027207 */ /* 0x000fe40005800000 */
[----:B------:R-:W-:Y:S02]  /*4510*/  @!P2 IADD3 R7, -R7, RZ, RZ ;  /* 0x000000ff0707a210 */ /* 0x000fe40007ffe1ff */
[----:B------:R-:W-:Y:S01]  /*4520*/  ISETP.GE.AND P2, PT, R20, RZ, PT ;  /* 0x000000ff1400720c */ /* 0x000fe20003f46270 */
[----:B------:R-:W-:Y:S01]  /*4530*/  IMAD R2, R2, c[0x0][0x184], RZ ;  /* 0x0000610002027a24 */ /* 0x000fe200078e02ff */
[C---:B------:R-:W-:Y:S02]  /*4540*/  SEL R15, R0.reuse, R15, !P3 ;  /* 0x0000000f000f7207 */ /* 0x040fe40005800000 */
[C---:B------:R-:W-:Y:S02]  /*4550*/  SEL R4, R0.reuse, R3, !P3 ;  /* 0x0000000300047207 */ /* 0x040fe40005800000 */
[----:B------:R-:W-:-:S02]  /*4560*/  SEL R7, R0, R7, !P3 ;  /* 0x0000000700077207 */ /* 0x000fc40005800000 */
[----:B------:R-:W-:Y:S01]  /*4570*/  SEL R17, R0, R17, !P3 ;  /* 0x0000001100117207 */ /* 0x000fe20005800000 */
[----:B------:R-:W-:Y:S01]  /*4580*/  IMAD R4, R4, c[0x0][0x184], RZ ;  /* 0x0000610004047a24 */ /* 0x000fe200078e02ff */
[C---:B------:R-:W-:Y:S01]  /*4590*/  SEL R6, R0.reuse, R13, !P3 ;  /* 0x0000000d00067207 */ /* 0x040fe20005800000 */
[----:B------:R-:W-:Y:S01]  /*45a0*/  IMAD R3, R7, c[0x0][0x184], RZ ;  /* 0x0000610007037a24 */ /* 0x000fe200078e02ff */
[----:B------:R-:W-:Y:S01]  /*45b0*/  SEL R9, R0, R9, !P3 ;  /* 0x0000000900097207 */ /* 0x000fe20005800000 */
[----:B------:R-:W-:Y:S02]  /*45c0*/  @!P2 IMAD.MOV R5, RZ, RZ, -R5 ;  /* 0x000000ffff05a224 */ /* 0x000fe400078e0a05 */
[----:B------:R-:W-:-:S03]  /*45d0*/  IMAD R6, R6, c[0x0][0x184], RZ ;  /* 0x0000610006067a24 */ /* 0x000fc600078e02ff */
[----:B------:R-:W-:Y:S01]  /*45e0*/  SEL R8, R0, R5, !P3 ;  /* 0x0000000500087207 */ /* 0x000fe20005800000 */
[----:B------:R-:W-:Y:S01]  /*45f0*/  IMAD R0, R15, c[0x0][0x184], RZ ;  /* 0x000061000f007a24 */ /* 0x000fe200078e02ff */
[----:B------:R-:W-:Y:S01]  /*4600*/  LEA R232, P3, R2, c[0x0][0x160], 0x2 ;  /* 0x0000580002e87a11 */ /* 0x000fe200078610ff */
[----:B------:R-:W-:-:S03]  /*4610*/  IMAD R5, R17, c[0x0][0x184], RZ ;  /* 0x0000610011057a24 */ /* 0x000fc600078e02ff */
[----:B------:R-:W-:Y:S02]  /*4620*/  LEA R226, P2, R0, c[0x0][0x160], 0x2 ;  /* 0x0000580000e27a11 */ /* 0x000fe400078410ff */
[----:B------:R-:W-:Y:S01]  /*4630*/  LEA.HI.X.SX32 R233, R2, c[0x0][0x164], 0x2, P3 ;  /* 0x0000590002e97a11 */ /* 0x000fe200018f16ff */
[----:B------:R-:W-:Y:S01]  /*4640*/  IMAD R2, R8, c[0x0][0x184], RZ ;  /* 0x0000610008027a24 */ /* 0x000fe200078e02ff */
[----:B------:R-:W-:Y:S02]  /*4650*/  LEA R238, P3, R4, c[0x0][0x160], 0x2 ;  /* 0x0000580004ee7a11 */ /* 0x000fe400078610ff */
[----:B------:R-:W-:Y:S01]  /*4660*/  LEA.HI.X.SX32 R227, R0, c[0x0][0x164], 0x2, P2 ;  /* 0x0000590000e37a11 */ /* 0x000fe200010f16ff */
[----:B------:R-:W-:Y:S01]  /*4670*/  IMAD R0, R9, c[0x0][0x184], RZ ;  /* 0x0000610009007a24 */ /* 0x000fe200078e02ff */
[C---:B------:R-:W-:Y:S01]  /*4680*/  LEA R240, P2, R3.reuse, c[0x0][0x160], 0x2 ;  /* 0x0000580003f07a11 */ /* 0x040fe200078410ff */
[----:B------:R-:W-:Y:S01]  /*4690*/  IMAD.WIDE R116, R128, 0x4, R232 ;  /* 0x0000000480747825 */ /* 0x000fe200078e02e8 */
[----:B------:R-:W-:Y:S01]  /*46a0*/  LEA.HI.X.SX32 R239, R4, c[0x0][0x164], 0x2, P3 ;  /* 0x0000590004ef7a11 */ /* 0x000fe200018f16ff */
[----:B------:R1:W-:Y:S01]  /*46b0*/  LDGSTS.E [R12], [R226.64], !P4 ;  /* 0x00000000e20c7fae */ /* 0x0003e2000e121848 */
[----:B------:R-:W-:Y:S01]  /*46c0*/  LEA R228, P3, R6, c[0x0][0x160], 0x2 ;  /* 0x0000580006e47a11 */ /* 0x000fe200078610ff */
[C---:B------:R-:W-:Y:S01]  /*46d0*/  IMAD.WIDE R114, R128.reuse, 0x4, R226 ;  /* 0x0000000480727825 */ /* 0x040fe200078e02e2 */
[----:B------:R-:W-:Y:S01]  /*46e0*/  LEA.HI.X.SX32 R241, R3, c[0x0][0x164], 0x2, P2 ;  /* 0x0000590003f17a11 */ /* 0x000fe200010f16ff */
[----:B------:R1:W-:Y:S01]  /*46f0*/  LDGSTS.E [R12+0x80], [R232.64], !P4 ;  /* 0x00080000e80c7fae */ /* 0x0003e2000e121848 */
[C---:B------:R-:W-:Y:S01]  /*4700*/  LEA R236, P2, R5.reuse, c[0x0][0x160], 0x2 ;  /* 0x0000580005ec7a11 */ /* 0x040fe200078410ff */
[----:B------:R-:W-:Y:S01]  /*4710*/  IMAD.WIDE R120, R128, 0x4, R238 ;  /* 0x0000000480787825 */ /* 0x000fe200078e02ee */
[----:B------:R-:W-:Y:S01]  /*4720*/  LEA.HI.X.SX32 R229, R6, c[0x0][0x164], 0x2, P3 ;  /* 0x0000590006e57a11 */ /* 0x000fe200018f16ff */
[----:B------:R1:W-:Y:S01]  /*4730*/  LDGSTS.E [R12+0x100], [R240.64], !P4 ;  /* 0x00100000f00c7fae */ /* 0x0003e2000e121848 */
[----:B------:R-:W-:Y:S01]  /*4740*/  LEA R230, P3, R2, c[0x0][0x160], 0x2 ;  /* 0x0000580002e67a11 */ /* 0x000fe200078610ff */
[----:B------:R-:W-:Y:S01]  /*4750*/  IMAD.WIDE R118, R128, 0x4, R240 ;  /* 0x0000000480767825 */ /* 0x000fe200078e02f0 */
[----:B------:R-:W-:Y:S01]  /*4760*/  IADD3 R3, R252, -0x19, RZ ;  /* 0xffffffe7fc037810 */ /* 0x000fe20007ffe0ff */
[----:B------:R1:W-:Y:S01]  /*4770*/  LDGSTS.E [R12+0x180], [R238.64], !P4 ;  /* 0x00180000ee0c7fae */ /* 0x0003e2000e121848 */
[----:B------:R-:W-:Y:S01]  /*4780*/  LEA.HI.X.SX32 R237, R5, c[0x0][0x164], 0x2, P2 ;  /* 0x0000590005ed7a11 */ /* 0x000fe200010f16ff */
[----:B------:R-:W-:Y:S01]  /*4790*/  IMAD.WIDE R124, R128, 0x4, R228 ;  /* 0x00000004807c7825 */ /* 0x000fe200078e02e4 */
[----:B------:R-:W-:-:S02]  /*47a0*/  LEA R234, P2, R0, c[0x0][0x160], 0x2 ;  /* 0x0000580000ea7a11 */ /* 0x000fc400078410ff */
[----:B------:R-:W-:Y:S01]  /*47b0*/  LEA.HI.X.SX32 R231, R2, c[0x0][0x164], 0x2, P3 ;  /* 0x0000590002e77a11 */ /* 0x000fe200018f16ff */
[----:B------:R1:W-:Y:S01]  /*47c0*/  LDGSTS.E [R12+0x200], [R236.64], !P4 ;  /* 0x00200000ec0c7fae */ /* 0x0003e2000e121848 */
[----:B------:R-:W-:Y:S01]  /*47d0*/  ISETP.GE.U32.AND P3, PT, R3, 0x7fffff68, PT ;  /* 0x7fffff680300780c */ /* 0x000fe20003f66070 */
[----:B------:R-:W-:Y:S01]  /*47e0*/  IMAD.SHL.U32 R3, R14, 0x4, RZ ;  /* 0x000000040e037824 */ /* 0x000fe200078e00ff */
[----:B------:R-:W-:Y:S01]  /*47f0*/  LEA.HI.X.SX32 R235, R0, c[0x0][0x164], 0x2, P2 ;  /* 0x0000590000eb7a11 */ /* 0x000fe200010f16ff */
[----:B------:R1:W-:Y:S01]  /*4800*/  LDGSTS.E [R12+0x280], [R228.64], !P4 ;  /* 0x00280000e40c7fae */ /* 0x0003e2000e121848 */
[----:B------:R-:W-:Y:S01]  /*4810*/  SHF.L.U32 R5, R14, 0x3, RZ ;  /* 0x000000030e057819 */ /* 0x000fe200000006ff */
[C---:B------:R-:W-:Y:S01]  /*4820*/  IMAD.WIDE R34, R3.reuse, 0x4, R226 ;  /* 0x0000000403227825 */ /* 0x040fe200078e02e2 */
[----:B------:R-:W-:Y:S01]  /*4830*/  ISETP.GE.U32.AND P2, PT, R10, 0x7fffff6c, PT ;  /* 0x7fffff6c0a00780c */ /* 0x000fe20003f46070 */
[----:B------:R1:W-:Y:S01]  /*4840*/  LDGSTS.E [R12+0x300], [R234.64], !P4 ;  /* 0x00300000ea0c7fae */ /* 0x0003e2000e121848 */
[----:B------:R-:W-:Y:S01]  /*4850*/  IADD3 R0, R252, -0x1d, RZ ;  /* 0xffffffe3fc007810 */ /* 0x000fe20007ffe0ff */
[----:B------:R-:W-:-:S02]  /*4860*/  IMAD.WIDE R32, R3, 0x4, R232 ;  /* 0x0000000403207825 */ /* 0x000fc400078e02e8 */
[----:B------:R1:W-:Y:S01]  /*4870*/  LDGSTS.E [R12+0x380], [R230.64], !P4 ;  /* 0x00380000e60c7fae */ /* 0x0003e2000e121848 */
[----:B------:R-:W-:Y:S01]  /*4880*/  ISETP.GE.U32.AND P4, PT, R0, 0x7fffff64, PT ;  /* 0x7fffff640000780c */ /* 0x000fe20003f86070 */
[C---:B------:R-:W-:Y:S01]  /*4890*/  IMAD.WIDE R30, R3.reuse, 0x4, R240 ;  /* 0x00000004031e7825 */ /* 0x040fe200078e02f0 */
[----:B------:R-:W-:Y:S01]  /*48a0*/  IADD3 R0, R252, -0x21, RZ ;  /* 0xffffffdffc007810 */ /* 0x000fe20007ffe0ff */
[----:B------:R-:W-:Y:S02]  /*48b0*/  STL.64 [R1+0x7b0], R34 ;  /* 0x0007b02201007387 */ /* 0x000fe40000100a00 */
[C---:B------:R-:W-:Y:S02]  /*48c0*/  IMAD.WIDE R28, R3.reuse, 0x4, R238 ;  /* 0x00000004031c7825 */ /* 0x040fe400078e02ee */
[----:B------:R1:W-:Y:S02]  /*48d0*/  LDGSTS.E [R12+0x1000], [R34.64], !P5 ;  /* 0x01000000220c7fae */ /* 0x0003e4000e921848 */
[----:B------:R-:W-:-:S02]  /*48e0*/  IMAD.WIDE R26, R3, 0x4, R236 ;  /* 0x00000004031a7825 */ /* 0x000fc400078e02ec */
[----:B------:R-:W-:Y:S02]  /*48f0*/  STL.64 [R1+0x7a8], R32 ;  /* 0x0007a82001007387 */ /* 0x000fe40000100a00 */
[C---:B------:R-:W-:Y:S02]  /*4900*/  IMAD.WIDE R24, R3.reuse, 0x4, R228 ;  /* 0x0000000403187825 */ /* 0x040fe400078e02e4 */
[----:B------:R1:W-:Y:S02]  /*4910*/  LDGSTS.E [R12+0x1080], [R32.64], !P5 ;  /* 0x01080000200c7fae */ /* 0x0003e4000e921848 */
[C---:B------:R-:W-:Y:S02]  /*4920*/  IMAD.WIDE R22, R3.reuse, 0x4, R234 ;  /* 0x0000000403167825 */ /* 0x040fe400078e02ea */
[----:B------:R-:W-:Y:S02]  /*4930*/  STL.64 [R1+0x7a0], R30 ;  /* 0x0007a01e01007387 */ /* 0x000fe40000100a00 */
[----:B------:R-:W-:-:S02]  /*4940*/  IMAD.WIDE R20, R3, 0x4, R230 ;  /* 0x0000000403147825 */ /* 0x000fc400078e02e6 */
[----:B------:R1:W-:Y:S02]  /*4950*/  LDGSTS.E [R12+0x1100], [R30.64], !P5 ;  /* 0x011000001e0c7fae */ /* 0x0003e4000e921848 */
[----:B------:R-:W-:Y:S02]  /*4960*/  IMAD R3, R14, 0xc, RZ ;  /* 0x0000000c0e037824 */ /* 0x000fe400078e02ff */
[----:B------:R2:W-:Y:S01]  /*4970*/  STL.64 [R1+0x798], R28 ;  /* 0x0007981c01007387 */ /* 0x0005e20000100a00 */
[----:B------:R-:W-:-:S03]  /*4980*/  IMAD.WIDE R10, R5, 0x4, R228 ;  /* 0x00000004050a7825 */ /* 0x000fc600078e02e4 */
[----:B------:R2:W-:Y:S01]  /*4990*/  LDGSTS.E [R12+0x1180], [R28.64], !P5 ;  /* 0x011800001c0c7fae */ /* 0x0005e2000e921848 */
[----:B------:R-:W-:-:S03]  /*49a0*/  IMAD.WIDE R8, R5, 0x4, R234 ;  /* 0x0000000405087825 */ /* 0x000fc600078e02ea */
[----:B------:R3:W-:Y:S01]  /*49b0*/  STL.64 [R1+0x790], R26 ;  /* 0x0007901a01007387 */ /* 0x0007e20000100a00 */
[----:B------:R-:W-:-:S03]  /*49c0*/  IMAD.WIDE R6, R5, 0x4, R230 ;  /* 0x0000000405067825 */ /* 0x000fc600078e02e6 */
[----:B------:R3:W-:Y:S01]  /*49d0*/  LDGSTS.E [R12+0x1200], [R26.64], !P5 ;  /* 0x012000001a0c7fae */ /* 0x0007e2000e921848 */
[----:B------:R-:W-:Y:S02]  /*49e0*/  IMAD R2, R14, 0x18, RZ ;  /* 0x000000180e027824 */ /* 0x000fe400078e02ff */
[C---:B------:R-:W-:Y:S01]  /*49f0*/  IMAD.WIDE R122, R128.reuse, 0x4, R236 ;  /* 0x00000004807a7825 */ /* 0x040fe200078e02ec */
[----:B------:R4:W-:Y:S03]  /*4a00*/  STL.64 [R1+0x788], R24 ;  /* 0x0007881801007387 */ /* 0x0009e60000100a00 */
[C---:B--2---:R-:W-:Y:S01]  /*4a10*/  IMAD.WIDE R28, R5.reuse, 0x4, R226 ;  /* 0x00000004051c7825 */ /* 0x044fe200078e02e2 */
[----:B------:R4:W-:Y:S03]  /*4a20*/  LDGSTS.E [R12+0x1280], [R24.64], !P5 ;  /* 0x01280000180c7fae */ /* 0x0009e6000e921848 */
[C---:B------:R-:W-:Y:S01]  /*4a30*/  IMAD.WIDE R126, R128.reuse, 0x4, R234 ;  /* 0x00000004807e7825 */ /* 0x040fe200078e02ea */
[----:B------:R2:W-:Y:S03]  /*4a40*/  STL.64 [R1+0x780], R22 ;  /* 0x0007801601007387 */ /* 0x0005e60000100a00 */
[C---:B---3--:R-:W-:Y:S01]  /*4a50*/  IMAD.WIDE R26, R5.reuse, 0x4, R232 ;  /* 0x00000004051a7825 */ /* 0x048fe200078e02e8 */
[----:B------:R2:W-:Y:S03]  /*4a60*/  LDGSTS.E [R12+0x1300], [R22.64], !P5 ;  /* 0x01300000160c7fae */ /* 0x0005e6000e921848 */
[----:B------:R-:W-:Y:S01]  /*4a70*/  IMAD.WIDE R128, R128, 0x4, R230 ;  /* 0x0000000480807825 */ /* 0x000fe200078e02e6 */
[----:B------:R3:W-:Y:S03]  /*4a80*/  STL.64 [R1+0x778], R20 ;  /* 0x0007781401007387 */ /* 0x0007e60000100a00 */
[----:B----4-:R-:W-:Y:S01]  /*4a90*/  IMAD.WIDE R24, R5, 0x4, R240 ;  /* 0x0000000405187825 */ /* 0x010fe200078e02f0 */
[----:B------:R3:W-:Y:S01]  /*4aa0*/  LDGSTS.E [R12+0x1380], [R20.64], !P5 ;  /* 0x01380000140c7fae */ /* 0x0007e2000e921848 */
[----:B------:R-:W-:-:S02]  /*4ab0*/  ISETP.GE.U32.AND P5, PT, R0, 0x7fffff60, PT ;  /* 0x7fffff600000780c */ /* 0x000fc40003fa6070 */
[----:B------:R-:W-:Y:S01]  /*4ac0*/  IADD3 R0, R252, -0x25, RZ ;  /* 0xffffffdbfc007810 */ /* 0x000fe20007ffe0ff */
[C---:B--2---:R-:W-:Y:S01]  /*4ad0*/  IMAD.WIDE R22, R5.reuse, 0x4, R238 ;  /* 0x0000000405167825 */ /* 0x044fe200078e02ee */
[----:B------:R2:W-:Y:S03]  /*4ae0*/  LDGSTS.E [R12+0x2000], [R28.64], !P6 ;  /* 0x020000001c0c7fae */ /* 0x0005e6000f121848 */
[----:B------:R-:W-:Y:S01]  /*4af0*/  IMAD.WIDE R130, R144, 0x4, R226 ;  /* 0x0000000490827825 */ /* 0x000fe200078e02e2 */
[----:B------:R2:W-:Y:S03]  /*4b00*/  STL.64 [R1+0x730], R28 ;  /* 0x0007301c01007387 */ /* 0x0005e60000100a00 */
[----:B---3--:R-:W-:Y:S01]  /*4b10*/  IMAD.WIDE R20, R5, 0x4, R236 ;  /* 0x0000000405147825 */ /* 0x008fe200078e02ec */
[----:B------:R3:W-:Y:S03]  /*4b20*/  LDGSTS.E [R12+0x2080], [R26.64], !P6 ;  /* 0x020800001a0c7fae */ /* 0x0007e6000f121848 */
[----:B------:R-:W-:Y:S01]  /*4b30*/  IMAD.SHL.U32 R5, R14, 0x10, RZ ;  /* 0x000000100e057824 */ /* 0x000fe200078e00ff */
[----:B------:R3:W-:Y:S01]  /*4b40*/  STL.64 [R1+0x728], R26 ;  /* 0x0007281a01007387 */ /* 0x0007e20000100a00 */
[----:B------:R-:W-:-:S03]  /*4b50*/  IMAD.WIDE R132, R144, 0x4, R232 ;  /* 0x0000000490847825 */ /* 0x000fc600078e02e8 */
[----:B------:R4:W-:Y:S01]  /*4b60*/  LDGSTS.E [R12+0x2100], [R24.64], !P6 ;  /* 0x02100000180c7fae */ /* 0x0009e2000f121848 */
[----:B--2---:R-:W-:-:S03]  /*4b70*/  IMAD.WIDE R28, R3, 0x4, R226 ;  /* 0x00000004031c7825 */ /* 0x004fc600078e02e2 */
[----:B------:R4:W-:Y:S01]  /*4b80*/  STL.64 [R1+0x720], R24 ;  /* 0x0007201801007387 */ /* 0x0009e20000100a00 */
[----:B------:R-:W-:-:S03]  /*4b90*/  IMAD.WIDE R134, R144, 0x4, R240 ;  /* 0x0000000490867825 */ /* 0x000fc600078e02f0 */
[----:B------:R2:W-:Y:S01]  /*4ba0*/  LDGSTS.E [R12+0x2180], [R22.64], !P6 ;  /* 0x02180000160c7fae */ /* 0x0005e2000f121848 */
[----:B---3--:R-:W-:-:S03]  /*4bb0*/  IMAD.WIDE R26, R3, 0x4, R232 ;  /* 0x00000004031a7825 */ /* 0x008fc600078e02e8 */
[----:B------:R2:W-:Y:S01]  /*4bc0*/  STL.64 [R1+0x718], R22 ;  /* 0x0007181601007387 */ /* 0x0005e20000100a00 */
[----:B------:R-:W-:-:S03]  /*4bd0*/  IMAD.WIDE R136, R144, 0x4, R238 ;  /* 0x0000000490887825 */ /* 0x000fc600078e02ee */
[----:B------:R3:W-:Y:S01]  /*4be0*/  LDGSTS.E [R12+0x2200], [R20.64], !P6 ;  /* 0x02200000140c7fae */ /* 0x0007e2000f121848 */
[----:B----4-:R-:W-:-:S03]  /*4bf0*/  IMAD.WIDE R24, R3, 0x4, R240 ;  /* 0x0000000403187825 */ /* 0x010fc600078e02f0 */
        /* <DEDUP_REMOVED lines=11> */
[C---:B----4-:R-:W-:Y:S01]  /*4cb0*/  IMAD.WIDE R10, R3.reuse, 0x4, R228 ;  /* 0x00000004030a7825 */ /* 0x050fe200078e02e4 */
[----:B------:R-:W-:Y:S02]  /*4cc0*/  ISETP.GE.U32.AND P6, PT, R0, 0x7fffff5c, PT ;  /* 0x7fffff5c0000780c */ /* 0x000fe40003fc6070 */
[----:B------:R3:W-:Y:S01]  /*4cd0*/  STL.64 [R1+0x6f8], R6 ;  /* 0x0006f80601007387 */ /* 0x0007e20000100a00 */
[----:B------:R-:W-:Y:S01]  /*4ce0*/  IADD3 R0, R252, -0x29, RZ ;  /* 0xffffffd7fc007810 */ /* 0x000fe20007ffe0ff */
[----:B------:R-:W-:Y:S02]  /*4cf0*/  IMAD.WIDE R144, R144, 0x4, R230 ;  /* 0x0000000490907825 */ /* 0x000fe400078e02e6 */
[----:B------:R4:W-:Y:S02]  /*4d00*/  LDGSTS.E [R12+0x3000], [R28.64], !P0 ;  /* 0x030000001c0c7fae */ /* 0x0009e4000c121848 */
[----:B--2---:R-:W-:-:S02]  /*4d10*/  IMAD.WIDE R8, R3, 0x4, R234 ;  /* 0x0000000403087825 */ /* 0x004fc400078e02ea */
[----:B------:R4:W-:Y:S04]  /*4d20*/  STL.64 [R1+0x6b0], R28 ;  /* 0x0006b01c01007387 */ /* 0x0009e80000100a00 */
[----:B------:R2:W-:Y:S01]  /*4d30*/  LDGSTS.E [R12+0x3080], [R26.64], !P0 ;  /* 0x030800001a0c7fae */ /* 0x0005e2000c121848 */
[----:B---3--:R-:W-:-:S03]  /*4d40*/  IMAD.WIDE R6, R3, 0x4, R230 ;  /* 0x0000000403067825 */ /* 0x008fc600078e02e6 */
[----:B------:R2:W-:Y:S01]  /*4d50*/  STL.64 [R1+0x6a8], R26 ;  /* 0x0006a81a01007387 */ /* 0x0005e20000100a00 */
[----:B------:R-:W-:-:S03]  /*4d60*/  IMAD R3, R14, 0x14, RZ ;  /* 0x000000140e037824 */ /* 0x000fc600078e02ff */
[----:B------:R3:W-:Y:S01]  /*4d70*/  LDGSTS.E [R12+0x3100], [R24.64], !P0 ;  /* 0x03100000180c7fae */ /* 0x0007e2000c121848 */
[----:B----4-:R-:W-:-:S03]  /*4d80*/  IMAD.WIDE R28, R5, 0x4, R226 ;  /* 0x00000004051c7825 */ /* 0x010fc600078e02e2 */
[----:B------:R3:W-:Y:S04]  /*4d90*/  STL.64 [R1+0x6a0], R24 ;  /* 0x0006a01801007387 */ /* 0x0007e80000100a00 */
[----:B------:R4:W-:Y:S01]  /*4da0*/  LDGSTS.E [R12+0x3180], [R22.64], !P0 ;  /* 0x03180000160c7fae */ /* 0x0009e2000c121848 */
[----:B--2---:R-:W-:-:S03]  /*4db0*/  IMAD.WIDE R26, R5, 0x4, R232 ;  /* 0x00000004051a7825 */ /* 0x004fc600078e02e8 */
[----:B------:R4:W-:Y:S04]  /*4dc0*/  STL.64 [R1+0x698], R22 ;  /* 0x0006981601007387 */ /* 0x0009e80000100a00 */
[----:B------:R2:W-:Y:S01]  /*4dd0*/  LDGSTS.E [R12+0x3200], [R20.64], !P0 ;  /* 0x03200000140c7fae */ /* 0x0005e2000c121848 */
[----:B---3--:R-:W-:-:S03]  /*4de0*/  IMAD.WIDE R24, R5, 0x4, R240 ;  /* 0x0000000405187825 */ /* 0x008fc600078e02f0 */
[----:B------:R2:W-:Y:S04]  /*4df0*/  STL.64 [R1+0x690], R20 ;  /* 0x0006901401007387 */ /* 0x0005e80000100a00 */
[----:B------:R3:W-:Y:S01]  /*4e00*/  LDGSTS.E [R12+0x3280], [R10.64], !P0 ;  /* 0x032800000a0c7fae */ /* 0x0007e2000c121848 */
[----:B----4-:R-:W-:-:S03]  /*4e10*/  IMAD.WIDE R22, R5, 0x4, R238 ;  /* 0x0000000405167825 */ /* 0x010fc600078e02ee */
[----:B------:R3:W-:Y:S04]  /*4e20*/  STL.64 [R1+0x688], R10 ;  /* 0x0006880a01007387 */ /* 0x0007e80000100a00 */
[----:B------:R4:W-:Y:S01]  /*4e30*/  LDGSTS.E [R12+0x3300], [R8.64], !P0 ;  /* 0x03300000080c7fae */ /* 0x0009e2000c121848 */
[----:B--2---:R-:W-:-:S03]  /*4e40*/  IMAD.WIDE R20, R5, 0x4, R236 ;  /* 0x0000000405147825 */ /* 0x004fc600078e02ec */
[----:B------:R4:W-:Y:S04]  /*4e50*/  STL.64 [R1+0x680], R8 ;  /* 0x0006800801007387 */ /* 0x0009e80000100a00 */
[----:B------:R2:W-:Y:S01]  /*4e60*/  LDGSTS.E [R12+0x3380], [R6.64], !P0 ;  /* 0x03380000060c7fae */ /* 0x0005e2000c121848 */
[----:B---3--:R-:W-:Y:S01]  /*4e70*/  IMAD.WIDE R10, R5, 0x4, R228 ;  /* 0x00000004050a7825 */ /* 0x008fe200078e02e4 */
[----:B------:R-:W-:Y:S02]  /*4e80*/  ISETP.GE.U32.AND P0, PT, R0, 0x7fffff58, PT ;  /* 0x7fffff580000780c */ /* 0x000fe40003f06070 */
[----:B------:R2:W-:Y:S01]  /*4e90*/  STL.64 [R1+0x678], R6 ;  /* 0x0006780601007387 */ /* 0x0005e20000100a00 */
[----:B------:R-:W-:-:S03]  /*4ea0*/  IADD3 R0, R252, -0x2d, RZ ;  /* 0xffffffd3fc007810 */ /* 0x000fc60007ffe0ff */
[----:B------:R1:W-:Y:S01]  /*4eb0*/  LDGSTS.E [R12+0x4000], [R28.64], !P1 ;  /* 0x040000001c0c7fae */ /* 0x0003e2000c921848 */
[----:B----4-:R-:W-:-:S03]  /*4ec0*/  IMAD.WIDE R8, R5, 0x4, R234 ;  /* 0x0000000405087825 */ /* 0x010fc600078e02ea */
[----:B------:R-:W-:Y:S04]  /*4ed0*/  STL.64 [R1+0x630], R28 ;  /* 0x0006301c01007387 */ /* 0x000fe80000100a00 */
[----:B------:R3:W-:Y:S01]  /*4ee0*/  LDGSTS.E [R12+0x4080], [R26.64], !P1 ;  /* 0x040800001a0c7fae */ /* 0x0007e2000c921848 */
[----:B--2---:R-:W-:-:S03]  /*4ef0*/  IMAD.WIDE R6, R5, 0x4, R230 ;  /* 0x0000000405067825 */ /* 0x004fc600078e02e6 */
[----:B------:R3:W-:Y:S01]  /*4f00*/  STL.64 [R1+0x628], R26 ;  /* 0x0006281a01007387 */ /* 0x0007e20000100a00 */
[----:B------:R-:W-:-:S03]  /*4f10*/  IMAD.WIDE R4, R3, 0x4, R230 ;  /* 0x0000000403047825 */ /* 0x000fc600078e02e6 */
[----:B------:R2:W-:Y:S04]  /*4f20*/  LDGSTS.E [R12+0x4100], [R24.64], !P1 ;  /* 0x04100000180c7fae */ /* 0x0005e8000c921848 */
[----:B------:R2:W-:Y:S04]  /*4f30*/  STL.64 [R1+0x620], R24 ;  /* 0x0006201801007387 */ /* 0x0005e80000100a00 */
[----:B------:R4:W-:Y:S01]  /*4f40*/  LDGSTS.E [R12+0x4180], [R22.64], !P1 ;  /* 0x04180000160c7fae */ /* 0x0009e2000c921848 */
[----:B---3--:R-:W-:-:S03]  /*4f50*/  IMAD.WIDE R26, R3, 0x4, R226 ;  /* 0x00000004031a7825 */ /* 0x008fc600078e02e2 */
[----:B------:R4:W-:Y:S04]  /*4f60*/  STL.64 [R1+0x618], R22 ;  /* 0x0006181601007387 */ /* 0x0009e80000100a00 */
[----:B------:R3:W-:Y:S01]  /*4f70*/  LDGSTS.E [R12+0x4200], [R20.64], !P1 ;  /* 0x04200000140c7fae */ /* 0x0007e2000c921848 */
[----:B--2---:R-:W-:-:S03]  /*4f80*/  IMAD.WIDE R24, R3, 0x4, R232 ;  /* 0x0000000403187825 */ /* 0x004fc600078e02e8 */
[----:B------:R3:W-:Y:S04]  /*4f90*/  STL.64 [R1+0x610], R20 ;  /* 0x0006101401007387 */ /* 0x0007e80000100a00 */
[----:B------:R2:W-:Y:S01]  /*4fa0*/  LDGSTS.E [R12+0x4280], [R10.64], !P1 ;  /* 0x042800000a0c7fae */ /* 0x0005e2000c921848 */
[----:B----4-:R-:W-:-:S03]  /*4fb0*/  IMAD.WIDE R22, R3, 0x4, R240 ;  /* 0x0000000403167825 */ /* 0x010fc600078e02f0 */
[----:B------:R2:W-:Y:S04]  /*4fc0*/  STL.64 [R1+0x608], R10 ;  /* 0x0006080a01007387 */ /* 0x0005e80000100a00 */
[----:B------:R4:W-:Y:S01]  /*4fd0*/  LDGSTS.E [R12+0x4300], [R8.64], !P1 ;  /* 0x04300000080c7fae */ /* 0x0009e2000c921848 */
[----:B---3--:R-:W-:-:S03]  /*4fe0*/  IMAD.WIDE R20, R3, 0x4, R238 ;  /* 0x0000000403147825 */ /* 0x008fc600078e02ee */
[----:B------:R4:W-:Y:S04]  /*4ff0*/  STL.64 [R1+0x600], R8 ;  /* 0x0006000801007387 */ /* 0x0009e80000100a00 */
[----:B------:R3:W-:Y:S01]  /*5000*/  LDGSTS.E [R12+0x4380], [R6.64], !P1 ;  /* 0x04380000060c7fae */ /* 0x0007e2000c921848 */
[C---:B--2---:R-:W-:Y:S01]  /*5010*/  IMAD.WIDE R10, R3.reuse, 0x4, R236 ;  /* 0x00000004030a7825 */ /* 0x044fe200078e02ec */
[----:B------:R-:W-:Y:S02]  /*5020*/  ISETP.GE.U32.AND P1, PT, R0, 0x7fffff54, PT ;  /* 0x7fffff540000780c */ /* 0x000fe40003f26070 */
[----:B------:R3:W-:Y:S01]  /*5030*/  STL.64 [R1+0x5f8], R6 ;  /* 0x0005f80601007387 */ /* 0x0007e20000100a00 */
[----:B------:R-:W-:Y:S01]  /*5040*/  IADD3 R0, R252, -0x31, RZ ;  /* 0xffffffcffc007810 */ /* 0x000fe20007ffe0ff */
[----:B----4-:R-:W-:-:S02]  /*5050*/  IMAD.WIDE R8, R3, 0x4, R228 ;  /* 0x0000000403087825 */ /* 0x010fc400078e02e4 */
[----:B------:R2:W-:Y:S04]  /*5060*/  LDGSTS.E [R12+0x5000], [R26.64], !P2 ;  /* 0x050000001a0c7fae */ /* 0x0005e8000d121848 */
[----:B------:R4:W-:Y:S01]  /*5070*/  LDGSTS.E [R12+0x5080], [R24.64], !P2 ;  /* 0x05080000180c7fae */ /* 0x0009e2000d121848 */
[----:B---3--:R-:W-:-:S03]  /*5080*/  IMAD.WIDE R6, R3, 0x4, R234 ;  /* 0x0000000403067825 */ /* 0x008fc600078e02ea */
[----:B------:R2:W-:Y:S01]  /*5090*/  STL.64 [R1+0x5f0], R26 ;  /* 0x0005f01a01007387 */ /* 0x0005e20000100a00 */
[----:B------:R-:W-:-:S03]  /*50a0*/  IMAD R3, R14, 0x1c, RZ ;  /* 0x0000001c0e037824 */ /* 0x000fc600078e02ff */
[----:B------:R3:W-:Y:S04]  /*50b0*/  LDGSTS.E [R12+0x5100], [R22.64], !P2 ;  /* 0x05100000160c7fae */ /* 0x0007e8000d121848 */
        /* <DEDUP_REMOVED lines=11> */
[----:B-1----:R-:W-:-:S03]  /*5170*/  IMAD.WIDE R20, R2, 0x4, R238 ;  /* 0x0000000402147825 */ /* 0x002fc600078e02ee */
[----:B------:R4:W-:Y:S04]  /*5180*/  STL.64 [R1+0x5c8], R8 ;  /* 0x0005c80801007387 */ /* 0x0009e80000100a00 */
[----:B------:R1:W-:Y:S01]  /*5190*/  LDGSTS.E [R12+0x5380], [R4.64], !P2 ;  /* 0x05380000040c7fae */ /* 0x0003e2000d121848 */
[----:B--2---:R-:W-:Y:S01]  /*51a0*/  IMAD.WIDE R10, R2, 0x4, R236 ;  /* 0x00000004020a7825 */ /* 0x004fe200078e02ec */
[----:B------:R-:W-:Y:S02]  /*51b0*/  ISETP.GE.U32.AND P2, PT, R0, 0x7fffff50, PT ;  /* 0x7fffff500000780c */ /* 0x000fe40003f46070 */
[----:B------:R3:W-:Y:S01]  /*51c0*/  STL.64 [R1+0x5c0], R6 ;  /* 0x0005c00601007387 */ /* 0x0007e20000100a00 */
[----:B------:R-:W-:Y:S01]  /*51d0*/  IADD3 R0, R252, -0x35, RZ ;  /* 0xffffffcbfc007810 */ /* 0x000fe20007ffe0ff */
[----:B----4-:R-:W-:-:S02]  /*51e0*/  IMAD.WIDE R8, R2, 0x4, R228 ;  /* 0x0000000402087825 */ /* 0x010fc400078e02e4 */
[----:B------:R2:W-:Y:S04]  /*51f0*/  LDGSTS.E [R12+0x6000], [R26.64], !P3 ;  /* 0x060000001a0c7fae */ /* 0x0005e8000d921848 */
[----:B------:R1:W-:Y:S01]  /*5200*/  STL.64 [R1+0x5b8], R4 ;  /* 0x0005b80401007387 */ /* 0x0003e20000100a00 */
[----:B---3--:R-:W-:-:S03]  /*5210*/  IMAD.WIDE R6, R2, 0x4, R234 ;  /* 0x0000000402067825 */ /* 0x008fc600078e02ea */
[----:B------:R3:W-:Y:S04]  /*5220*/  LDGSTS.E [R12+0x6080], [R24.64], !P3 ;  /* 0x06080000180c7fae */ /* 0x0007e8000d921848 */
[----:B------:R2:W-:Y:S01]  /*5230*/  STL.64 [R1+0x5b0], R26 ;  /* 0x0005b01a01007387 */ /* 0x0005e20000100a00 */
[----:B-1----:R-:W-:-:S03]  /*5240*/  IMAD.WIDE R4, R2, 0x4, R230 ;  /* 0x0000000402047825 */ /* 0x002fc600078e02e6 */
[----:B------:R1:W-:Y:S01]  /*5250*/  LDGSTS.E [R12+0x6100], [R22.64], !P3 ;  /* 0x06100000160c7fae */ /* 0x0003e2000d921848 */
[----:B------:R-:W-:-:S03]  /*5260*/  IMAD.SHL.U32 R2, R14, 0x20, RZ ;  /* 0x000000200e027824 */ /* 0x000fc600078e00ff */
[----:B------:R3:W-:Y:S01]  /*5270*/  STL.64 [R1+0x5a8], R24 ;  /* 0x0005a81801007387 */ /* 0x0007e20000100a00 */
[----:B--2---:R-:W-:-:S03]  /*5280*/  IMAD.WIDE R26, R3, 0x4, R226 ;  /* 0x00000004031a7825 */ /* 0x004fc600078e02e2 */
[----:B------:R2:W-:Y:S04]  /*5290*/  LDGSTS.E [R12+0x6180], [R20.64], !P3 ;  /* 0x06180000140c7fae */ /* 0x0005e8000d921848 */
        /* <DEDUP_REMOVED lines=8> */
[----:B--2---:R-:W-:-:S03]  /*5320*/  IMAD.WIDE R20, R3, 0x4, R238 ;  /* 0x0000000403147825 */ /* 0x004fc600078e02ee */
[----:B------:R3:W-:Y:S04]  /*5330*/  STL.64 [R1+0x588], R8 ;  /* 0x0005880801007387 */ /* 0x0007e80000100a00 */
[----:B------:R2:W-:Y:S01]  /*5340*/  LDGSTS.E [R12+0x6380], [R4.64], !P3 ;  /* 0x06380000040c7fae */ /* 0x0005e2000d921848 */
[C---:B----4-:R-:W-:Y:S01]  /*5350*/  IMAD.WIDE R10, R3.reuse, 0x4, R236 ;  /* 0x00000004030a7825 */ /* 0x050fe200078e02ec */
[----:B------:R-:W-:Y:S02]  /*5360*/  ISETP.GE.U32.AND P3, PT, R0, 0x7fffff4c, PT ;  /* 0x7fffff4c0000780c */ /* 0x000fe40003f66070 */
[----:B------:R1:W-:Y:S01]  /*5370*/  STL.64 [R1+0x580], R6 ;  /* 0x0005800601007387 */ /* 0x0003e20000100a00 */
[----:B------:R-:W-:Y:S01]  /*5380*/  IADD3 R0, R252, -0x39, RZ ;  /* 0xffffffc7fc007810 */ /* 0x000fe20007ffe0ff */
[----:B---3--:R-:W-:-:S02]  /*5390*/  IMAD.WIDE R8, R3, 0x4, R228 ;  /* 0x0000000403087825 */ /* 0x008fc400078e02e4 */
[----:B------:R3:W-:Y:S04]  /*53a0*/  LDGSTS.E [R12+0x7000], [R26.64], !P4 ;  /* 0x070000001a0c7fae */ /* 0x0007e8000e121848 */
[----:B------:R2:W-:Y:S01]  /*53b0*/  STL.64 [R1+0x578], R4 ;  /* 0x0005780401007387 */ /* 0x0005e20000100a00 */
[----:B-1----:R-:W-:-:S03]  /*53c0*/  IMAD.WIDE R6, R3, 0x4, R234 ;  /* 0x0000000403067825 */ /* 0x002fc600078e02ea */
[----:B------:R1:W-:Y:S04]  /*53d0*/  LDGSTS.E [R12+0x7080], [R24.64], !P4 ;  /* 0x07080000180c7fae */ /* 0x0003e8000e121848 */
[----:B------:R3:W-:Y:S01]  /*53e0*/  STL.64 [R1+0x570], R26 ;  /* 0x0005701a01007387 */ /* 0x0007e20000100a00 */
[----:B--2---:R-:W-:-:S03]  /*53f0*/  IMAD.WIDE R4, R3, 0x4, R230 ;  /* 0x0000000403047825 */ /* 0x004fc600078e02e6 */
[----:B------:R2:W-:Y:S01]  /*5400*/  LDGSTS.E [R12+0x7100], [R22.64], !P4 ;  /* 0x07100000160c7fae */ /* 0x0005e2000e121848 */
[----:B------:R-:W-:-:S03]  /*5410*/  IMAD R3, R14, 0x24, RZ ;  /* 0x000000240e037824 */ /* 0x000fc600078e02ff */
[----:B------:R1:W-:Y:S01]  /*5420*/  STL.64 [R1+0x568], R24 ;  /* 0x0005681801007387 */ /* 0x0003e20000100a00 */
[----:B---3--:R-:W-:-:S03]  /*5430*/  IMAD.WIDE R26, R2, 0x4, R226 ;  /* 0x00000004021a7825 */ /* 0x008fc600078e02e2 */
[----:B------:R3:W-:Y:S04]  /*5440*/  LDGSTS.E [R12+0x7180], [R20.64], !P4 ;  /* 0x07180000140c7fae */ /* 0x0007e8000e121848 */
        /* <DEDUP_REMOVED lines=11> */
[----:B----4-:R-:W-:Y:S01]  /*5500*/  IMAD.WIDE R10, R2, 0x4, R236 ;  /* 0x00000004020a7825 */ /* 0x010fe200078e02ec */
[----:B------:R-:W-:Y:S02]  /*5510*/  ISETP.GE.U32.AND P4, PT, R0, 0x7fffff48, PT ;  /* 0x7fffff480000780c */ /* 0x000fe40003f86070 */
[----:B------:R2:W-:Y:S01]  /*5520*/  STL.64 [R1+0x540], R6 ;  /* 0x0005400601007387 */ /* 0x0005e20000100a00 */
[----:B------:R-:W-:Y:S01]  /*5530*/  IADD3 R0, R252, -0x3d, RZ ;  /* 0xffffffc3fc007810 */ /* 0x000fe20007ffe0ff */
[----:B-1----:R-:W-:-:S02]  /*5540*/  IMAD.WIDE R8, R2, 0x4, R228 ;  /* 0x0000000402087825 */ /* 0x002fc400078e02e4 */
[----:B------:R1:W-:Y:S04]  /*5550*/  LDGSTS.E [R12+0x8000], [R26.64], !P5 ;  /* 0x080000001a0c7fae */ /* 0x0003e8000e921848 */
[----:B------:R3:W-:Y:S01]  /*5560*/  STL.64 [R1+0x538], R4 ;  /* 0x0005380401007387 */ /* 0x0007e20000100a00 */
[----:B--2---:R-:W-:-:S03]  /*5570*/  IMAD.WIDE R6, R2, 0x4, R234 ;  /* 0x0000000402067825 */ /* 0x004fc600078e02ea */
[----:B------:R2:W-:Y:S04]  /*5580*/  LDGSTS.E [R12+0x8080], [R24.64], !P5 ;  /* 0x08080000180c7fae */ /* 0x0005e8000e921848 */
[----:B------:R1:W-:Y:S01]  /*5590*/  STL.64 [R1+0x530], R26 ;  /* 0x0005301a01007387 */ /* 0x0003e20000100a00 */
[----:B---3--:R-:W-:-:S03]  /*55a0*/  IMAD.WIDE R4, R2, 0x4, R230 ;  /* 0x0000000402047825 */ /* 0x008fc600078e02e6 */
[----:B------:R3:W-:Y:S01]  /*55b0*/  LDGSTS.E [R12+0x8100], [R22.64], !P5 ;  /* 0x08100000160c7fae */ /* 0x0007e2000e921848 */
[----:B------:R-:W-:-:S03]  /*55c0*/  IMAD R2, R14, 0x28, RZ ;  /* 0x000000280e027824 */ /* 0x000fc600078e02ff */
[----:B------:R2:W-:Y:S01]  /*55d0*/  STL.64 [R1+0x528], R24 ;  /* 0x0005281801007387 */ /* 0x0005e20000100a00 */
[----:B-1----:R-:W-:-:S03]  /*55e0*/  IMAD.WIDE R26, R3, 0x4, R226 ;  /* 0x00000004031a7825 */ /* 0x002fc600078e02e2 */
[----:B------:R1:W-:Y:S04]  /*55f0*/  LDGSTS.E [R12+0x8180], [R20.64], !P5 ;  /* 0x08180000140c7fae */ /* 0x0003e8000e921848 */
        /* <DEDUP_REMOVED lines=11> */
[C---:B----4-:R-:W-:Y:S01]  /*56b0*/  IMAD.WIDE R10, R3.reuse, 0x4, R236 ;  /* 0x00000004030a7825 */ /* 0x050fe200078e02ec */
[----:B------:R-:W-:Y:S02]  /*56c0*/  ISETP.GE.U32.AND P5, PT, R0, 0x7fffff44, PT ;  /* 0x7fffff440000780c */ /* 0x000fe40003fa6070 */
[----:B------:R3:W-:Y:S01]  /*56d0*/  STL.64 [R1+0x500], R6 ;  /* 0x0005000601007387 */ /* 0x0007e20000100a00 */
[----:B------:R-:W-:Y:S01]  /*56e0*/  IADD3 R0, R252, -0x41, RZ ;  /* 0xffffffbffc007810 */ /* 0x000fe20007ffe0ff */
[----:B--2---:R-:W-:-:S02]  /*56f0*/  IMAD.WIDE R8, R3, 0x4, R228 ;  /* 0x0000000403087825 */ /* 0x004fc400078e02e4 */
[----:B------:R2:W-:Y:S04]  /*5700*/  LDGSTS.E [R12+0x9000], [R26.64], !P6 ;  /* 0x090000001a0c7fae */ /* 0x0005e8000f121848 */
[----:B------:R1:W-:Y:S01]  /*5710*/  STL.64 [R1+0x4f8], R4 ;  /* 0x0004f80401007387 */ /* 0x0003e20000100a00 */
[----:B---3--:R-:W-:-:S03]  /*5720*/  IMAD.WIDE R6, R3, 0x4, R234 ;  /* 0x0000000403067825 */ /* 0x008fc600078e02ea */
[----:B------:R3:W-:Y:S04]  /*5730*/  LDGSTS.E [R12+0x9080], [R24.64], !P6 ;  /* 0x09080000180c7fae */ /* 0x0007e8000f121848 */
[----:B------:R2:W-:Y:S01]  /*5740*/  STL.64 [R1+0x4f0], R26 ;  /* 0x0004f01a01007387 */ /* 0x0005e20000100a00 */
[----:B-1----:R-:W-:-:S03]  /*5750*/  IMAD.WIDE R4, R3, 0x4, R230 ;  /* 0x0000000403047825 */ /* 0x002fc600078e02e6 */
[----:B------:R1:W-:Y:S01]  /*5760*/  LDGSTS.E [R12+0x9100], [R22.64], !P6 ;  /* 0x09100000160c7fae */ /* 0x0003e2000f121848 */
[----:B------:R-:W-:-:S03]  /*5770*/  IADD3 R3, R252, -0x45, RZ ;  /* 0xffffffbbfc037810 */ /* 0x000fc60007ffe0ff */
        /* <DEDUP_REMOVED lines=14> */
[----:B------:R-:W-:Y:S01]  /*5860*/  ISETP.GE.U32.AND P6, PT, R0, 0x7fffff40, PT ;  /* 0x7fffff400000780c */ /* 0x000fe20003fc6070 */
[----:B------:R-:W-:Y:S02]  /*5870*/  IMAD R0, R14, 0x2c, RZ ;  /* 0x0000002c0e007824 */ /* 0x000fe400078e02ff */
[----:B------:R1:W-:Y:S01]  /*5880*/  STL.64 [R1+0x4c0], R6 ;  /* 0x0004c00601007387 */ /* 0x0003e20000100a00 */
[----:B----4-:R-:W-:-:S03]  /*5890*/  IMAD.WIDE R10, R2, 0x4, R236 ;  /* 0x00000004020a7825 */ /* 0x010fc600078e02ec */
[----:B------:R2:W-:Y:S01]  /*58a0*/  STL.64 [R1+0x4b8], R4 ;  /* 0x0004b80401007387 */ /* 0x0005e20000100a00 */
[----:B---3--:R-:W-:-:S03]  /*58b0*/  IMAD.WIDE R8, R2, 0x4, R228 ;  /* 0x0000000402087825 */ /* 0x008fc600078e02e4 */
[----:B------:R3:W-:Y:S04]  /*58c0*/  STL.64 [R1+0x4b0], R26 ;  /* 0x0004b01a01007387 */ /* 0x0007e80000100a00 */
[----:B------:R3:W-:Y:S01]  /*58d0*/  LDGSTS.E [R12+0xa000], [R26.64], !P0 ;  /* 0x0a0000001a0c7fae */ /* 0x0007e2000c121848 */
[----:B-1----:R-:W-:-:S03]  /*58e0*/  IMAD.WIDE R6, R2, 0x4, R234 ;  /* 0x0000000402067825 */ /* 0x002fc600078e02ea */
[----:B------:R1:W-:Y:S01]  /*58f0*/  STL.64 [R1+0x4a8], R24 ;  /* 0x0004a81801007387 */ /* 0x0003e20000100a00 */
[----:B--2---:R-:W-:-:S03]  /*5900*/  IMAD.WIDE R4, R2, 0x4, R230 ;  /* 0x0000000402047825 */ /* 0x004fc600078e02e6 */
[----:B------:R1:W-:Y:S01]  /*5910*/  LDGSTS.E [R12+0xa080], [R24.64], !P0 ;  /* 0x0a080000180c7fae */ /* 0x0003e2000c121848 */
[----:B------:R-:W-:-:S03]  /*5920*/  IMAD R2, R14, 0x30, RZ ;  /* 0x000000300e027824 */ /* 0x000fc600078e02ff */
[----:B------:R2:W-:Y:S01]  /*5930*/  STL.64 [R1+0x4a0], R22 ;  /* 0x0004a01601007387 */ /* 0x0005e20000100a00 */
[----:B---3--:R-:W-:-:S03]  /*5940*/  IMAD.WIDE R26, R0, 0x4, R226 ;  /* 0x00000004001a7825 */ /* 0x008fc600078e02e2 */
[----:B------:R2:W-:Y:S04]  /*5950*/  LDGSTS.E [R12+0xa100], [R22.64], !P0 ;  /* 0x0a100000160c7fae */ /* 0x0005e8000c121848 */
[----:B------:R3:W-:Y:S01]  /*5960*/  STL.64 [R1+0x498], R20 ;  /* 0x0004981401007387 */ /* 0x0007e20000100a00 */
[----:B-1----:R-:W-:-:S03]  /*5970*/  IMAD.WIDE R24, R0, 0x4, R232 ;  /* 0x0000000400187825 */ /* 0x002fc600078e02e8 */
[----:B------:R3:W-:Y:S04]  /*5980*/  LDGSTS.E [R12+0xa180], [R20.64], !P0 ;  /* 0x0a180000140c7fae */ /* 0x0007e8000c121848 */
[----:B------:R1:W-:Y:S01]  /*5990*/  STL.64 [R1+0x490], R10 ;  /* 0x0004900a01007387 */ /* 0x0003e20000100a00 */
[----:B--2---:R-:W-:-:S03]  /*59a0*/  IMAD.WIDE R22, R0, 0x4, R240 ;  /* 0x0000000400167825 */ /* 0x004fc600078e02f0 */
[----:B------:R1:W-:Y:S04]  /*59b0*/  LDGSTS.E [R12+0xa200], [R10.64], !P0 ;  /* 0x0a2000000a0c7fae */ /* 0x0003e8000c121848 */
        /* <DEDUP_REMOVED lines=8> */
[----:B------:R1:W-:Y:S01]  /*5a40*/  LDGSTS.E [R12+0xa380], [R4.64], !P0 ;  /* 0x0a380000040c7fae */ /* 0x0003e2000c121848 */
[----:B------:R-:W-:Y:S02]  /*5a50*/  ISETP.GE.U32.AND P0, PT, R3, 0x7fffff3c, PT ;  /* 0x7fffff3c0300780c */ /* 0x000fe40003f06070 */
[----:B------:R-:W-:Y:S01]  /*5a60*/  IADD3 R3, R252, -0x49, RZ ;  /* 0xffffffb7fc037810 */ /* 0x000fe20007ffe0ff */
[----:B------:R2:W-:Y:S01]  /*5a70*/  STL.64 [R1+0x470], R26 ;  /* 0x0004701a01007387 */ /* 0x0005e20000100a00 */
[----:B---3--:R-:W-:-:S03]  /*5a80*/  IMAD.WIDE R6, R0, 0x4, R234 ;  /* 0x0000000400067825 */ /* 0x008fc600078e02ea */
[----:B------:R2:W-:Y:S04]  /*5a90*/  LDGSTS.E [R12+0xb000], [R26.64], !P1 ;  /* 0x0b0000001a0c7fae */ /* 0x0005e8000c921848 */
[----:B------:R3:W-:Y:S01]  /*5aa0*/  STL.64 [R1+0x468], R24 ;  /* 0x0004681801007387 */ /* 0x0007e20000100a00 */
[----:B-1----:R-:W-:-:S03]  /*5ab0*/  IMAD.WIDE R4, R0, 0x4, R230 ;  /* 0x0000000400047825 */ /* 0x002fc600078e02e6 */
[----:B------:R3:W-:Y:S01]  /*5ac0*/  LDGSTS.E [R12+0xb080], [R24.64], !P1 ;  /* 0x0b080000180c7fae */ /* 0x0007e2000c921848 */
[----:B------:R-:W-:-:S03]  /*5ad0*/  IMAD R0, R14, 0x34, RZ ;  /* 0x000000340e007824 */ /* 0x000fc600078e02ff */
        /* <DEDUP_REMOVED lines=17> */
[----:B------:R3:W-:Y:S01]  /*5bf0*/  LDGSTS.E [R12+0xb380], [R4.64], !P1 ;  /* 0x0b380000040c7fae */ /* 0x0007e2000c921848 */
[----:B------:R-:W-:Y:S02]  /*5c00*/  ISETP.GE.U32.AND P1, PT, R3, 0x7fffff38, PT ;  /* 0x7fffff380300780c */ /* 0x000fe40003f26070 */
[----:B------:R-:W-:Y:S01]  /*5c10*/  IADD3 R3, R252, -0x4d, RZ ;  /* 0xffffffb3fc037810 */ /* 0x000fe20007ffe0ff */
        /* <DEDUP_REMOVED lines=24> */
[----:B------:R2:W-:Y:S01]  /*5da0*/  LDGSTS.E [R12+0xc380], [R4.64], !P2 ;  /* 0x0c380000040c7fae */ /* 0x0005e2000d121848 */
[----:B------:R-:W-:Y:S02]  /*5db0*/  ISETP.GE.U32.AND P2, PT, R3, 0x7fffff34, PT ;  /* 0x7fffff340300780c */ /* 0x000fe40003f46070 */
[----:B------:R-:W-:Y:S01]  /*5dc0*/  IADD3 R3, R252, -0x51, RZ ;  /* 0xffffffaffc037810 */ /* 0x000fe20007ffe0ff */
        /* <DEDUP_REMOVED lines=31> */
[----:B-1----:R-:W-:Y:S01]  /*5fc0*/  IMAD.WIDE R4, R2, 0x4, R230 ;  /* 0x0000000402047825 */ /* 0x002fe200078e02e6 */
[----:B------:R-:W-:Y:S02]  /*5fd0*/  SHF.L.U32 R2, R14, 0x6, RZ ;  /* 0x000000060e027819 */ /* 0x000fe400000006ff */
        /* <DEDUP_REMOVED lines=242> */
[----:B------:R-:W-:Y:S02]  /*6f00*/  IADD3 R0, R252, -0x7d, RZ ;  /* 0xffffff83fc007810 */ /* 0x000fe40007ffe0ff */
        /* <DEDUP_REMOVED lines=21> */
[----:B------:R-:W-:Y:S01]  /*7060*/  STL.64 [R1+0x70], R26 ;  /* 0x0000701a01007387 */ /* 0x000fe20000100a00 */
[----:B--2---:R-:W-:-:S03]  /*7070*/  IMAD.WIDE R6, R2, 0x4, R234 ;  /* 0x0000000402067825 */ /* 0x004fc600078e02ea */
[----:B------:R1:W-:Y:S04]  /*7080*/  LDGSTS.E [R12+0x18000], [R26.64], !P0 ;  /* 0x180000001a0c7fae */ /* 0x0003e8000c121848 */
[----:B------:R-:W-:Y:S01]  /*7090*/  STL.64 [R1+0x68], R24 ;  /* 0x0000681801007387 */ /* 0x000fe20000100a00 */
[----:B---3--:R-:W-:Y:S01]  /*70a0*/  IMAD.WIDE R4, R2, 0x4, R230 ;  /* 0x0000000402047825 */ /* 0x008fe200078e02e6 */
[----:B------:R-:W-:Y:S02]  /*70b0*/  IADD3 R2, R252, -0x1e, RZ ;  /* 0xffffffe2fc027810 */ /* 0x000fe40007ffe0ff */
[----:B------:R1:W-:Y:S04]  /*70c0*/  LDGSTS.E [R12+0x18080], [R24.64], !P0 ;  /* 0x18080000180c7fae */ /* 0x0003e8000c121848 */
[----:B------:R-:W-:Y:S04]  /*70d0*/  STL.64 [R1+0x60], R22 ;  /* 0x0000601601007387 */ /* 0x000fe80000100a00 */
        /* <DEDUP_REMOVED lines=10> */
[----:B------:R1:W-:Y:S01]  /*7180*/  LDGSTS.E [R12+0x18380], [R4.64], !P0 ;  /* 0x18380000040c7fae */ /* 0x0003e2000c121848 */
[----:B------:R-:W-:-:S02]  /*7190*/  ISETP.GE.U32.AND P0, PT, R0, 0x7fffff04, PT ;  /* 0x7fffff040000780c */ /* 0x000fc40003f06070 */
[----:B------:R-:W-:Y:S01]  /*71a0*/  IADD3 R0, R252, -0x2, RZ ;  /* 0xfffffffefc007810 */ /* 0x000fe20007ffe0ff */
[----:B------:R3:W-:Y:S04]  /*71b0*/  LDGSTS.E [R12+0x19000], [R114.64], !P1 ;  /* 0x19000000720c7fae */ /* 0x0007e8000c921848 */
[----:B------:R3:W-:Y:S04]  /*71c0*/  STL.64 [R1+0x3e58], R114 ;  /* 0x003e587201007387 */ /* 0x0007e80000100a00 */
[----:B------:R4:W-:Y:S04]  /*71d0*/  STL.64 [R1+0x3e60], R116 ;  /* 0x003e607401007387 */ /* 0x0009e80000100a00 */
[----:B------:R-:W-:Y:S01]  /*71e0*/  STL.64 [R1+0x3e68], R118 ;  /* 0x003e687601007387 */ /* 0x000fe20000100a00 */
[----:B---3--:R-:W-:-:S03]  /*71f0*/  IMAD.SHL.U32 R114, R18, 0x4, RZ ;  /* 0x0000000412727824 */ /* 0x008fc600078e00ff */
[----:B------:R-:W-:Y:S01]  /*7200*/  STL.64 [R1+0x3e70], R120 ;  /* 0x003e707801007387 */ /* 0x000fe20000100a00 */
[----:B------:R-:W-:-:S03]  /*7210*/  IMAD.MOV.U32 R115, RZ, RZ, c[0x0][0x188] ;  /* 0x00006200ff737624 */ /* 0x000fc600078e00ff */
[----:B------:R4:W-:Y:S01]  /*7220*/  LDGSTS.E [R114+0x19080], [R116.64], !P1 ;  /* 0x1908000074727fae */ /* 0x0009e2000c921848 */
[C---:B------:R-:W-:Y:S02]  /*7230*/  IMAD R160, R115.reuse, 0x6c, RZ ;  /* 0x0000006c73a07824 */ /* 0x040fe400078e02ff */
[----:B------:R-:W-:Y:S01]  /*7240*/  IMAD R176, R115, 0x70, RZ ;  /* 0x0000007073b07824 */ /* 0x000fe200078e02ff */
[----:B------:R3:W-:Y:S01]  /*7250*/  LDGSTS.E [R114+0x19100], [R118.64], !P1 ;  /* 0x1910000076727fae */ /* 0x0007e2000c921848 */
[----:B------:R-:W-:-:S03]  /*7260*/  IMAD.WIDE R146, R160, 0x4, R226 ;  /* 0x00000004a0927825 */ /* 0x000fc600078e02e2 */
[----:B------:R3:W-:Y:S01]  /*7270*/  LDGSTS.E [R114+0x19180], [R120.64], !P1 ;  /* 0x1918000078727fae */ /* 0x0007e2000c921848 */
[----:B------:R-:W-:-:S03]  /*7280*/  IMAD.WIDE R148, R160, 0x4, R232 ;  /* 0x00000004a0947825 */ /* 0x000fc600078e02e8 */
[----:B------:R3:W-:Y:S01]  /*7290*/  LDGSTS.E [R114+0x19200], [R122.64], !P1 ;  /* 0x192000007a727fae */ /* 0x0007e2000c921848 */
[----:B------:R-:W-:Y:S01]  /*72a0*/  IMAD.WIDE R150, R160, 0x4, R240 ;  /* 0x00000004a0967825 */ /* 0x000fe200078e02f0 */
[----:B----4-:R-:W-:Y:S02]  /*72b0*/  LOP3.LUT R117, R114, 0x20, RZ, 0x3c, !PT ;  /* 0x0000002072757812 */ /* 0x010fe400078e3cff */
[----:B------:R3:W-:Y:S01]  /*72c0*/  LDGSTS.E [R114+0x19280], [R124.64], !P1 ;  /* 0x192800007c727fae */ /* 0x0007e2000c921848 */
[----:B------:R-:W-:Y:S01]  /*72d0*/  IMAD.WIDE R152, R160, 0x4, R238 ;  /* 0x00000004a0987825 */ /* 0x000fe200078e02ee */
[----:B------:R-:W-:Y:S02]  /*72e0*/  IADD3 R116, R252, -0x1b, RZ ;  /* 0xffffffe5fc747810 */ /* 0x000fe40007ffe0ff */
[----:B------:R3:W-:Y:S01]  /*72f0*/  LDGSTS.E [R114+0x19300], [R126.64], !P1 ;  /* 0x193000007e727fae */ /* 0x0007e2000c921848 */
[----:B------:R-:W-:-:S03]  /*7300*/  IMAD.WIDE R154, R160, 0x4, R236 ;  /* 0x00000004a09a7825 */ /* 0x000fc600078e02ec */
[----:B------:R3:W-:Y:S01]  /*7310*/  LDGSTS.E [R114+0x19380], [R128.64], !P1 ;  /* 0x1938000080727fae */ /* 0x0007e2000c921848 */
[----:B------:R-:W-:Y:S01]  /*7320*/  IMAD.WIDE R156, R160, 0x4, R228 ;  /* 0x00000004a09c7825 */ /* 0x000fe200078e02e4 */
[----:B------:R-:W-:Y:S02]  /*7330*/  ISETP.GE.U32.AND P1, PT, R0, 0x7fffff7f, PT ;  /* 0x7fffff7f0000780c */ /* 0x000fe40003f26070 */
[----:B------:R-:W-:Y:S01]  /*7340*/  STL.64 [R1+0x3e78], R122 ;  /* 0x003e787a01007387 */ /* 0x000fe20000100a00 */
[----:B------:R-:W-:Y:S01]  /*7350*/  IMAD.WIDE R158, R160, 0x4, R234 ;  /* 0x00000004a09e7825 */ /* 0x000fe200078e02ea */
[----:B------:R-:W-:Y:S02]  /*7360*/  IADD3 R0, R252, -0x6, RZ ;  /* 0xfffffffafc007810 */ /* 0x000fe40007ffe0ff */
[----:B------:R3:W-:Y:S01]  /*7370*/  LDGSTS.E [R114+0x1a000], [R130.64], !P2 ;  /* 0x1a00000082727fae */ /* 0x0007e2000d121848 */
[----:B------:R-:W-:-:S03]  /*7380*/  IMAD.WIDE R160, R160, 0x4, R230 ;  /* 0x00000004a0a07825 */ /* 0x000fc600078e02e6 */
[----:B------:R-:W-:Y:S01]  /*7390*/  STL.64 [R1+0x3e80], R124 ;  /* 0x003e807c01007387 */ /* 0x000fe20000100a00 */
[----:B------:R-:W-:-:S03]  /*73a0*/  IMAD.WIDE R162, R176, 0x4, R226 ;  /* 0x00000004b0a27825 */ /* 0x000fc600078e02e2 */
[----:B------:R3:W-:Y:S01]  /*73b0*/  LDGSTS.E [R114+0x1a080], [R132.64], !P2 ;  /* 0x1a08000084727fae */ /* 0x0007e2000d121848 */
[----:B------:R-:W-:-:S03]  /*73c0*/  IMAD.WIDE R164, R176, 0x4, R232 ;  /* 0x00000004b0a47825 */ /* 0x000fc600078e02e8 */
[----:B------:R-:W-:Y:S01]  /*73d0*/  STL.64 [R1+0x3e88], R126 ;  /* 0x003e887e01007387 */ /* 0x000fe20000100a00 */
[----:B------:R-:W-:-:S03]  /*73e0*/  IMAD.WIDE R166, R176, 0x4, R240 ;  /* 0x00000004b0a67825 */ /* 0x000fc600078e02f0 */
[----:B------:R3:W-:Y:S01]  /*73f0*/  LDGSTS.E [R114+0x1a100], [R134.64], !P2 ;  /* 0x1a10000086727fae */ /* 0x0007e2000d121848 */
[----:B------:R-:W-:-:S03]  /*7400*/  IMAD.WIDE R168, R176, 0x4, R238 ;  /* 0x00000004b0a87825 */ /* 0x000fc600078e02ee */
[----:B------:R-:W-:Y:S01]  /*7410*/  STL.64 [R1+0x3e90], R128 ;  /* 0x003e908001007387 */ /* 0x000fe20000100a00 */
[C---:B------:R-:W-:Y:S02]  /*7420*/  IMAD R192, R115.reuse, 0x74, RZ ;  /* 0x0000007473c07824 */ /* 0x040fe400078e02ff */
[C---:B------:R-:W-:Y:S01]  /*7430*/  IMAD.WIDE R170, R176.reuse, 0x4, R236 ;  /* 0x00000004b0aa7825 */ /* 0x040fe200078e02ec */
[----:B------:R3:W-:Y:S03]  /*7440*/  LDGSTS.E [R114+0x1a180], [R136.64], !P2 ;  /* 0x1a18000088727fae */ /* 0x0007e6000d121848 */
[C---:B------:R-:W-:Y:S01]  /*7450*/  IMAD.WIDE R172, R176.reuse, 0x4, R228 ;  /* 0x00000004b0ac7825 */ /* 0x040fe200078e02e4 */
[----:B------:R-:W-:Y:S03]  /*7460*/  STL.64 [R1+0x3e98], R130 ;  /* 0x003e988201007387 */ /* 0x000fe60000100a00 */
[C---:B------:R-:W-:Y:S01]  /*7470*/  IMAD.WIDE R174, R176.reuse, 0x4, R234 ;  /* 0x00000004b0ae7825 */ /* 0x040fe200078e02ea */
[----:B------:R3:W-:Y:S03]  /*7480*/  LDGSTS.E [R114+0x1a200], [R138.64], !P2 ;  /* 0x1a2000008a727fae */ /* 0x0007e6000d121848 */
[----:B------:R-:W-:Y:S01]  /*7490*/  IMAD.WIDE R176, R176, 0x4, R230 ;  /* 0x00000004b0b07825 */ /* 0x000fe200078e02e6 */
[----:B------:R-:W-:Y:S03]  /*74a0*/  STL.64 [R1+0x3ea0], R132 ;  /* 0x003ea08401007387 */ /* 0x000fe60000100a00 */
        /* <DEDUP_REMOVED lines=8> */
[----:B------:R-:W-:Y:S01]  /*7530*/  IMAD R208, R115, 0x78, RZ ;  /* 0x0000007873d07824 */ /* 0x000fe200078e02ff */
[----:B------:R3:W-:Y:S01]  /*7540*/  LDGSTS.E [R114+0x1a380], [R144.64], !P2 ;  /* 0x1a38000090727fae */ /* 0x0007e2000d121848 */
[----:B------:R-:W-:Y:S01]  /*7550*/  ISETP.GE.U32.AND P2, PT, R0, 0x7fffff7b, PT ;  /* 0x7fffff7b0000780c */ /* 0x000fe20003f46070 */
[----:B------:R-:W-:Y:S01]  /*7560*/  IMAD.WIDE R186, R192, 0x4, R236 ;  /* 0x00000004c0ba7825 */ /* 0x000fe200078e02ec */
[----:B------:R-:W-:Y:S01]  /*7570*/  IADD3 R0, R252, -0xa, RZ ;  /* 0xfffffff6fc007810 */ /* 0x000fe20007ffe0ff */
[----:B------:R-:W-:Y:S02]  /*7580*/  STL.64 [R1+0x3eb8], R138 ;  /* 0x003eb88a01007387 */ /* 0x000fe40000100a00 */
[----:B------:R-:W-:-:S02]  /*7590*/  IMAD.WIDE R188, R192, 0x4, R228 ;  /* 0x00000004c0bc7825 */ /* 0x000fc400078e02e4 */
[----:B------:R3:W-:Y:S02]  /*75a0*/  LDGSTS.E [R114+0x1b000], [R146.64], !P3 ;  /* 0x1b00000092727fae */ /* 0x0007e4000d921848 */
[C---:B------:R-:W-:Y:S02]  /*75b0*/  IMAD.WIDE R190, R192.reuse, 0x4, R234 ;  /* 0x00000004c0be7825 */ /* 0x040fe400078e02ea */
[----:B------:R-:W-:Y:S02]  /*75c0*/  STL.64 [R1+0x3ec0], R140 ;  /* 0x003ec08c01007387 */ /* 0x000fe40000100a00 */
[----:B------:R-:W-:Y:S02]  /*75d0*/  IMAD.WIDE R192, R192, 0x4, R230 ;  /* 0x00000004c0c07825 */ /* 0x000fe400078e02e6 */
        /* <DEDUP_REMOVED lines=25> */
[----:B------:R-:W-:Y:S01]  /*7770*/  ISETP.GE.U32.AND P3, PT, R0, 0x7fffff77, PT ;  /* 0x7fffff770000780c */ /* 0x000fe20003f66070 */
[----:B------:R-:W-:Y:S01]  /*7780*/  IMAD.WIDE R216, R224, 0x4, R238 ;  /* 0x00000004e0d87825 */ /* 0x000fe200078e02ee */
        /* <DEDUP_REMOVED lines=8> */
[----:B------:R-:W-:Y:S02]  /*7810*/  IMAD.WIDE R224, R224, 0x4, R230 ;  /* 0x00000004e0e07825 */ /* 0x000fe400078e02e6 */
[----:B------:R-:W-:Y:S02]  /*7820*/  STL.64 [R1+0x3f08], R158 ;  /* 0x003f089e01007387 */ /* 0x000fe40000100a00 */
[----:B--2---:R-:W-:-:S02]  /*7830*/  IMAD.WIDE R20, R115, 0x4, R226 ;  /* 0x0000000473147825 */ /* 0x004fc400078e02e2 */
[----:B------:R3:W-:Y:S02]  /*7840*/  LDGSTS.E [R114+0x1c100], [R166.64], !P4 ;  /* 0x1c100000a6727fae */ /* 0x0007e4000e121848 */
[C---:B------:R-:W-:Y:S02]  /*7850*/  IMAD.WIDE R18, R115.reuse, 0x4, R232 ;  /* 0x0000000473127825 */ /* 0x040fe400078e02e8 */
[----:B------:R-:W-:Y:S02]  /*7860*/  STL.64 [R1+0x3f10], R160 ;  /* 0x003f10a001007387 */ /* 0x000fe40000100a00 */
[C---:B------:R-:W-:Y:S02]  /*7870*/  IMAD.WIDE R14, R115.reuse, 0x4, R240 ;  /* 0x00000004730e7825 */ /* 0x040fe400078e02f0 */
[----:B------:R3:W-:Y:S02]  /*7880*/  LDGSTS.E [R114+0x1c180], [R168.64], !P4 ;  /* 0x1c180000a8727fae */ /* 0x0007e4000e121848 */
[----:B-1----:R-:W-:-:S02]  /*7890*/  IMAD.WIDE R12, R115, 0x4, R238 ;  /* 0x00000004730c7825 */ /* 0x002fc400078e02ee */
[----:B------:R-:W-:Y:S02]  /*78a0*/  STL.64 [R1+0x3f18], R162 ;  /* 0x003f18a201007387 */ /* 0x000fe40000100a00 */
[C---:B------:R-:W-:Y:S02]  /*78b0*/  IMAD.WIDE R10, R115.reuse, 0x4, R236 ;  /* 0x00000004730a7825 */ /* 0x040fe400078e02ec */
[----:B------:R3:W-:Y:S02]  /*78c0*/  LDGSTS.E [R114+0x1c200], [R170.64], !P4 ;  /* 0x1c200000aa727fae */ /* 0x0007e4000e121848 */
[C---:B------:R-:W-:Y:S02]  /*78d0*/  IMAD.WIDE R8, R115.reuse, 0x4, R228 ;  /* 0x0000000473087825 */ /* 0x040fe400078e02e4 */
[----:B------:R-:W-:Y:S02]  /*78e0*/  STL.64 [R1+0x3f20], R164 ;  /* 0x003f20a401007387 */ /* 0x000fe40000100a00 */
[----:B------:R-:W-:-:S02]  /*78f0*/  IMAD.WIDE R6, R115, 0x4, R234 ;  /* 0x0000000473067825 */ /* 0x000fc400078e02ea */
[----:B------:R1:W-:Y:S02]  /*7900*/  LDGSTS.E [R114+0x1c280], [R172.64], !P4 ;  /* 0x1c280000ac727fae */ /* 0x0003e4000e121848 */
[C---:B------:R-:W-:Y:S02]  /*7910*/  IMAD.WIDE R4, R115.reuse, 0x4, R230 ;  /* 0x0000000473047825 */ /* 0x040fe400078e02e6 */
[----:B------:R-:W-:Y:S02]  /*7920*/  STL.64 [R1+0x3f28], R166 ;  /* 0x003f28a601007387 */ /* 0x000fe40000100a00 */
[C---:B------:R-:W-:Y:S02]  /*7930*/  IMAD R250, R115.reuse, 0x61, RZ ;  /* 0x0000006173fa7824 */ /* 0x040fe400078e02ff */
[----:B------:R3:W-:Y:S01]  /*7940*/  LDGSTS.E [R114+0x1c300], [R174.64], !P4 ;  /* 0x1c300000ae727fae */ /* 0x0007e2000e121848 */
[C---:B------:R-:W-:Y:S02]  /*7950*/  IMAD R98, R115.reuse, 0x65, RZ ;  /* 0x0000006573627824 */ /* 0x040fe400078e02ff */
[----:B------:R-:W-:Y:S01]  /*7960*/  IMAD R82, R115, 0x69, RZ ;  /* 0x0000006973527824 */ /* 0x000fe200078e02ff */
        /* <DEDUP_REMOVED lines=10> */
[----:B------:R1:W-:Y:S02]  /*7a10*/  STL.64 [R1+0x3f40], R172 ;  /* 0x003f40ac01007387 */ /* 0x0003e40000100a00 */
[C---:B------:R-:W-:Y:S02]  /*7a20*/  IMAD.WIDE R104, R98.reuse, 0x4, R236 ;  /* 0x0000000462687825 */ /* 0x040fe400078e02ec */
[----:B------:R3:W-:Y:S02]  /*7a30*/  LDGSTS.E [R114+0x1d080], [R180.64], !P5 ;  /* 0x1d080000b4727fae */ /* 0x0007e4000e921848 */
[C---:B------:R-:W-:Y:S02]  /*7a40*/  IMAD.WIDE R102, R98.reuse, 0x4, R228 ;  /* 0x0000000462667825 */ /* 0x040fe400078e02e4 */
[----:B------:R-:W-:Y:S02]  /*7a50*/  STL.64 [R1+0x3f48], R174 ;  /* 0x003f48ae01007387 */ /* 0x000fe40000100a00 */
[----:B------:R-:W-:-:S02]  /*7a60*/  IMAD.WIDE R100, R98, 0x4, R234 ;  /* 0x0000000462647825 */ /* 0x000fc400078e02ea */
[----:B------:R3:W-:Y:S01]  /*7a70*/  LDGSTS.E [R114+0x1d100], [R182.64], !P5 ;  /* 0x1d100000b6727fae */ /* 0x0007e2000e921848 */
[----:B-1----:R-:W-:Y:S01]  /*7a80*/  LOP3.LUT R173, R16, 0x1f, RZ, 0xc0, !PT ;  /* 0x0000001f10ad7812 */ /* 0x002fe200078ec0ff */
[----:B------:R-:W-:Y:S02]  /*7a90*/  IMAD.WIDE R98, R98, 0x4, R230 ;  /* 0x0000000462627825 */ /* 0x000fe400078e02e6 */
        /* <DEDUP_REMOVED lines=9> */
[----:B------:R-:W-:-:S02]  /*7b30*/  IMAD R66, R115, 0x6d, RZ ;  /* 0x0000006d73427824 */ /* 0x000fc400078e02ff */
        /* <DEDUP_REMOVED lines=37> */
[----:B------:R-:W-:Y:S02]  /*7d90*/  IMAD R34, R115, 0x75, RZ ;  /* 0x0000007573227824 */ /* 0x000fe400078e02ff */
[C---:B------:R-:W-:Y:S01]  /*7da0*/  IMAD.WIDE R56, R50.reuse, 0x4, R236 ;  /* 0x0000000432387825 */ /* 0x040fe200078e02ec */
[----:B------:R3:W-:Y:S03]  /*7db0*/  LDGSTS.E [R114+0x1e300], [R206.64], !P6 ;  /* 0x1e300000ce727fae */ /* 0x0007e6000f121848 */
[C---:B------:R-:W-:Y:S01]  /*7dc0*/  IMAD.WIDE R54, R50.reuse, 0x4, R228 ;  /* 0x0000000432367825 */ /* 0x040fe200078e02e4 */
[----:B------:R-:W-:Y:S03]  /*7dd0*/  STL.64 [R1+0x3fb0], R200 ;  /* 0x003fb0c801007387 */ /* 0x000fe60000100a00 */
[----:B------:R-:W-:Y:S01]  /*7de0*/  IMAD.WIDE R52, R50, 0x4, R234 ;  /* 0x0000000432347825 */ /* 0x000fe200078e02ea */
[----:B------:R3:W-:Y:S01]  /*7df0*/  LDGSTS.E [R114+0x1e380], [R208.64], !P6 ;  /* 0x1e380000d0727fae */ /* 0x0007e2000f121848 */
[----:B------:R-:W-:-:S02]  /*7e00*/  ISETP.GE.U32.AND P6, PT, R0, 0x7fffff6b, PT ;  /* 0x7fffff6b0000780c */ /* 0x000fc40003fc6070 */
[----:B------:R-:W-:Y:S01]  /*7e10*/  IADD3 R0, R252, -0x1a, RZ ;  /* 0xffffffe6fc007810 */ /* 0x000fe20007ffe0ff */
        /* <DEDUP_REMOVED lines=18> */
[----:B------:R3:W-:Y:S04]  /*7f40*/  LDGSTS.E [R114+0x1f200], [R218.64], !P0 ;  /* 0x1f200000da727fae */ /* 0x0007e8000c121848 */
[----:B------:R-:W-:Y:S04]  /*7f50*/  STL.64 [R1+0x3fe0], R212 ;  /* 0x003fe0d401007387 */ /* 0x000fe80000100a00 */
[----:B------:R3:W-:Y:S04]  /*7f60*/  LDGSTS.E [R114+0x1f280], [R220.64], !P0 ;  /* 0x1f280000dc727fae */ /* 0x0007e8000c121848 */
[----:B------:R-:W-:Y:S04]  /*7f70*/  STL.64 [R1+0x3fe8], R214 ;  /* 0x003fe8d601007387 */ /* 0x000fe80000100a00 */
[----:B------:R3:W-:Y:S04]  /*7f80*/  LDGSTS.E [R114+0x1f300], [R222.64], !P0 ;  /* 0x1f300000de727fae */ /* 0x0007e8000c121848 */
[----:B------:R-:W-:Y:S04]  /*7f90*/  STL.64 [R1+0x3ff0], R216 ;  /* 0x003ff0d801007387 */ /* 0x000fe80000100a00 */
[----:B------:R3:W-:Y:S01]  /*7fa0*/  LDGSTS.E [R114+0x1f380], [R224.64], !P0 ;  /* 0x1f380000e0727fae */ /* 0x0007e2000c121848 */
[----:B------:R-:W-:Y:S01]  /*7fb0*/  ISETP.GE.U32.AND P0, PT, R0, 0x7fffff67, PT ;  /* 0x7fffff670000780c */ /* 0x000fe20003f06070 */
[----:B------:R-:W-:-:S02]  /*7fc0*/  IMAD R0, R115, 0x5, RZ ;  /* 0x0000000573007824 */ /* 0x000fc400078e02ff */
        /* <DEDUP_REMOVED lines=8> */
[----:B------:R1:W-:Y:S04]  /*8050*/  STL.64 [R1+0x7f0], R20 ;  /* 0x0007f01401007387 */ /* 0x0003e80000100a00 */
        /* <DEDUP_REMOVED lines=9> */
[----:B----4-:R-:W-:Y:S01]  /*80f0*/  IMAD.WIDE R14, R0, 0x4, R240 ;  /* 0x00000004000e7825 */ /* 0x010fe200078e02f0 */
[----:B------:R-:W-:Y:S02]  /*8100*/  ISETP.GE.U32.AND P1, PT, R2, 0x7fffff63, PT ;  /* 0x7fffff630200780c */ /* 0x000fe40003f26070 */
[----:B------:R4:W-:Y:S01]  /*8110*/  STL.64 [R1+0x7d0], R10 ;  /* 0x0007d00a01007387 */ /* 0x0009e20000100a00 */
[----:B------:R-:W-:Y:S02]  /*8120*/  IMAD R2, R115, 0x9, RZ ;  /* 0x0000000973027824 */ /* 0x000fe400078e02ff */
[C---:B--2---:R-:W-:Y:S01]  /*8130*/  IMAD.WIDE R12, R0.reuse, 0x4, R238 ;  /* 0x00000004000c7825 */ /* 0x044fe200078e02ee */
[----:B------:R3:W-:Y:S04]  /*8140*/  STL.64 [R1+0x7c8], R8 ;  /* 0x0007c80801007387 */ /* 0x0007e80000100a00 */
[----:B------:R1:W-:Y:S01]  /*8150*/  STL.64 [R1+0x7c0], R6 ;  /* 0x0007c00601007387 */ /* 0x0003e20000100a00 */
[----:B----4-:R-:W-:-:S03]  /*8160*/  IMAD.WIDE R10, R0, 0x4, R236 ;  /* 0x00000004000a7825 */ /* 0x010fc600078e02ec */
[----:B------:R2:W-:Y:S01]  /*8170*/  LDGSTS.E [R117+0x1400], [R20.64], !P2 ;  /* 0x0140000014757fae */ /* 0x0005e2000d121848 */
[----:B---3--:R-:W-:-:S03]  /*8180*/  IMAD.WIDE R8, R0, 0x4, R228 ;  /* 0x0000000400087825 */ /* 0x008fc600078e02e4 */
[----:B------:R3:W-:Y:S01]  /*8190*/  STL.64 [R1+0x7b8], R4 ;  /* 0x0007b80401007387 */ /* 0x0007e20000100a00 */
[----:B-1----:R-:W-:-:S03]  /*81a0*/  IMAD.WIDE R6, R0, 0x4, R234 ;  /* 0x0000000400067825 */ /* 0x002fc600078e02ea */
[----:B------:R1:W-:Y:S04]  /*81b0*/  LDGSTS.E [R117+0x1480], [R18.64], !P2 ;  /* 0x0148000012757fae */ /* 0x0003e8000d121848 */
[----:B------:R2:W-:Y:S01]  /*81c0*/  STL.64 [R1+0x770], R20 ;  /* 0x0007701401007387 */ /* 0x0005e20000100a00 */
[----:B---3--:R-:W-:-:S03]  /*81d0*/  IMAD.WIDE R4, R0, 0x4, R230 ;  /* 0x0000000400047825 */ /* 0x008fc600078e02e6 */
[----:B------:R3:W-:Y:S01]  /*81e0*/  LDGSTS.E [R117+0x1500], [R14.64], !P2 ;  /* 0x015000000e757fae */ /* 0x0007e2000d121848 */
[----:B------:R-:W-:-:S03]  /*81f0*/  IMAD R0, R115, 0xd, RZ ;  /* 0x0000000d73007824 */ /* 0x000fc600078e02ff */
[----:B------:R1:W-:Y:S01]  /*8200*/  STL.64 [R1+0x768], R18 ;  /* 0x0007681201007387 */ /* 0x0003e20000100a00 */
[----:B--2---:R-:W-:-:S03]  /*8210*/  IMAD.WIDE R20, R2, 0x4, R226 ;  /* 0x0000000402147825 */ /* 0x004fc600078e02e2 */
[----:B------:R2:W-:Y:S04]  /*8220*/  LDGSTS.E [R117+0x1580], [R12.64], !P2 ;  /* 0x015800000c757fae */ /* 0x0005e8000d121848 */
[----:B------:R3:W-:Y:S04]  /*8230*/  STL.64 [R1+0x760], R14 ;  /* 0x0007600e01007387 */ /* 0x0007e80000100a00 */
[----:B------:R4:W-:Y:S01]  /*8240*/  LDGSTS.E [R117+0x1600], [R10.64], !P2 ;  /* 0x016000000a757fae */ /* 0x0009e2000d121848 */
[----:B-1----:R-:W-:-:S03]  /*8250*/  IMAD.WIDE R18, R2, 0x4, R232 ;  /* 0x0000000402127825 */ /* 0x002fc600078e02e8 */
        /* <DEDUP_REMOVED lines=15> */
[----:B---3--:R-:W-:-:S03]  /*8350*/  IMAD.WIDE R6, R2, 0x4, R234 ;  /* 0x0000000402067825 */ /* 0x008fc600078e02ea */
[----:B------:R3:W-:Y:S04]  /*8360*/  LDGSTS.E [R117+0x2480], [R18.64], !P3 ;  /* 0x0248000012757fae */ /* 0x0007e8000d921848 */
[----:B------:R1:W-:Y:S01]  /*8370*/  STL.64 [R1+0x6f0], R20 ;  /* 0x0006f01401007387 */ /* 0x0003e20000100a00 */
[----:B--2---:R-:W-:-:S03]  /*8380*/  IMAD.WIDE R4, R2, 0x4, R230 ;  /* 0x0000000402047825 */ /* 0x004fc600078e02e6 */
[----:B------:R2:W-:Y:S01]  /*8390*/  LDGSTS.E [R117+0x2500], [R14.64], !P3 ;  /* 0x025000000e757fae */ /* 0x0005e2000d921848 */
[----:B------:R-:W-:-:S03]  /*83a0*/  IMAD R2, R115, 0x11, RZ ;  /* 0x0000001173027824 */ /* 0x000fc600078e02ff */
[----:B------:R3:W-:Y:S01]  /*83b0*/  STL.64 [R1+0x6e8], R18 ;  /* 0x0006e81201007387 */ /* 0x0007e20000100a00 */
[----:B-1----:R-:W-:-:S03]  /*83c0*/  IMAD.WIDE R20, R0, 0x4, R226 ;  /* 0x0000000400147825 */ /* 0x002fc600078e02e2 */
        /* <DEDUP_REMOVED lines=9> */
[----:B-1----:R-:W-:-:S03]  /*8460*/  IMAD.WIDE R12, R0, 0x4, R238 ;  /* 0x00000004000c7825 */ /* 0x002fc600078e02ee */
[----:B------:R3:W-:Y:S04]  /*8470*/  STL.64 [R1+0x6c8], R8 ;  /* 0x0006c80801007387 */ /* 0x0007e80000100a00 */
[----:B------:R1:W-:Y:S01]  /*8480*/  LDGSTS.E [R117+0x2780], [R4.64], !P3 ;  /* 0x0278000004757fae */ /* 0x0003e2000d921848 */
[----:B----4-:R-:W-:Y:S01]  /*8490*/  IMAD.WIDE R10, R0, 0x4, R236 ;  /* 0x00000004000a7825 */ /* 0x010fe200078e02ec */
[----:B------:R-:W-:Y:S02]  /*84a0*/  ISETP.GE.U32.AND P3, PT, R3, 0x7fffff5b, PT ;  /* 0x7fffff5b0300780c */ /* 0x000fe40003f66070 */
[----:B------:R2:W-:Y:S01]  /*84b0*/  STL.64 [R1+0x6c0], R6 ;  /* 0x0006c00601007387 */ /* 0x0005e20000100a00 */
[----:B------:R-:W-:Y:S01]  /*84c0*/  IADD3 R3, R252, -0x2a, RZ ;  /* 0xffffffd6fc037810 */ /* 0x000fe20007ffe0ff */
[----:B---3--:R-:W-:-:S02]  /*84d0*/  IMAD.WIDE R8, R0, 0x4, R228 ;  /* 0x0000000400087825 */ /* 0x008fc400078e02e4 */
[----:B------:R3:W-:Y:S04]  /*84e0*/  LDGSTS.E [R117+0x3400], [R20.64], !P4 ;  /* 0x0340000014757fae */ /* 0x0007e8000e121848 */
[----:B------:R1:W-:Y:S01]  /*84f0*/  STL.64 [R1+0x6b8], R4 ;  /* 0x0006b80401007387 */ /* 0x0003e20000100a00 */
[----:B--2---:R-:W-:-:S03]  /*8500*/  IMAD.WIDE R6, R0, 0x4, R234 ;  /* 0x0000000400067825 */ /* 0x004fc600078e02ea */
[----:B------:R2:W-:Y:S04]  /*8510*/  LDGSTS.E [R117+0x3480], [R18.64], !P4 ;  /* 0x0348000012757fae */ /* 0x0005e8000e121848 */
[----:B------:R3:W-:Y:S01]  /*8520*/  STL.64 [R1+0x670], R20 ;  /* 0x0006701401007387 */ /* 0x0007e20000100a00 */
[----:B-1----:R-:W-:-:S03]  /*8530*/  IMAD.WIDE R4, R0, 0x4, R230 ;  /* 0x0000000400047825 */ /* 0x002fc600078e02e6 */
[----:B------:R1:W-:Y:S01]  /*8540*/  LDGSTS.E [R117+0x3500], [R14.64], !P4 ;  /* 0x035000000e757fae */ /* 0x0003e2000e121848 */
[----:B------:R-:W-:-:S03]  /*8550*/  IMAD R0, R115, 0x15, RZ ;  /* 0x0000001573007824 */ /* 0x000fc600078e02ff */
[----:B------:R2:W-:Y:S01]  /*8560*/  STL.64 [R1+0x668], R18 ;  /* 0x0006681201007387 */ /* 0x0005e20000100a00 */
[----:B---3--:R-:W-:-:S03]  /*8570*/  IMAD.WIDE R20, R2, 0x4, R226 ;  /* 0x0000000402147825 */ /* 0x008fc600078e02e2 */
[----:B------:R3:W-:Y:S04]  /*8580*/  LDGSTS.E [R117+0x3580], [R12.64], !P4 ;  /* 0x035800000c757fae */ /* 0x0007e8000e121848 */
        /* <DEDUP_REMOVED lines=15> */
[----:B--2---:R-:W-:-:S02]  /*8680*/  IMAD.WIDE R8, R2, 0x4, R228 ;  /* 0x0000000402087825 */ /* 0x004fc400078e02e4 */
[----:B------:R2:W-:Y:S04]  /*8690*/  LDGSTS.E [R117+0x4400], [R20.64], !P5 ;  /* 0x0440000014757fae */ /* 0x0005e8000e921848 */
        /* <DEDUP_REMOVED lines=441> */
[----:B------:R1:W-:Y:S01]  /*a230*/  LDGSTS.E [R117+0x14580], [R12.64], !P0 ;  /* 0x145800000c757fae */ /* 0x0003e2000c121848 */
[----:B------:R-:W-:-:S03]  /*a240*/  IMAD.WIDE R16, R2, 0x4, R240 ;  /* 0x0000000402107825 */ /* 0x000fc600078e02f0 */
        /* <DEDUP_REMOVED lines=22> */
[----:B------:R1:W-:Y:S04]  /*a3b0*/  LDGSTS.E [R117+0x15500], [R14.64], !P1 ;  /* 0x155000000e757fae */ /* 0x0003e8000c921848 */
        /* <DEDUP_REMOVED lines=14> */
[----:B------:R-:W-:Y:S01]  /*a4a0*/  ISETP.GE.U32.AND P1, PT, R3, 0x7fffff0f, PT ;  /* 0x7fffff0f0300780c */ /* 0x000fe20003f26070 */
[----:B------:R-:W-:Y:S02]  /*a4b0*/  IMAD R3, R115, 0x5d, RZ ;  /* 0x0000005d73037824 */ /* 0x000fe400078e02ff */
[----:B------:R1:W-:Y:S01]  /*a4c0*/  STL.64 [R1+0x180], R6 ;  /* 0x0001800601007387 */ /* 0x0003e20000100a00 */
[----:B----4-:R-:W-:-:S03]  /*a4d0*/  IMAD.WIDE R10, R2, 0x4, R228 ;  /* 0x00000004020a7825 */ /* 0x010fc600078e02e4 */
[----:B------:R3:W-:Y:S01]  /*a4e0*/  STL.64 [R1+0x178], R4 ;  /* 0x0001780401007387 */ /* 0x0007e20000100a00 */
[----:B--2---:R-:W-:-:S03]  /*a4f0*/  IMAD.WIDE R8, R2, 0x4, R234 ;  /* 0x0000000402087825 */ /* 0x004fc600078e02ea */
[----:B------:R2:W-:Y:S01]  /*a500*/  STL.64 [R1+0x130], R20 ;  /* 0x0001301401007387 */ /* 0x0005e20000100a00 */
[----:B------:R-:W-:-:S03]  /*a510*/  IMAD.WIDE R22, R3, 0x4, R226 ;  /* 0x0000000403167825 */ /* 0x000fc600078e02e2 */
[----:B------:R2:W-:Y:S01]  /*a520*/  LDGSTS.E [R117+0x16400], [R20.64], !P2 ;  /* 0x1640000014757fae */ /* 0x0005e2000d121848 */
[----:B-1----:R-:W-:-:S03]  /*a530*/  IMAD.WIDE R6, R2, 0x4, R230 ;  /* 0x0000000402067825 */ /* 0x002fc600078e02e6 */
[----:B------:R1:W-:Y:S01]  /*a540*/  STL.64 [R1+0x128], R18 ;  /* 0x0001281201007387 */ /* 0x0003e20000100a00 */
[----:B---3--:R-:W-:Y:S01]  /*a550*/  MOV R5, c[0x0][0x18c] ;  /* 0x0000630000057a02 */ /* 0x008fe20000000f00 */
[----:B------:R-:W-:Y:S02]  /*a560*/  IMAD R4, R173, c[0x0][0x18c], RZ ;  /* 0x00006300ad047a24 */ /* 0x000fe400078e02ff */
[----:B------:R1:W-:Y:S02]  /*a570*/  LDGSTS.E [R117+0x16480], [R18.64], !P2 ;  /* 0x1648000012757fae */ /* 0x0003e4000d121848 */
[----:B------:R-:W-:Y:S02]  /*a580*/  IMAD R0, R5, 0x20, R4 ;  /* 0x0000002005007824 */ /* 0x000fe400078e0204 */
[----:B------:R3:W-:Y:S01]  /*a590*/  STL.64 [R1+0x120], R16 ;  /* 0x0001201001007387 */ /* 0x0007e20000100a00 */
[----:B--2---:R-:W-:-:S03]  /*a5a0*/  IMAD.WIDE R20, R3, 0x4, R232 ;  /* 0x0000000403147825 */ /* 0x004fc600078e02e8 */
[----:B------:R3:W-:Y:S01]  /*a5b0*/  LDGSTS.E [R117+0x16500], [R16.64], !P2 ;  /* 0x1650000010757fae */ /* 0x0007e2000d121848 */
[----:B------:R-:W-:-:S03]  /*a5c0*/  IMAD R2, R5, 0x20, R0 ;  /* 0x0000002005027824 */ /* 0x000fc600078e0200 */
[----:B------:R2:W-:Y:S01]  /*a5d0*/  STL.64 [R1+0x118], R14 ;  /* 0x0001180e01007387 */ /* 0x0005e20000100a00 */
[----:B-1----:R-:W-:-:S03]  /*a5e0*/  IMAD.WIDE R18, R3, 0x4, R240 ;  /* 0x0000000403127825 */ /* 0x002fc600078e02f0 */
[----:B------:R2:W-:Y:S04]  /*a5f0*/  LDGSTS.E [R117+0x16580], [R14.64], !P2 ;  /* 0x165800000e757fae */ /* 0x0005e8000d121848 */
[----:B------:R1:W-:Y:S01]  /*a600*/  STL.64 [R1+0x110], R12 ;  /* 0x0001100c01007387 */ /* 0x0003e20000100a00 */
[----:B---3--:R-:W-:-:S03]  /*a610*/  IMAD.WIDE R16, R3, 0x4, R238 ;  /* 0x0000000403107825 */ /* 0x008fc600078e02ee */
        /* <DEDUP_REMOVED lines=9> */
[----:B------:R1:W-:Y:S01]  /*a6b0*/  LDGSTS.E [R117+0x16780], [R6.64], !P2 ;  /* 0x1678000006757fae */ /* 0x0003e2000d121848 */
[----:B------:R-:W-:-:S03]  /*a6c0*/  LEA R242, P2, R4, c[0x0][0x168], 0x2 ;  /* 0x00005a0004f27a11 */ /* 0x000fc600078410ff */
[----:B------:R-:W-:Y:S01]  /*a6d0*/  STL.64 [R1+0xb0], R22 ;  /* 0x0000b01601007387 */ /* 0x000fe20000100a00 */
[----:B--2---:R-:W-:Y:S01]  /*a6e0*/  IMAD.WIDE R8, R3, 0x4, R230 ;  /* 0x0000000403087825 */ /* 0x004fe200078e02e6 */
[----:B------:R-:W-:Y:S02]  /*a6f0*/  LEA.HI.X.SX32 R243, R4, c[0x0][0x16c], 0x2, P2 ;  /* 0x00005b0004f37a11 */ /* 0x000fe400010f16ff */
[----:B------:R2:W-:Y:S01]  /*a700*/  LDGSTS.E [R117+0x17400], [R22.64], !P3 ;  /* 0x1740000016757fae */ /* 0x0005e2000d921848 */
[----:B------:R-:W-:Y:S02]  /*a710*/  LEA R246, P2, R2, c[0x0][0x168], 0x2 ;  /* 0x00005a0002f67a11 */ /* 0x000fe400078410ff */
[----:B------:R-:W-:Y:S01]  /*a720*/  LEA R3, R5, R2, 0x5 ;  /* 0x0000000205037211 */ /* 0x000fe200078e28ff */
[----:B------:R3:W-:Y:S01]  /*a730*/  STL.64 [R1+0xa8], R20 ;  /* 0x0000a81401007387 */ /* 0x0007e20000100a00 */
[----:B-1----:R-:W-:Y:S02]  /*a740*/  IADD3 R6, R252, -0x76, RZ ;  /* 0xffffff8afc067810 */ /* 0x002fe40007ffe0ff */
[----:B------:R-:W-:Y:S01]  /*a750*/  LEA.HI.X.SX32 R247, R2, c[0x0][0x16c], 0x2, P2 ;  /* 0x00005b0002f77a11 */ /* 0x000fe200010f16ff */
[----:B------:R3:W-:Y:S01]  /*a760*/  LDGSTS.E [R117+0x17480], [R20.64], !P3 ;  /* 0x1748000014757fae */ /* 0x0007e2000d921848 */
[----:B------:R-:W-:Y:S01]  /*a770*/  ISETP.GE.U32.AND P2, PT, R6, 0x7fffff0b, PT ;  /* 0x7fffff0b0600780c */ /* 0x000fe20003f46070 */
[----:B------:R-:W-:Y:S01]  /*a780*/  IMAD R2, R115, 0x7d, RZ ;  /* 0x0000007d73027824 */ /* 0x000fe200078e02ff */
[----:B------:R-:W-:Y:S01]  /*a790*/  IADD3 R4, R252, -0x7a, RZ ;  /* 0xffffff86fc047810 */ /* 0x000fe20007ffe0ff */
[----:B------:R1:W-:Y:S02]  /*a7a0*/  STL.64 [R1+0xa0], R18 ;  /* 0x0000a01201007387 */ /* 0x0003e40000100a00 */
[----:B------:R-:W-:-:S02]  /*a7b0*/  IMAD.WIDE R6, R2, 0x4, R228 ;  /* 0x0000000402067825 */ /* 0x000fc400078e02e4 */
        /* <DEDUP_REMOVED lines=8> */
[----:B----4-:R-:W-:-:S03]  /*a840*/  IMAD.WIDE R16, R250, 0x4, R240 ;  /* 0x00000004fa107825 */ /* 0x010fc600078e02f0 */
[----:B------:R1:W-:Y:S04]  /*a850*/  LDGSTS.E [R117+0x17680], [R12.64], !P3 ;  /* 0x176800000c757fae */ /* 0x0003e8000d921848 */
[----:B------:R4:W-:Y:S01]  /*a860*/  STL.64 [R1+0x80], R10 ;  /* 0x0000800a01007387 */ /* 0x0009e20000100a00 */
[----:B---3--:R-:W-:-:S03]  /*a870*/  IMAD.WIDE R14, R250, 0x4, R238 ;  /* 0x00000004fa0e7825 */ /* 0x008fc600078e02ee */
[----:B------:R4:W-:Y:S04]  /*a880*/  LDGSTS.E [R117+0x17700], [R10.64], !P3 ;  /* 0x177000000a757fae */ /* 0x0009e8000d921848 */
[----:B------:R3:W-:Y:S01]  /*a890*/  STL.64 [R1+0x78], R8 ;  /* 0x0000780801007387 */ /* 0x0007e20000100a00 */
[----:B-1----:R-:W-:-:S03]  /*a8a0*/  IMAD.WIDE R12, R250, 0x4, R236 ;  /* 0x00000004fa0c7825 */ /* 0x002fc600078e02ec */
[----:B------:R3:W-:Y:S01]  /*a8b0*/  LDGSTS.E [R117+0x17780], [R8.64], !P3 ;  /* 0x1778000008757fae */ /* 0x0007e2000d921848 */
[----:B------:R-:W-:-:S03]  /*a8c0*/  LEA R244, P3, R0, c[0x0][0x168], 0x2 ;  /* 0x00005a0000f47a11 */ /* 0x000fc600078610ff */
[----:B------:R-:W-:Y:S01]  /*a8d0*/  STL.64 [R1+0x30], R20 ;  /* 0x0000301401007387 */ /* 0x000fe20000100a00 */
[----:B----4-:R-:W-:Y:S01]  /*a8e0*/  IMAD.WIDE R10, R250, 0x4, R228 ;  /* 0x00000004fa0a7825 */ /* 0x010fe200078e02e4 */
[----:B------:R-:W-:Y:S02]  /*a8f0*/  LEA.HI.X.SX32 R245, R0, c[0x0][0x16c], 0x2, P3 ;  /* 0x00005b0000f57a11 */ /* 0x000fe400018f16ff */
[----:B------:R1:W-:Y:S01]  /*a900*/  LDGSTS.E [R117+0x18400], [R20.64], !P4 ;  /* 0x1840000014757fae */ /* 0x0003e2000e121848 */
[----:B------:R-:W-:Y:S02]  /*a910*/  IADD3 R0, R252, -0x7e, RZ ;  /* 0xffffff82fc007810 */ /* 0x000fe40007ffe0ff */
[C---:B------:R-:W-:Y:S01]  /*a920*/  LEA R248, P3, R3.reuse, c[0x0][0x168], 0x2 ;  /* 0x00005a0003f87a11 */ /* 0x040fe200078610ff */
[----:B------:R4:W-:Y:S01]  /*a930*/  STL.64 [R1+0x28], R18 ;  /* 0x0000281201007387 */ /* 0x0009e20000100a00 */
[C---:B---3--:R-:W-:Y:S02]  /*a940*/  IMAD.WIDE R8, R250.reuse, 0x4, R234 ;  /* 0x00000004fa087825 */ /* 0x048fe400078e02ea */
[----:B------:R-:W-:Y:S01]  /*a950*/  LEA.HI.X.SX32 R249, R3, c[0x0][0x16c], 0x2, P3 ;  /* 0x00005b0003f97a11 */ /* 0x000fe200018f16ff */
[----:B------:R4:W-:Y:S01]  /*a960*/  LDGSTS.E [R117+0x18480], [R18.64], !P4 ;  /* 0x1848000012757fae */ /* 0x0009e2000e121848 */
[----:B------:R-:W-:Y:S01]  /*a970*/  IMAD.WIDE R250, R250, 0x4, R230 ;  /* 0x00000004fafa7825 */ /* 0x000fe200078e02e6 */
[----:B------:R-:W-:-:S02]  /*a980*/  ISETP.GE.U32.AND P3, PT, R4, 0x7fffff07, PT ;  /* 0x7fffff070400780c */ /* 0x000fc40003f66070 */
[----:B------:R3:W-:Y:S01]  /*a990*/  STL.64 [R1+0x20], R16 ;  /* 0x0000201001007387 */ /* 0x0007e20000100a00 */
[----:B------:R-:W-:-:S03]  /*a9a0*/  IMAD.WIDE R4, R2, 0x4, R234 ;  /* 0x0000000402047825 */ /* 0x000fc600078e02ea */
[----:B------:R3:W-:Y:S04]  /*a9b0*/  LDGSTS.E [R117+0x18500], [R16.64], !P4 ;  /* 0x1850000010757fae */ /* 0x0007e8000e121848 */
[----:B------:R1:W-:Y:S01]  /*a9c0*/  STL.64 [R1+0x18], R14 ;  /* 0x0000180e01007387 */ /* 0x0003e20000100a00 */
[----:B----4-:R-:W-:-:S03]  /*a9d0*/  IMAD R18, R115, 0x79, RZ ;  /* 0x0000007973127824 */ /* 0x010fc600078e02ff */
[----:B------:R4:W-:Y:S01]  /*a9e0*/  LDGSTS.E [R117+0x18580], [R14.64], !P4 ;  /* 0x185800000e757fae */ /* 0x0009e2000e121848 */
[----:B------:R-:W-:-:S03]  /*a9f0*/  IMAD.WIDE R32, R18, 0x4, R226 ;  /* 0x0000000412207825 */ /* 0x000fc600078e02e2 */
[----:B------:R1:W-:Y:S01]  /*aa00*/  STL.64 [R1+0x10], R12 ;  /* 0x0000100c01007387 */ /* 0x0003e20000100a00 */
[----:B------:R-:W-:-:S03]  /*aa10*/  IMAD.WIDE R30, R18, 0x4, R232 ;  /* 0x00000004121e7825 */ /* 0x000fc600078e02e8 */
[----:B------:R1:W-:Y:S01]  /*aa20*/  LDGSTS.E [R117+0x18600], [R12.64], !P4 ;  /* 0x186000000c757fae */ /* 0x0003e2000e121848 */
[----:B------:R-:W-:-:S03]  /*aa30*/  IMAD.WIDE R28, R18, 0x4, R240 ;  /* 0x00000004121c7825 */ /* 0x000fc600078e02f0 */
[----:B------:R1:W-:Y:S01]  /*aa40*/  STL.64 [R1+0x8], R10 ;  /* 0x0000080a01007387 */ /* 0x0003e20000100a00 */
[----:B------:R-:W-:-:S03]  /*aa50*/  IMAD.WIDE R26, R18, 0x4, R238 ;  /* 0x00000004121a7825 */ /* 0x000fc600078e02ee */
[----:B------:R3:W-:Y:S01]  /*aa60*/  LDGSTS.E [R117+0x18680], [R10.64], !P4 ;  /* 0x186800000a757fae */ /* 0x0007e2000e121848 */
[----:B------:R-:W-:-:S03]  /*aa70*/  IMAD.WIDE R24, R18, 0x4, R236 ;  /* 0x0000000412187825 */ /* 0x000fc600078e02ec */
[----:B------:R3:W-:Y:S01]  /*aa80*/  STL.64 [R1], R8 ;  /* 0x0000000801007387 */ /* 0x0007e20000100a00 */
[----:B--2---:R-:W-:-:S03]  /*aa90*/  IMAD.WIDE R22, R18, 0x4, R228 ;  /* 0x0000000412167825 */ /* 0x004fc600078e02e4 */
[----:B------:R2:W-:Y:S01]  /*aaa0*/  LDGSTS.E [R117+0x18700], [R8.64], !P4 ;  /* 0x1870000008757fae */ /* 0x0005e2000e121848 */
[----:B-1----:R-:W-:-:S03]  /*aab0*/  IMAD.WIDE R20, R18, 0x4, R234 ;  /* 0x0000000412147825 */ /* 0x002fc600078e02ea */
[----:B------:R1:W-:Y:S01]  /*aac0*/  LDGSTS.E [R117+0x18780], [R250.64], !P4 ;  /* 0x18780000fa757fae */ /* 0x0003e2000e121848 */
[----:B------:R-:W-:Y:S01]  /*aad0*/  ISETP.GE.U32.AND P4, PT, R0, 0x7fffff03, PT ;  /* 0x7fffff030000780c */ /* 0x000fe20003f86070 */
[----:B------:R-:W-:Y:S01]  /*aae0*/  IMAD.WIDE R18, R18, 0x4, R230 ;  /* 0x0000000412127825 */ /* 0x000fe200078e02e6 */
[----:B------:R-:W-:Y:S01]  /*aaf0*/  IADD3 R0, R252, -0x3, RZ ;  /* 0xfffffffdfc007810 */ /* 0x000fe20007ffe0ff */
[----:B------:R-:W-:Y:S02]  /*ab00*/  STL.64 [R1+0x4018], R250 ;  /* 0x004018fa01007387 */ /* 0x000fe40000100a00 */
[C---:B---3--:R-:W-:Y:S02]  /*ab10*/  IMAD.WIDE R16, R2.reuse, 0x4, R226 ;  /* 0x0000000402107825 */ /* 0x048fe400078e02e2 */
[----:B------:R1:W-:Y:S02]  /*ab20*/  LDGSTS.E [R117+0x19400], [R112.64], !P5 ;  /* 0x1940000070757fae */ /* 0x0003e4000e921848 */
[----:B----4-:R-:W-:-:S02]  /*ab30*/  IMAD.WIDE R14, R2, 0x4, R232 ;  /* 0x00000004020e7825 */ /* 0x010fc400078e02e8 */
[----:B------:R-:W-:Y:S02]  /*ab40*/  STL.64 [R1+0x4020], R112 ;  /* 0x0040207001007387 */ /* 0x000fe40000100a00 */
[C---:B------:R-:W-:Y:S02]  /*ab50*/  IMAD.WIDE R12, R2.reuse, 0x4, R240 ;  /* 0x00000004020c7825 */ /* 0x040fe400078e02f0 */
[----:B------:R1:W-:Y:S02]  /*ab60*/  LDGSTS.E [R117+0x19480], [R110.64], !P5 ;  /* 0x194800006e757fae */ /* 0x0003e4000e921848 */
[C---:B------:R-:W-:Y:S02]  /*ab70*/  IMAD.WIDE R10, R2.reuse, 0x4, R238 ;  /* 0x00000004020a7825 */ /* 0x040fe400078e02ee */
[----:B------:R-:W-:Y:S02]  /*ab80*/  STL.64 [R1+0x4028], R110 ;  /* 0x0040286e01007387 */ /* 0x000fe40000100a00 */
[----:B--2---:R-:W-:-:S02]  /*ab90*/  IMAD.WIDE R8, R2, 0x4, R236 ;  /* 0x0000000402087825 */ /* 0x004fc400078e02ec */
[----:B------:R1:W-:Y:S02]  /*aba0*/  LDGSTS.E [R117+0x19500], [R108.64], !P5 ;  /* 0x195000006c757fae */ /* 0x0003e4000e921848 */
[----:B------:R-:W-:Y:S02]  /*abb0*/  IMAD.WIDE R2, R2, 0x4, R230 ;  /* 0x0000000402027825 */ /* 0x000fe400078e02e6 */
[----:B------:R-:W-:Y:S04]  /*abc0*/  STL.64 [R1+0x4030], R108 ;  /* 0x0040306c01007387 */ /* 0x000fe80000100a00 */
[----:B------:R1:W-:Y:S04]  /*abd0*/  LDGSTS.E [R117+0x19580], [R106.64], !P5 ;  /* 0x195800006a757fae */ /* 0x0003e8000e921848 */
[----:B------:R-:W-:Y:S04]  /*abe0*/  STL.64 [R1+0x4038], R106 ;  /* 0x0040386a01007387 */ /* 0x000fe80000100a00 */
[----:B------:R1:W-:Y:S04]  /*abf0*/  LDGSTS.E [R117+0x19600], [R104.64], !P5 ;  /* 0x1960000068757fae */ /* 0x0003e8000e921848 */
[----:B------:R-:W-:Y:S04]  /*ac00*/  STL [R1+0x4040], R105 ;  /* 0x0040406901007387 */ /* 0x000fe80000100800 */
[----:B------:R1:W-:Y:S04]  /*ac10*/  LDGSTS.E [R117+0x19680], [R102.64], !P5 ;  /* 0x1968000066757fae */ /* 0x0003e8000e921848 */
[----:B------:R-:W-:Y:S04]  /*ac20*/  STL.64 [R1+0x4048], R102 ;  /* 0x0040486601007387 */ /* 0x000fe80000100a00 */
[----:B------:R1:W-:Y:S04]  /*ac30*/  LDGSTS.E [R117+0x19700], [R100.64], !P5 ;  /* 0x1970000064757fae */ /* 0x0003e8000e921848 */
[----:B------:R-:W-:Y:S04]  /*ac40*/  STL.64 [R1+0x4050], R100 ;  /* 0x0040506401007387 */ /* 0x000fe80000100a00 */
[----:B------:R1:W-:Y:S01]  /*ac50*/  LDGSTS.E [R117+0x19780], [R98.64], !P5 ;  /* 0x1978000062757fae */ /* 0x0003e2000e921848 */
[----:B------:R-:W-:-:S02]  /*ac60*/  ISETP.GE.U32.AND P5, PT, R0, 0x7fffff7e, PT ;  /* 0x7fffff7e0000780c */ /* 0x000fc40003fa6070 */
[----:B------:R-:W-:Y:S01]  /*ac70*/  IADD3 R0, R252, -0x7, RZ ;  /* 0xfffffff9fc007810 */ /* 0x000fe20007ffe0ff */
        /* <DEDUP_REMOVED lines=87> */
[----:B------:R4:W-:Y:S01]  /*b1f0*/  LDGSTS.E [R117+0x1e780], [R18.64], !P3 ;  /* 0x1e78000012757fae */ /* 0x0009e2000d921848 */
[----:B------:R-:W-:Y:S01]  /*b200*/  ISETP.GE.U32.AND P3, PT, R0, 0x7fffff6a, PT ;  /* 0x7fffff6a0000780c */ /* 0x000fe20003f66070 */
[----:B------:R-:W-:-:S02]  /*b210*/  IMAD.SHL.U32 R0, R115, 0x2, RZ ;  /* 0x0000000273007824 */ /* 0x000fc400078e00ff */
        /* <DEDUP_REMOVED lines=26> */
[C---:B------:R-:W-:Y:S02]  /*b3c0*/  IMAD R0, R115.reuse, 0xa, RZ ;  /* 0x0000000a73007824 */ /* 0x040fe400078e02ff */
[----:B-1----:R-:W-:Y:S01]  /*b3d0*/  IMAD R4, R115, 0x6, RZ ;  /* 0x0000000673047824 */ /* 0x002fe200078e02ff */
[----:B------:R1:W-:Y:S04]  /*b3e0*/  STL.64 [R1+0xc40], R20 ;  /* 0x000c401401007387 */ /* 0x0003e80000100a00 */
[----:B------:R4:W-:Y:S01]  /*b3f0*/  STL.64 [R1+0xc48], R18 ;  /* 0x000c481201007387 */ /* 0x0009e20000100a00 */
[----:B---3--:R-:W-:-:S03]  /*b400*/  LOP3.LUT R2, R114, 0x40, RZ, 0x3c, !PT ;  /* 0x0000004072027812 */ /* 0x008fc600078e3cff */
[----:B------:R3:W-:Y:S01]  /*b410*/  STL.64 [R1+0xc50], R16 ;  /* 0x000c501001007387 */ /* 0x0007e20000100a00 */
[----:B------:R-:W-:-:S03]  /*b420*/  IADD3 R3, R252, -0x1f, RZ ;  /* 0xffffffe1fc037810 */ /* 0x000fc60007ffe0ff */
[----:B------:R1:W-:Y:S04]  /*b430*/  LDGSTS.E [R2+0x800], [R20.64], !P5 ;  /* 0x0080000014027fae */ /* 0x0003e8000e921848 */
[----:B------:R4:W-:Y:S04]  /*b440*/  LDGSTS.E [R2+0x880], [R18.64], !P5 ;  /* 0x0088000012027fae */ /* 0x0009e8000e921848 */
[----:B------:R3:W-:Y:S04]  /*b450*/  LDGSTS.E [R2+0x900], [R16.64], !P5 ;  /* 0x0090000010027fae */ /* 0x0007e8000e921848 */
[----:B------:R2:W-:Y:S01]  /*b460*/  STL.64 [R1+0xc58], R14 ;  /* 0x000c580e01007387 */ /* 0x0005e20000100a00 */
[----:B-1----:R-:W-:-:S03]  /*b470*/  IMAD.WIDE R20, R0, 0x4, R226 ;  /* 0x0000000400147825 */ /* 0x002fc600078e02e2 */
[----:B------:R2:W-:Y:S01]  /*b480*/  LDGSTS.E [R2+0x980], [R14.64], !P5 ;  /* 0x009800000e027fae */ /* 0x0005e2000e921848 */
[----:B----4-:R-:W-:-:S03]  /*b490*/  IMAD.WIDE R18, R4, 0x4, R226 ;  /* 0x0000000404127825 */ /* 0x010fc600078e02e2 */
        /* <DEDUP_REMOVED lines=12> */
[----:B------:R-:W-:Y:S02]  /*b560*/  ISETP.GE.U32.AND P5, PT, R3, 0x7fffff62, PT ;  /* 0x7fffff620300780c */ /* 0x000fe40003fa6070 */
[----:B------:R-:W-:Y:S01]  /*b570*/  IADD3 R3, R252, -0x23, RZ ;  /* 0xffffffddfc037810 */ /* 0x000fe20007ffe0ff */
[----:B------:R3:W-:Y:S01]  /*b580*/  STL.64 [R1+0xc80], R18 ;  /* 0x000c801201007387 */ /* 0x0007e20000100a00 */
[----:B--2---:R-:W-:-:S03]  /*b590*/  IMAD.WIDE R8, R4, 0x4, R228 ;  /* 0x0000000404087825 */ /* 0x004fc600078e02e4 */
[----:B------:R3:W-:Y:S04]  /*b5a0*/  LDGSTS.E [R2+0x1800], [R18.64], !P6 ;  /* 0x0180000012027fae */ /* 0x0007e8000f121848 */
[----:B------:R2:W-:Y:S01]  /*b5b0*/  STL.64 [R1+0xc88], R16 ;  /* 0x000c881001007387 */ /* 0x0005e20000100a00 */
[----:B-1----:R-:W-:-:S03]  /*b5c0*/  IMAD.WIDE R6, R4, 0x4, R234 ;  /* 0x0000000404067825 */ /* 0x002fc600078e02ea */
[----:B------:R2:W-:Y:S01]  /*b5d0*/  LDGSTS.E [R2+0x1880], [R16.64], !P6 ;  /* 0x0188000010027fae */ /* 0x0005e2000f121848 */
[----:B------:R-:W-:-:S03]  /*b5e0*/  IMAD.WIDE R4, R4, 0x4, R230 ;  /* 0x0000000404047825 */ /* 0x000fc600078e02e6 */
        /* <DEDUP_REMOVED lines=17> */
[----:B------:R2:W-:Y:S01]  /*b700*/  LDGSTS.E [R2+0x1b80], [R4.64], !P6 ;  /* 0x01b8000004027fae */ /* 0x0005e2000f121848 */
[----:B------:R-:W-:Y:S02]  /*b710*/  ISETP.GE.U32.AND P6, PT, R3, 0x7fffff5e, PT ;  /* 0x7fffff5e0300780c */ /* 0x000fe40003fc6070 */
[----:B------:R-:W-:Y:S01]  /*b720*/  IADD3 R3, R252, -0x27, RZ ;  /* 0xffffffd9fc037810 */ /* 0x000fe20007ffe0ff */
[----:B------:R1:W-:Y:S01]  /*b730*/  STL.64 [R1+0xcc0], R20 ;  /* 0x000cc01401007387 */ /* 0x0003e20000100a00 */
[----:B---3--:R-:W-:-:S03]  /*b740*/  IMAD.WIDE R6, R0, 0x4, R230 ;  /* 0x0000000400067825 */ /* 0x008fc600078e02e6 */
[----:B------:R1:W-:Y:S01]  /*b750*/  LDGSTS.E [R2+0x2800], [R20.64], !P0 ;  /* 0x0280000014027fae */ /* 0x0003e2000c121848 */
[C---:B------:R-:W-:Y:S02]  /*b760*/  IMAD R0, R115.reuse, 0x12, RZ ;  /* 0x0000001273007824 */ /* 0x040fe400078e02ff */
[----:B--2---:R-:W-:Y:S01]  /*b770*/  IMAD R4, R115, 0xe, RZ ;  /* 0x0000000e73047824 */ /* 0x004fe200078e02ff */
[----:B------:R2:W-:Y:S04]  /*b780*/  STL.64 [R1+0xcc8], R18 ;  /* 0x000cc81201007387 */ /* 0x0005e80000100a00 */
[----:B------:R2:W-:Y:S01]  /*b790*/  LDGSTS.E [R2+0x2880], [R18.64], !P0 ;  /* 0x0288000012027fae */ /* 0x0005e2000c121848 */
[----:B-1----:R-:W-:-:S03]  /*b7a0*/  IMAD.WIDE R20, R0, 0x4, R226 ;  /* 0x0000000400147825 */ /* 0x002fc600078e02e2 */
[----:B------:R1:W-:Y:S04]  /*b7b0*/  STL.64 [R1+0xcd0], R16 ;  /* 0x000cd01001007387 */ /* 0x0003e80000100a00 */
        /* <DEDUP_REMOVED lines=20> */
[----:B------:R1:W-:Y:S04]  /*b900*/  LDGSTS.E [R2+0x3800], [R18.64], !P1 ;  /* 0x0380000012027fae */ /* 0x0003e8000c921848 */
[----:B------:R3:W-:Y:S01]  /*b910*/  STL.64 [R1+0xd08], R16 ;  /* 0x000d081001007387 */ /* 0x0007e20000100a00 */
[----:B--2---:R-:W-:-:S03]  /*b920*/  IMAD.WIDE R6, R4, 0x4, R234 ;  /* 0x0000000404067825 */ /* 0x004fc600078e02ea */
[----:B------:R3:W-:Y:S01]  /*b930*/  LDGSTS.E [R2+0x3880], [R16.64], !P1 ;  /* 0x0388000010027fae */ /* 0x0007e2000c921848 */
[----:B------:R-:W-:-:S03]  /*b940*/  IMAD.WIDE R4, R4, 0x4, R230 ;  /* 0x0000000404047825 */ /* 0x000fc600078e02e6 */
        /* <DEDUP_REMOVED lines=17> */
[----:B------:R3:W-:Y:S01]  /*ba60*/  LDGSTS.E [R2+0x3b80], [R4.64], !P1 ;  /* 0x03b8000004027fae */ /* 0x0007e2000c921848 */
[----:B------:R-:W-:Y:S02]  /*ba70*/  ISETP.GE.U32.AND P1, PT, R3, 0x7fffff56, PT ;  /* 0x7fffff560300780c */ /* 0x000fe40003f26070 */
[----:B------:R-:W-:Y:S01]  /*ba80*/  IADD3 R3, R252, -0x2f, RZ ;  /* 0xffffffd1fc037810 */ /* 0x000fe20007ffe0ff */
[----:B------:R2:W-:Y:S01]  /*ba90*/  STL.64 [R1+0xd40], R20 ;  /* 0x000d401401007387 */ /* 0x0005e20000100a00 */
[----:B-1----:R-:W-:-:S03]  /*baa0*/  IMAD.WIDE R6, R0, 0x4, R230 ;  /* 0x0000000400067825 */ /* 0x002fc600078e02e6 */
[----:B------:R2:W-:Y:S01]  /*bab0*/  LDGSTS.E [R2+0x4800], [R20.64], !P2 ;  /* 0x0480000014027fae */ /* 0x0005e2000d121848 */
[C---:B------:R-:W-:Y:S02]  /*bac0*/  IMAD R0, R115.reuse, 0x1a, RZ ;  /* 0x0000001a73007824 */ /* 0x040fe400078e02ff */
[----:B---3--:R-:W-:Y:S01]  /*bad0*/  IMAD R4, R115, 0x16, RZ ;  /* 0x0000001673047824 */ /* 0x008fe200078e02ff */
[----:B------:R1:W-:Y:S04]  /*bae0*/  STL.64 [R1+0xd48], R18 ;  /* 0x000d481201007387 */ /* 0x0003e80000100a00 */
[----:B------:R1:W-:Y:S01]  /*baf0*/  LDGSTS.E [R2+0x4880], [R18.64], !P2 ;  /* 0x0488000012027fae */ /* 0x0003e2000d121848 */
[----:B--2---:R-:W-:-:S03]  /*bb00*/  IMAD.WIDE R20, R0, 0x4, R226 ;  /* 0x0000000400147825 */ /* 0x004fc600078e02e2 */
[----:B------:R2:W-:Y:S04]  /*bb10*/  STL.64 [R1+0xd50], R16 ;  /* 0x000d501001007387 */ /* 0x0005e80000100a00 */
        /* <DEDUP_REMOVED lines=24> */
[----:B------:R-:W-:-:S03]  /*bca0*/  IMAD.WIDE R4, R4, 0x4, R230 ;  /* 0x0000000404047825 */ /* 0x000fc600078e02e6 */
        /* <DEDUP_REMOVED lines=22> */
[----:B------:R1:W-:Y:S01]  /*be10*/  LDGSTS.E [R2+0x6800], [R20.64], !P4 ;  /* 0x0680000014027fae */ /* 0x0003e2000e121848 */
[C---:B------:R-:W-:Y:S02]  /*be20*/  IMAD R0, R115.reuse, 0x22, RZ ;  /* 0x0000002273007824 */ /* 0x040fe400078e02ff */
[----:B---3--:R-:W-:Y:S01]  /*be30*/  IMAD R4, R115, 0x1e, RZ ;  /* 0x0000001e73047824 */ /* 0x008fe200078e02ff */
        /* <DEDUP_REMOVED lines=589> */
[----:B------:R2:W-:Y:S01]  /*e310*/  LDGSTS.E [R2+0x1c800], [R20.64], !P5 ;  /* 0x1c80000014027fae */ /* 0x0005e2000e921848 */
[----:B-1----:R-:W-:-:S03]  /*e320*/  IMAD.WIDE R6, R0, 0x4, R230 ;  /* 0x0000000400067825 */ /* 0x002fc600078e02e6 */
[----:B------:R2:W-:Y:S01]  /*e330*/  STL.64 [R1+0xf78], R20 ;  /* 0x000f781401007387 */ /* 0x0005e20000100a00 */
[C---:B------:R-:W-:Y:S02]  /*e340*/  IMAD R0, R115.reuse, 0x7a, RZ ;  /* 0x0000007a73007824 */ /* 0x040fe400078e02ff */
[----:B---3--:R-:W-:Y:S01]  /*e350*/  IMAD R4, R115, 0x76, RZ ;  /* 0x0000007673047824 */ /* 0x008fe200078e02ff */
[----:B------:R1:W-:Y:S04]  /*e360*/  LDGSTS.E [R2+0x1c880], [R18.64], !P5 ;  /* 0x1c88000012027fae */ /* 0x0003e8000e921848 */
        /* <DEDUP_REMOVED lines=21> */
[----:B---3--:R-:W-:-:S02]  /*e4c0*/  IMAD.WIDE R8, R4, 0x4, R228 ;  /* 0x0000000404087825 */ /* 0x008fc400078e02e4 */
[----:B------:R2:W-:Y:S04]  /*e4d0*/  LDGSTS.E [R2+0x1d800], [R18.64], !P6 ;  /* 0x1d80000012027fae */ /* 0x0005e8000f121848 */
[----:B------:R3:W-:Y:S01]  /*e4e0*/  LDGSTS.E [R2+0x1d880], [R16.64], !P6 ;  /* 0x1d88000010027fae */ /* 0x0007e2000f121848 */
[----:B-1----:R-:W-:-:S03]  /*e4f0*/  IMAD.WIDE R6, R4, 0x4, R234 ;  /* 0x0000000404067825 */ /* 0x002fc600078e02ea */
[----:B------:R1:W-:Y:S01]  /*e500*/  LDGSTS.E [R2+0x1d900], [R14.64], !P6 ;  /* 0x1d9000000e027fae */ /* 0x0003e2000f121848 */
[----:B------:R-:W-:-:S03]  /*e510*/  IMAD.WIDE R4, R4, 0x4, R230 ;  /* 0x0000000404047825 */ /* 0x000fc600078e02e6 */
[----:B------:R2:W-:Y:S04]  /*e520*/  STL.64 [R1+0xf38], R18 ;  /* 0x000f381201007387 */ /* 0x0005e80000100a00 */
        /* <DEDUP_REMOVED lines=12> */
[----:B------:R-:W-:Y:S01]  /*e5f0*/  ISETP.GE.U32.AND P6, PT, R3, 0x7fffff6d, PT ;  /* 0x7fffff6d0300780c */ /* 0x000fe20003fc6070 */
[----:B------:R-:W-:Y:S02]  /*e600*/  IMAD R3, R115, 0x7e, RZ ;  /* 0x0000007e73037824 */ /* 0x000fe400078e02ff */
[----:B------:R2:W-:Y:S01]  /*e610*/  STL.64 [R1+0xf10], R8 ;  /* 0x000f100801007387 */ /* 0x0005e20000100a00 */
[----:B----4-:R-:W-:-:S03]  /*e620*/  IMAD.WIDE R12, R0, 0x4, R236 ;  /* 0x00000004000c7825 */ /* 0x010fc600078e02ec */
[----:B------:R3:W-:Y:S01]  /*e630*/  STL.64 [R1+0xf08], R6 ;  /* 0x000f080601007387 */ /* 0x0007e20000100a00 */
[----:B-1----:R-:W-:-:S03]  /*e640*/  IMAD.WIDE R10, R0, 0x4, R228 ;  /* 0x00000004000a7825 */ /* 0x002fc600078e02e4 */
[----:B------:R1:W-:Y:S04]  /*e650*/  STL.64 [R1+0xf00], R4 ;  /* 0x000f000401007387 */ /* 0x0003e80000100a00 */
[----:B------:R4:W-:Y:S01]  /*e660*/  LDGSTS.E [R2+0x1e800], [R20.64], !P0 ;  /* 0x1e80000014027fae */ /* 0x0009e2000c121848 */
[----:B--2---:R-:W-:-:S03]  /*e670*/  IMAD.WIDE R8, R0, 0x4, R234 ;  /* 0x0000000400087825 */ /* 0x004fc600078e02ea */
[----:B------:R-:W-:Y:S01]  /*e680*/  STL.64 [R1+0xef8], R20 ;  /* 0x000ef81401007387 */ /* 0x000fe20000100a00 */
[----:B---3--:R-:W-:Y:S01]  /*e690*/  IMAD.WIDE R6, R0, 0x4, R230 ;  /* 0x0000000400067825 */ /* 0x008fe200078e02e6 */
[C---:B------:R-:W-:Y:S02]  /*e6a0*/  IADD3 R0, R252.reuse, -0x1c, RZ ;  /* 0xffffffe4fc007810 */ /* 0x040fe40007ffe0ff */
[----:B------:R2:W-:Y:S01]  /*e6b0*/  LDGSTS.E [R2+0x1e880], [R18.64], !P0 ;  /* 0x1e88000012027fae */ /* 0x0005e2000c121848 */
[----:B-1----:R-:W-:-:S03]  /*e6c0*/  IADD3 R4, R252, -0x18, RZ ;  /* 0xffffffe8fc047810 */ /* 0x002fc60007ffe0ff */
[----:B------:R2:W-:Y:S04]  /*e6d0*/  STL.64 [R1+0xef0], R18 ;  /* 0x000ef01201007387 */ /* 0x0005e80000100a00 */
        /* <DEDUP_REMOVED lines=15> */
[C---:B-1----:R-:W-:Y:S01]  /*e7d0*/  IMAD.WIDE R10, R3.reuse, 0x4, R236 ;  /* 0x00000004030a7825 */ /* 0x042fe200078e02ec */
[----:B------:R-:W-:Y:S02]  /*e7e0*/  ISETP.GE.U32.AND P0, PT, R4, 0x7fffff69, PT ;  /* 0x7fffff690400780c */ /* 0x000fe40003f06070 */
[----:B------:R2:W-:Y:S01]  /*e7f0*/  STL.64 [R1+0xec0], R6 ;  /* 0x000ec00601007387 */ /* 0x0005e20000100a00 */
[----:B------:R-:W-:-:S03]  /*e800*/  IMAD.WIDE R4, R3, 0x4, R230 ;  /* 0x0000000403047825 */ /* 0x000fc600078e02e6 */
[----:B------:R1:W-:Y:S01]  /*e810*/  LDGSTS.E [R2+0x1f800], [R18.64], !P1 ;  /* 0x1f80000012027fae */ /* 0x0003e2000c921848 */
[----:B---3--:R-:W-:-:S03]  /*e820*/  IMAD.WIDE R8, R3, 0x4, R228 ;  /* 0x0000000403087825 */ /* 0x008fc600078e02e4 */
[----:B------:R1:W-:Y:S01]  /*e830*/  LDGSTS.E [R2+0x1f880], [R16.64], !P1 ;  /* 0x1f88000010027fae */ /* 0x0003e2000c921848 */
[----:B--2---:R-:W-:-:S03]  /*e840*/  IMAD.WIDE R6, R3, 0x4, R234 ;  /* 0x0000000403067825 */ /* 0x004fc600078e02ea */
[----:B------:R1:W-:Y:S01]  /*e850*/  LDGSTS.E [R2+0x1f900], [R14.64], !P1 ;  /* 0x1f9000000e027fae */ /* 0x0003e2000c921848 */
[----:B------:R-:W-:-:S03]  /*e860*/  LOP3.LUT R3, R114, 0x60, RZ, 0x3c, !PT ;  /* 0x0000006072037812 */ /* 0x000fc600078e3cff */
[----:B------:R1:W-:Y:S04]  /*e870*/  LDGSTS.E [R2+0x1f980], [R12.64], !P1 ;  /* 0x1f9800000c027fae */ /* 0x0003e8000c921848 */
[----:B------:R1:W-:Y:S04]  /*e880*/  LDGSTS.E [R2+0x1fa00], [R10.64], !P1 ;  /* 0x1fa000000a027fae */ /* 0x0003e8000c921848 */
[----:B------:R1:W-:Y:S04]  /*e890*/  LDGSTS.E [R2+0x1fa80], [R8.64], !P1 ;  /* 0x1fa8000008027fae */ /* 0x0003e8000c921848 */
[----:B------:R1:W-:Y:S04]  /*e8a0*/  LDGSTS.E [R2+0x1fb00], [R6.64], !P1 ;  /* 0x1fb0000006027fae */ /* 0x0003e8000c921848 */
[----:B------:R1:W-:Y:S01]  /*e8b0*/  LDGSTS.E [R2+0x1fb80], [R4.64], !P1 ;  /* 0x1fb8000004027fae */ /* 0x0003e2000c921848 */
[----:B------:R-:W-:Y:S01]  /*e8c0*/  ISETP.GE.U32.AND P1, PT, R0, 0x7fffff65, PT ;  /* 0x7fffff650000780c */ /* 0x000fe20003f26070 */
[----:B------:R-:W-:-:S02]  /*e8d0*/  IMAD R0, R115, 0x3, RZ ;  /* 0x0000000373007824 */ /* 0x000fc400078e02ff */
[----:B------:R2:W-:Y:S02]  /*e8e0*/  STL.64 [R1+0xeb8], R18 ;  /* 0x000eb81201007387 */ /* 0x0005e40000100a00 */
[----:B----4-:R-:W-:Y:S02]  /*e8f0*/  IMAD.WIDE R20, R0, 0x4, R226 ;  /* 0x0000000400147825 */ /* 0x010fe400078e02e2 */
[----:B------:R3:W-:Y:S04]  /*e900*/  STL.64 [R1+0xeb0], R16 ;  /* 0x000eb01001007387 */ /* 0x0007e80000100a00 */
[----:B------:R4:W-:Y:S01]  /*e910*/  STL.64 [R1+0xea8], R14 ;  /* 0x000ea80e01007387 */ /* 0x0009e20000100a00 */
[----:B-1----:R-:W-:-:S03]  /*e920*/  IADD3 R2, R252, -0x20, RZ ;  /* 0xffffffe0fc027810 */ /* 0x002fc60007ffe0ff */
[----:B------:R1:W-:Y:S01]  /*e930*/  STL.64 [R1+0xea0], R12 ;  /* 0x000ea00c01007387 */ /* 0x0003e20000100a00 */
[----:B--2---:R-:W-:-:S03]  /*e940*/  IMAD.WIDE R18, R0, 0x4, R232 ;  /* 0x0000000400127825 */ /* 0x004fc600078e02e8 */
[----:B------:R2:W-:Y:S01]  /*e950*/  STL.64 [R1+0xe98], R10 ;  /* 0x000e980a01007387 */ /* 0x0005e20000100a00 */
[----:B---3--:R-:W-:-:S03]  /*e960*/  IMAD.WIDE R16, R0, 0x4, R240 ;  /* 0x0000000400107825 */ /* 0x008fc600078e02f0 */
[----:B------:R3:W-:Y:S01]  /*e970*/  STL.64 [R1+0xe90], R8 ;  /* 0x000e900801007387 */ /* 0x0007e20000100a00 */
[----:B----4-:R-:W-:-:S03]  /*e980*/  IMAD.WIDE R14, R0, 0x4, R238 ;  /* 0x00000004000e7825 */ /* 0x010fc600078e02ee */
[----:B------:R4:W-:Y:S01]  /*e990*/  STL.64 [R1+0xe88], R6 ;  /* 0x000e880601007387 */ /* 0x0009e20000100a00 */
[----:B-1----:R-:W-:-:S03]  /*e9a0*/  IMAD.WIDE R12, R0, 0x4, R236 ;  /* 0x00000004000c7825 */ /* 0x002fc600078e02ec */
[----:B------:R1:W-:Y:S01]  /*e9b0*/  STL.64 [R1+0xe80], R4 ;  /* 0x000e800401007387 */ /* 0x0003e20000100a00 */
[----:B--2---:R-:W-:-:S03]  /*e9c0*/  IMAD.WIDE R10, R0, 0x4, R228 ;  /* 0x00000004000a7825 */ /* 0x004fc600078e02e4 */
[----:B------:R2:W-:Y:S01]  /*e9d0*/  STL.64 [R1+0x1440], R20 ;  /* 0x0014401401007387 */ /* 0x0005e20000100a00 */
[----:B---3--:R-:W-:-:S03]  /*e9e0*/  IMAD.WIDE R8, R0, 0x4, R234 ;  /* 0x0000000400087825 */ /* 0x008fc600078e02ea */
[----:B------:R2:W-:Y:S01]  /*e9f0*/  LDGSTS.E [R3+0xc00], [R20.64], !P2 ;  /* 0x00c0000014037fae */ /* 0x0005e2000d121848 */
[----:B----4-:R-:W-:-:S03]  /*ea00*/  IMAD.WIDE R6, R0, 0x4, R230 ;  /* 0x0000000400067825 */ /* 0x010fc600078e02e6 */
[----:B------:R3:W-:Y:S01]  /*ea10*/  STL.64 [R1+0x1448], R18 ;  /* 0x0014481201007387 */ /* 0x0007e20000100a00 */
[C---:B-1----:R-:W-:Y:S02]  /*ea20*/  IMAD R4, R115.reuse, 0x7, RZ ;  /* 0x0000000773047824 */ /* 0x042fe400078e02ff */
[----:B------:R-:W-:Y:S01]  /*ea30*/  IMAD R0, R115, 0xb, RZ ;  /* 0x0000000b73007824 */ /* 0x000fe200078e02ff */
        /* <DEDUP_REMOVED lines=27> */
[----:B------:R-:W-:-:S03]  /*ebf0*/  IMAD.WIDE R4, R4, 0x4, R230 ;  /* 0x0000000404047825 */ /* 0x000fc600078e02e6 */
        /* <DEDUP_REMOVED lines=22> */
[----:B------:R3:W-:Y:S01]  /*ed60*/  LDGSTS.E [R3+0x2c00], [R20.64], !P4 ;  /* 0x02c0000014037fae */ /* 0x0007e2000e121848 */
[C---:B------:R-:W-:Y:S02]  /*ed70*/  IMAD R0, R115.reuse, 0x13, RZ ;  /* 0x0000001373007824 */ /* 0x040fe400078e02ff */
[----:B--2---:R-:W-:Y:S01]  /*ed80*/  IMAD R4, R115, 0xf, RZ ;  /* 0x0000000f73047824 */ /* 0x004fe200078e02ff */
[----:B------:R1:W-:Y:S04]  /*ed90*/  STL.64 [R1+0x14c8], R18 ;  /* 0x0014c81201007387 */ /* 0x0003e80000100a00 */
[----:B------:R1:W-:Y:S01]  /*eda0*/  LDGSTS.E [R3+0x2c80], [R18.64], !P4 ;  /* 0x02c8000012037fae */ /* 0x0003e2000e121848 */
[----:B---3--:R-:W-:-:S03]  /*edb0*/  IMAD.WIDE R20, R0, 0x4, R226 ;  /* 0x0000000400147825 */ /* 0x008fc600078e02e2 */
        /* <DEDUP_REMOVED lines=532> */
[----:B------:R-:W-:Y:S01]  /*10f00*/  STL.64 [R1+0x1a60], R20 ;  /* 0x001a601401007387 */ /* 0x000fe20000100a00 */
[----:B-1----:R-:W-:-:S03]  /*10f10*/  IMAD.WIDE R6, R0, 0x4, R230 ;  /* 0x0000000400067825 */ /* 0x002fc600078e02e6 */
[----:B------:R1:W-:Y:S01]  /*10f20*/  LDGSTS.E [R3+0x16c00], [R20.64], !P3 ;  /* 0x16c0000014037fae */ /* 0x0003e2000d921848 */
[C---:B------:R-:W-:Y:S02]  /*10f30*/  IMAD R0, R115.reuse, 0x63, RZ ;  /* 0x0000006373007824 */ /* 0x040fe400078e02ff */
[----:B---3--:R-:W-:Y:S01]  /*10f40*/  IMAD R4, R115, 0x5f, RZ ;  /* 0x0000005f73047824 */ /* 0x008fe200078e02ff */
[----:B------:R2:W-:Y:S04]  /*10f50*/  STL.64 [R1+0x1a58], R18 ;  /* 0x001a581201007387 */ /* 0x0005e80000100a00 */
[----:B------:R2:W-:Y:S04]  /*10f60*/  LDGSTS.E [R3+0x16c80], [R18.64], !P3 ;  /* 0x16c8000012037fae */ /* 0x0005e8000d921848 */
[----:B------:R3:W-:Y:S04]  /*10f70*/  STL.64 [R1+0x1a48], R16 ;  /* 0x001a481001007387 */ /* 0x0007e80000100a00 */
        /* <DEDUP_REMOVED lines=8> */
[----:B----4-:R-:W-:-:S03]  /*11000*/  IMAD.WIDE R14, R4, 0x4, R240 ;  /* 0x00000004040e7825 */ /* 0x010fc600078e02f0 */
        /* <DEDUP_REMOVED lines=10> */
[----:B----4-:R-:W-:-:S03]  /*110b0*/  IMAD.WIDE R8, R4, 0x4, R228 ;  /* 0x0000000404087825 */ /* 0x010fc600078e02e4 */
[----:B------:R3:W-:Y:S04]  /*110c0*/  LDGSTS.E [R3+0x17c00], [R18.64], !P4 ;  /* 0x17c0000012037fae */ /* 0x0007e8000e121848 */
[----:B------:R4:W-:Y:S01]  /*110d0*/  STL.64 [R1+0x1a10], R16 ;  /* 0x001a101001007387 */ /* 0x0009e20000100a00 */
[----:B--2---:R-:W-:-:S03]  /*110e0*/  IMAD.WIDE R6, R4, 0x4, R234 ;  /* 0x0000000404067825 */ /* 0x004fc600078e02ea */
[----:B------:R4:W-:Y:S01]  /*110f0*/  LDGSTS.E [R3+0x17c80], [R16.64], !P4 ;  /* 0x17c8000010037fae */ /* 0x0009e2000e121848 */
[----:B------:R-:W-:-:S03]  /*11100*/  IMAD.WIDE R4, R4, 0x4, R230 ;  /* 0x0000000404047825 */ /* 0x000fc600078e02e6 */
        /* <DEDUP_REMOVED lines=17> */
[----:B------:R4:W-:Y:S01]  /*11220*/  LDGSTS.E [R3+0x17f80], [R4.64], !P4 ;  /* 0x17f8000004037fae */ /* 0x0009e2000e121848 */
[----:B------:R-:W-:Y:S02]  /*11230*/  ISETP.GE.U32.AND P4, PT, R2, 0x7fffff05, PT ;  /* 0x7fffff050200780c */ /* 0x000fe40003f86070 */
[----:B------:R-:W-:Y:S01]  /*11240*/  IADD3 R2, R252, -0x81, RZ ;  /* 0xffffff7ffc027810 */ /* 0x000fe20007ffe0ff */
[C---:B---3--:R-:W-:Y:S01]  /*11250*/  IMAD.WIDE R6, R0.reuse, 0x4, R234 ;  /* 0x0000000400067825 */ /* 0x048fe200078e02ea */
[----:B------:R2:W-:Y:S04]  /*11260*/  STL.64 [R1+0x19d8], R18 ;  /* 0x0019d81201007387 */ /* 0x0005e80000100a00 */
[----:B------:R2:W-:Y:S01]  /*11270*/  LDGSTS.E [R3+0x18c00], [R18.64], !P5 ;  /* 0x18c0000012037fae */ /* 0x0005e2000e921848 */
[----:B----4-:R-:W-:-:S03]  /*11280*/  IMAD.WIDE R4, R0, 0x4, R230 ;  /* 0x0000000400047825 */ /* 0x010fc600078e02e6 */
[----:B------:R3:W-:Y:S01]  /*11290*/  STL.64 [R1+0x19d0], R16 ;  /* 0x0019d01001007387 */ /* 0x0007e20000100a00 */
[----:B------:R-:W-:-:S03]  /*112a0*/  IMAD R0, R115, 0x67, RZ ;  /* 0x0000006773007824 */ /* 0x000fc600078e02ff */
[----:B------:R3:W-:Y:S01]  /*112b0*/  LDGSTS.E [R3+0x18c80], [R16.64], !P5 ;  /* 0x18c8000010037fae */ /* 0x0007e2000e921848 */
[----:B-1----:R-:W-:-:S03]  /*112c0*/  IMAD.WIDE R20, R0, 0x4, R226 ;  /* 0x0000000400147825 */ /* 0x002fc600078e02e2 */
        /* <DEDUP_REMOVED lines=22> */
[----:B------:R1:W-:Y:S01]  /*11430*/  LDGSTS.E [R3+0x19c00], [R20.64], !P6 ;  /* 0x19c0000014037fae */ /* 0x0003e2000f121848 */
[----:B---3--:R-:W-:-:S03]  /*11440*/  IMAD R4, R115, 0x6b, RZ ;  /* 0x0000006b73047824 */ /* 0x008fc600078e02ff */
[----:B------:R2:W-:Y:S01]  /*11450*/  STL.64 [R1+0x1990], R18 ;  /* 0x0019901201007387 */ /* 0x0005e20000100a00 */
[----:B------:R-:W-:-:S03]  /*11460*/  IADD3 R5, R252, 0x7f, RZ ;  /* 0x0000007ffc057810 */ /* 0x000fc60007ffe0ff */
        /* <DEDUP_REMOVED lines=18> */
[----:B------:R-:W-:-:S03]  /*11590*/  ISETP.GT.AND P6, PT, R5, 0x7f, PT ;  /* 0x0000007f0500780c */ /* 0x000fc60003fc4270 */
[----:B------:R-:W-:Y:S01]  /*115a0*/  STL.64 [R1+0x1940], R18 ;  /* 0x0019401201007387 */ /* 0x000fe20000100a00 */
[----:B----4-:R-:W-:Y:S01]  /*115b0*/  IMAD.WIDE R8, R4, 0x4, R228 ;  /* 0x0000000404087825 */ /* 0x010fe200078e02e4 */
[----:B------:R-:W-:Y:S02]  /*115c0*/  SEL R0, RZ, 0x4, !P6 ;  /* 0x00000004ff007807 */ /* 0x000fe40007000000 */
[----:B------:R3:W-:Y:S01]  /*115d0*/  LDGSTS.E [R3+0x1ac00], [R18.64], !P0 ;  /* 0x1ac0000012037fae */ /* 0x0007e2000c121848 */
[----:B------:R-:W-:-:S03]  /*115e0*/  ISETP.GE.U32.AND P6, PT, R2, 0x7ffffefc, PT ;  /* 0x7ffffefc0200780c */ /* 0x000fc60003fc6070 */
[----:B------:R-:W-:Y:S01]  /*115f0*/  STL.64 [R1+0x1938], R16 ;  /* 0x0019381001007387 */ /* 0x000fe20000100a00 */
[----:B--2---:R-:W-:-:S03]  /*11600*/  IMAD.WIDE R6, R4, 0x4, R234 ;  /* 0x0000000404067825 */ /* 0x004fc600078e02ea */
[----:B------:R2:W-:Y:S01]  /*11610*/  LDGSTS.E [R3+0x1ac80], [R16.64], !P0 ;  /* 0x1ac8000010037fae */ /* 0x0005e2000c121848 */
[----:B------:R-:W-:-:S03]  /*11620*/  IMAD.WIDE R4, R4, 0x4, R230 ;  /* 0x0000000404047825 */ /* 0x000fc600078e02e6 */
        /* <DEDUP_REMOVED lines=12> */
[----:B------:R-:W-:-:S04]  /*116f0*/  ISETP.GE.AND P0, PT, R173, c[0x0][0x180], PT ;  /* 0x00006000ad007a0c */ /* 0x000fc80003f06270 */
[----:B------:R-:W-:Y:S01]  /*11700*/  SEL R2, R0, RZ, !P0 ;  /* 0x000000ff00027207 */ /* 0x000fe20004000000 */
[----:B-1----:R-:W-:Y:S01]  /*11710*/  IMAD R5, R115, 0x6f, RZ ;  /* 0x0000006f73057824 */ /* 0x002fe200078e02ff */
[----:B------:R-:W-:-:S03]  /*11720*/  IADD3 R4, R252, -0x89, RZ ;  /* 0xffffff77fc047810 */ /* 0x000fc60007ffe0ff */
[----:B------:R-:W-:Y:S01]  /*11730*/  IMAD.WIDE R20, R5, 0x4, R226 ;  /* 0x0000000405147825 */ /* 0x000fe200078e02e2 */
[----:B------:R-:W-:-:S03]  /*11740*/  ISETP.GE.U32.AND P0, PT, R4, 0x7ffffef8, PT ;  /* 0x7ffffef80400780c */ /* 0x000fc60003f06070 */
[C---:B---3--:R-:W-:Y:S01]  /*11750*/  IMAD.WIDE R18, R5.reuse, 0x4, R232 ;  /* 0x0000000405127825 */ /* 0x048fe200078e02e8 */
[----:B------:R1:W-:Y:S03]  /*11760*/  STL.64 [R1+0x1c80], R20 ;  /* 0x001c801401007387 */ /* 0x0003e60000100a00 */
[C---:B--2---:R-:W-:Y:S01]  /*11770*/  IMAD.WIDE R16, R5.reuse, 0x4, R240 ;  /* 0x0000000405107825 */ /* 0x044fe200078e02f0 */
[----:B------:R1:W-:Y:S03]  /*11780*/  LDGSTS.E [R3+0x1bc00], [R20.64], !P1 ;  /* 0x1bc0000014037fae */ /* 0x0003e6000c921848 */
[C---:B----4-:R-:W-:Y:S01]  /*11790*/  IMAD.WIDE R14, R5.reuse, 0x4, R238 ;  /* 0x00000004050e7825 */ /* 0x050fe200078e02ee */
[----:B------:R2:W-:Y:S03]  /*117a0*/  STL.64 [R1+0x1c78], R18 ;  /* 0x001c781201007387 */ /* 0x0005e60000100a00 */
[C---:B------:R-:W-:Y:S01]  /*117b0*/  IMAD.WIDE R12, R5.reuse, 0x4, R236 ;  /* 0x00000004050c7825 */ /* 0x040fe200078e02ec */
[----:B------:R2:W-:Y:S03]  /*117c0*/  LDGSTS.E [R3+0x1bc80], [R18.64], !P1 ;  /* 0x1bc8000012037fae */ /* 0x0005e6000c921848 */
[----:B------:R-:W-:Y:S01]  /*117d0*/  IMAD.WIDE R10, R5, 0x4, R228 ;  /* 0x00000004050a7825 */ /* 0x000fe200078e02e4 */
[----:B------:R3:W-:Y:S03]  /*117e0*/  STL.64 [R1+0x1c70], R16 ;  /* 0x001c701001007387 */ /* 0x0007e60000100a00 */
[----:B------:R-:W-:Y:S01]  /*117f0*/  IMAD R4, R115, 0x73, RZ ;  /* 0x0000007373047824 */ /* 0x000fe200078e02ff */
[----:B------:R3:W-:Y:S01]  /*11800*/  LDGSTS.E [R3+0x1bd00], [R16.64], !P1 ;  /* 0x1bd0000010037fae */ /* 0x0007e2000c921848 */
[----:B------:R-:W-:-:S03]  /*11810*/  IMAD.WIDE R8, R5, 0x4, R234 ;  /* 0x0000000405087825 */ /* 0x000fc600078e02ea */
[----:B------:R4:W-:Y:S01]  /*11820*/  STL.64 [R1+0x1c68], R14 ;  /* 0x001c680e01007387 */ /* 0x0009e20000100a00 */
[----:B------:R-:W-:-:S03]  /*11830*/  IMAD.WIDE R6, R5, 0x4, R230 ;  /* 0x0000000405067825 */ /* 0x000fc600078e02e6 */
[----:B------:R4:W-:Y:S01]  /*11840*/  LDGSTS.E [R3+0x1bd80], [R14.64], !P1 ;  /* 0x1bd800000e037fae */ /* 0x0009e2000c921848 */
[----:B------:R-:W-:-:S03]  /*11850*/  IMAD.WIDE R22, R4, 0x4, R226 ;  /* 0x0000000404167825 */ /* 0x000fc600078e02e2 */
[----:B------:R4:W-:Y:S01]  /*11860*/  STL.64 [R1+0x1c60], R12 ;  /* 0x001c600c01007387 */ /* 0x0009e20000100a00 */
[----:B-1----:R-:W-:-:S03]  /*11870*/  IMAD.WIDE R20, R4, 0x4, R232 ;  /* 0x0000000404147825 */ /* 0x002fc600078e02e8 */
[----:B------:R1:W-:Y:S01]  /*11880*/  LDGSTS.E [R3+0x1be00], [R12.64], !P1 ;  /* 0x1be000000c037fae */ /* 0x0003e2000c921848 */
[----:B--2---:R-:W-:-:S03]  /*11890*/  IMAD.WIDE R18, R4, 0x4, R240 ;  /* 0x0000000404127825 */ /* 0x004fc600078e02f0 */
[----:B------:R2:W-:Y:S01]  /*118a0*/  STL.64 [R1+0x1c58], R10 ;  /* 0x001c580a01007387 */ /* 0x0005e20000100a00 */
[----:B---3--:R-:W-:-:S03]  /*118b0*/  IMAD.WIDE R16, R4, 0x4, R238 ;  /* 0x0000000404107825 */ /* 0x008fc600078e02ee */
[----:B------:R2:W-:Y:S01]  /*118c0*/  LDGSTS.E [R3+0x1be80], [R10.64], !P1 ;  /* 0x1be800000a037fae */ /* 0x0005e2000c921848 */
[----:B----4-:R-:W-:-:S03]  /*118d0*/  IMAD.WIDE R14, R4, 0x4, R236 ;  /* 0x00000004040e7825 */ /* 0x010fc600078e02ec */
[----:B------:R3:W-:Y:S01]  /*118e0*/  STL.64 [R1+0x1c50], R8 ;  /* 0x001c500801007387 */ /* 0x0007e20000100a00 */
[----:B-1----:R-:W-:-:S03]  /*118f0*/  IMAD.WIDE R12, R4, 0x4, R228 ;  /* 0x00000004040c7825 */ /* 0x002fc600078e02e4 */
[----:B------:R3:W-:Y:S01]  /*11900*/  LDGSTS.E [R3+0x1bf00], [R8.64], !P1 ;  /* 0x1bf0000008037fae */ /* 0x0007e2000c921848 */
[----:B------:R-:W-:-:S03]  /*11910*/  IMAD R5, R115, 0x7b, RZ ;  /* 0x0000007b73057824 */ /* 0x000fc600078e02ff */
[----:B------:R1:W-:Y:S01]  /*11920*/  STL.64 [R1+0x1c48], R6 ;  /* 0x001c480601007387 */ /* 0x0003e20000100a00 */
[----:B--2---:R-:W-:-:S03]  /*11930*/  IMAD.WIDE R10, R4, 0x4, R234 ;  /* 0x00000004040a7825 */ /* 0x004fc600078e02ea */
[----:B------:R1:W-:Y:S01]  /*11940*/  LDGSTS.E [R3+0x1bf80], [R6.64], !P1 ;  /* 0x1bf8000006037fae */ /* 0x0003e2000c921848 */
[----:B------:R-:W-:Y:S02]  /*11950*/  ISETP.NE.U32.AND P1, PT, R2, RZ, PT ;  /* 0x000000ff0200720c */ /* 0x000fe40003f25070 */
[----:B------:R-:W-:Y:S01]  /*11960*/  IADD3 R2, R252, -0x80, RZ ;  /* 0xffffff80fc027810 */ /* 0x000fe20007ffe0ff */
[----:B------:R2:W-:Y:S01]  /*11970*/  STL.64 [R1+0x2000], R22 ;  /* 0x0020001601007387 */ /* 0x0005e20000100a00 */
[----:B---3--:R-:W-:Y:S01]  /*11980*/  IMAD.WIDE R8, R4, 0x4, R230 ;  /* 0x0000000404087825 */ /* 0x008fe200078e02e6 */
[----:B------:R-:W-:Y:S02]  /*11990*/  LOP3.LUT R4, R173, 0x40, RZ, 0xfc, !PT ;  /* 0x00000040ad047812 */ /* 0x000fe400078efcff */
[----:B------:R3:W-:Y:S01]  /*119a0*/  STL.64 [R1+0x1ff8], R20 ;  /* 0x001ff81401007387 */ /* 0x0007e20000100a00 */
[----:B-1----:R-:W-:-:S03]  /*119b0*/  IMAD R7, R115, 0x77, RZ ;  /* 0x0000007773077824 */ /* 0x002fc600078e02ff */
[----:B------:R2:W-:Y:S01]  /*119c0*/  LDGSTS.E [R3+0x1cc00], [R22.64], !P2 ;  /* 0x1cc0000016037fae */ /* 0x0005e2000d121848 */
[----:B------:R-:W-:-:S03]  /*119d0*/  LOP3.LUT R6, R173, 0x20, RZ, 0xfc, !PT ;  /* 0x00000020ad067812 */ /* 0x000fc600078efcff */
        /* <DEDUP_REMOVED lines=15> */
[----:B--2---:R-:W-:-:S03]  /*11ad0*/  IMAD.WIDE R14, R7, 0x4, R236 ;  /* 0x00000004070e7825 */ /* 0x004fc600078e02ec */
[----:B------:R1:W-:Y:S04]  /*11ae0*/  LDGSTS.E [R3+0x1cf00], [R10.64], !P2 ;  /* 0x1cf000000a037fae */ /* 0x0003e8000d121848 */
[----:B------:R4:W-:Y:S01]  /*11af0*/  LDGSTS.E [R3+0x1cf80], [R8.64], !P2 ;  /* 0x1cf8000008037fae */ /* 0x0009e2000d121848 */
[----:B---3--:R-:W-:Y:S01]  /*11b00*/  IMAD.WIDE R12, R7, 0x4, R228 ;  /* 0x00000004070c7825 */ /* 0x008fe200078e02e4 */
[----:B------:R-:W-:Y:S02]  /*11b10*/  ISETP.GE.U32.AND P2, PT, R2, 0x7fffff01, PT ;  /* 0x7fffff010200780c */ /* 0x000fe40003f46070 */
[----:B------:R-:W-:Y:S01]  /*11b20*/  STL.64 [R1+0x1fc0], R22 ;  /* 0x001fc01601007387 */ /* 0x000fe20000100a00 */
[----:B------:R-:W-:-:S03]  /*11b30*/  LOP3.LUT R2, R173, 0x60, RZ, 0xfc, !PT ;  /* 0x00000060ad027812 */ /* 0x000fc600078efcff */
[----:B------:R2:W-:Y:S01]  /*11b40*/  STL.64 [R1+0x1fb8], R20 ;  /* 0x001fb81401007387 */ /* 0x0005e20000100a00 */
[----:B-1----:R-:W-:-:S03]  /*11b50*/  IMAD.WIDE R10, R7, 0x4, R234 ;  /* 0x00000004070a7825 */ /* 0x002fc600078e02ea */
[----:B------:R1:W-:Y:S01]  /*11b60*/  LDGSTS.E [R3+0x1dc00], [R22.64], !P3 ;  /* 0x1dc0000016037fae */ /* 0x0003e2000d921848 */
[----:B----4-:R-:W-:-:S03]  /*11b70*/  IMAD.WIDE R8, R7, 0x4, R230 ;  /* 0x0000000407087825 */ /* 0x010fc600078e02e6 */
        /* <DEDUP_REMOVED lines=17> */
[----:B------:R2:W-:Y:S01]  /*11c90*/  LDGSTS.E [R3+0x1df80], [R8.64], !P3 ;  /* 0x1df8000008037fae */ /* 0x0005e2000d921848 */
[----:B------:R-:W-:Y:S01]  /*11ca0*/  ISETP.GE.AND P3, PT, R6, c[0x0][0x180], PT ;  /* 0x0000600006007a0c */ /* 0x000fe20003f66270 */
[C---:B------:R-:W-:Y:S02]  /*11cb0*/  IMAD.WIDE R6, R5.reuse, 0x4, R230 ;  /* 0x0000000405067825 */ /* 0x040fe400078e02e6 */
[----:B------:R-:W-:Y:S02]  /*11cc0*/  STL.64 [R1+0x1f80], R20 ;  /* 0x001f801401007387 */ /* 0x000fe40000100a00 */
[C---:B----4-:R-:W-:Y:S02]  /*11cd0*/  IMAD.WIDE R10, R5.reuse, 0x4, R228 ;  /* 0x00000004050a7825 */ /* 0x050fe400078e02e4 */
[----:B------:R3:W-:Y:S02]  /*11ce0*/  STL.64 [R1+0x1f78], R18 ;  /* 0x001f781201007387 */ /* 0x0007e40000100a00 */
[----:B--2---:R-:W-:-:S02]  /*11cf0*/  IMAD.WIDE R8, R5, 0x4, R234 ;  /* 0x0000000405087825 */ /* 0x004fc400078e02ea */
[----:B------:R2:W-:Y:S01]  /*11d00*/  STL.64 [R1+0x1f70], R16 ;  /* 0x001f701001007387 */ /* 0x0005e20000100a00 */
[----:B------:R-:W-:Y:S02]  /*11d10*/  SEL R5, R0, RZ, !P3 ;  /* 0x000000ff00057207 */ /* 0x000fe40005800000 */
[----:B------:R-:W-:Y:S01]  /*11d20*/  ISETP.GE.AND P3, PT, R2, c[0x0][0x180], PT ;  /* 0x0000600002007a0c */ /* 0x000fe20003f66270 */
[----:B------:R2:W-:Y:S04]  /*11d30*/  STL.64 [R1+0x1f68], R14 ;  /* 0x001f680e01007387 */ /* 0x0005e80000100a00 */
[----:B------:R1:W-:Y:S04]  /*11d40*/  STL.64 [R1+0x1f60], R12 ;  /* 0x001f600c01007387 */ /* 0x0003e80000100a00 */
[----:B------:R1:W-:Y:S04]  /*11d50*/  LDGSTS.E [R3+0x1ec00], [R20.64], !P4 ;  /* 0x1ec0000014037fae */ /* 0x0003e8000e121848 */
[----:B------:R1:W-:Y:S04]  /*11d60*/  STL.64 [R1+0x1f58], R10 ;  /* 0x001f580a01007387 */ /* 0x0003e80000100a00 */
[----:B------:R3:W-:Y:S04]  /*11d70*/  LDGSTS.E [R3+0x1ec80], [R18.64], !P4 ;  /* 0x1ec8000012037fae */ /* 0x0007e8000e121848 */
[----:B------:R1:W-:Y:S04]  /*11d80*/  STL.64 [R1+0x1f50], R8 ;  /* 0x001f500801007387 */ /* 0x0003e80000100a00 */
[----:B------:R2:W-:Y:S04]  /*11d90*/  LDGSTS.E [R3+0x1ed00], [R16.64], !P4 ;  /* 0x1ed0000010037fae */ /* 0x0005e8000e121848 */
[----:B------:R1:W-:Y:S04]  /*11da0*/  STL.64 [R1+0x1f48], R6 ;  /* 0x001f480601007387 */ /* 0x0003e80000100a00 */
[----:B------:R2:W-:Y:S04]  /*11db0*/  LDGSTS.E [R3+0x1ed80], [R14.64], !P4 ;  /* 0x1ed800000e037fae */ /* 0x0005e8000e121848 */
[----:B------:R1:W-:Y:S04]  /*11dc0*/  LDGSTS.E [R3+0x1ee00], [R12.64], !P4 ;  /* 0x1ee000000c037fae */ /* 0x0003e8000e121848 */
[----:B------:R-:W4:Y:S04]  /*11dd0*/  LDL.LU R114, [R1+0x1670] ;  /* 0x0016700001727983 */ /* 0x000f280000300800 */
[----:B------:R1:W-:Y:S04]  /*11de0*/  LDGSTS.E [R3+0x1ee80], [R10.64], !P4 ;  /* 0x1ee800000a037fae */ /* 0x0003e8000e121848 */
[----:B------:R1:W-:Y:S04]  /*11df0*/  LDGSTS.E [R3+0x1ef00], [R8.64], !P4 ;  /* 0x1ef0000008037fae */ /* 0x0003e8000e121848 */
[----:B------:R1:W-:Y:S01]  /*11e00*/  LDGSTS.E [R3+0x1ef80], [R6.64], !P4 ;  /* 0x1ef8000006037fae */ /* 0x0003e2000e121848 */
[----:B------:R-:W-:Y:S01]  /*11e10*/  ISETP.GE.AND P4, PT, R4, c[0x0][0x180], PT ;  /* 0x0000600004007a0c */ /* 0x000fe20003f86270 */
[----:B------:R-:W-:-:S02]  /*11e20*/  IMAD R4, R115, 0x7f, RZ ;  /* 0x0000007f73047824 */ /* 0x000fc400078e02ff */
[----:B------:R-:W4:Y:S01]  /*11e30*/  LDL.LU R115, [R1+0x1674] ;  /* 0x0016740001737983 */ /* 0x000f220000300800 */
[----:B------:R-:W-:Y:S01]  /*11e40*/  SEL R2, R0, RZ, !P4 ;  /* 0x000000ff00027207 */ /* 0x000fe20006000000 */
[C---:B---3--:R-:W-:Y:S01]  /*11e50*/  IMAD.WIDE R18, R4.reuse, 0x4, R226 ;  /* 0x0000000404127825 */ /* 0x048fe200078e02e2 */
[----:B------:R-:W-:Y:S01]  /*11e60*/  ISETP.NE.U32.AND P4, PT, R5, RZ, PT ;  /* 0x000000ff0500720c */ /* 0x000fe20003f85070 */
[----:B------:R-:W-:Y:S02]  /*11e70*/  STL.64 [R1+0x41e0], R226 ;  /* 0x0041e0e201007387 */ /* 0x000fe40000100a00 */
[C---:B--2---:R-:W-:Y:S02]  /*11e80*/  IMAD.WIDE R16, R4.reuse, 0x4, R232 ;  /* 0x0000000404107825 */ /* 0x044fe400078e02e8 */
[----:B------:R-:W-:Y:S02]  /*11e90*/  STL.64 [R1+0x41e8], R232 ;  /* 0x0041e8e801007387 */ /* 0x000fe40000100a00 */
[----:B------:R-:W-:-:S02]  /*11ea0*/  IMAD.WIDE R14, R4, 0x4, R240 ;  /* 0x00000004040e7825 */ /* 0x000fc400078e02f0 */
[----:B------:R-:W-:Y:S02]  /*11eb0*/  STL.64 [R1+0x1f40], R18 ;  /* 0x001f401201007387 */ /* 0x000fe40000100a00 */
[C---:B-1----:R-:W-:Y:S02]  /*11ec0*/  IMAD.WIDE R12, R4.reuse, 0x4, R238 ;  /* 0x00000004040c7825 */ /* 0x042fe400078e02ee */
[----:B------:R-:W-:Y:S02]  /*11ed0*/  STL.64 [R1+0x41f0], R240 ;  /* 0x0041f0f001007387 */ /* 0x000fe40000100a00 */
[C---:B------:R-:W-:Y:S02]  /*11ee0*/  IMAD.WIDE R10, R4.reuse, 0x4, R236 ;  /* 0x00000004040a7825 */ /* 0x040fe400078e02ec */
[----:B------:R-:W-:Y:S02]  /*11ef0*/  STL.64 [R1+0x1f38], R16 ;  /* 0x001f381001007387 */ /* 0x000fe40000100a00 */
[----:B------:R-:W-:-:S02]  /*11f00*/  IMAD.WIDE R8, R4, 0x4, R228 ;  /* 0x0000000404087825 */ /* 0x000fc400078e02e4 */
[----:B------:R-:W-:Y:S04]  /*11f10*/  STL.64 [R1+0x41f8], R238 ;  /* 0x0041f8ee01007387 */ /* 0x000fe80000100a00 */
[----:B------:R-:W-:Y:S01]  /*11f20*/  STL.64 [R1+0x1f30], R14 ;  /* 0x001f300e01007387 */ /* 0x000fe20000100a00 */
[----:B------:R-:W-:-:S03]  /*11f30*/  IMAD.WIDE R6, R4, 0x4, R234 ;  /* 0x0000000404067825 */ /* 0x000fc600078e02ea */
[----:B------:R-:W-:Y:S01]  /*11f40*/  STL.64 [R1+0x4200], R236 ;  /* 0x004200ec01007387 */ /* 0x000fe20000100a00 */
[----:B------:R-:W-:-:S03]  /*11f50*/  IMAD.WIDE R4, R4, 0x4, R230 ;  /* 0x0000000404047825 */ /* 0x000fc600078e02e6 */
[----:B------:R-:W-:Y:S04]  /*11f60*/  STL.64 [R1+0x1f28], R12 ;  /* 0x001f280c01007387 */ /* 0x000fe80000100a00 */
[----:B------:R-:W-:Y:S04]  /*11f70*/  STL.64 [R1+0x4208], R228 ;  /* 0x004208e401007387 */ /* 0x000fe80000100a00 */
[----:B------:R-:W-:Y:S04]  /*11f80*/  STL.64 [R1+0x1f20], R10 ;  /* 0x001f200a01007387 */ /* 0x000fe80000100a00 */
[----:B------:R-:W-:Y:S04]  /*11f90*/  STL.64 [R1+0x4210], R234 ;  /* 0x004210ea01007387 */ /* 0x000fe80000100a00 */
[----:B------:R-:W-:Y:S04]  /*11fa0*/  STL.64 [R1+0x1f18], R8 ;  /* 0x001f180801007387 */ /* 0x000fe80000100a00 */
[----:B------:R-:W-:Y:S04]  /*11fb0*/  STL.64 [R1+0x4218], R230 ;  /* 0x004218e601007387 */ /* 0x000fe80000100a00 */
[----:B------:R1:W-:Y:S04]  /*11fc0*/  STL.64 [R1+0x1f10], R6 ;  /* 0x001f100601007387 */ /* 0x0003e80000100a00 */
[----:B------:R2:W-:Y:S04]  /*11fd0*/  STL.64 [R1+0x1f08], R4 ;  /* 0x001f080401007387 */ /* 0x0005e80000100a00 */
[----:B------:R-:W3:Y:S04]  /*11fe0*/  LDL.LU R145, [R1+0x1678] ;  /* 0x0016780001917983 */ /* 0x000ee80000300800 */
[----:B------:R-:W2:Y:S04]  /*11ff0*/  LDL.LU R142, [R1+0x167c] ;  /* 0x00167c00018e7983 */ /* 0x000ea80000300800 */
        /* <DEDUP_REMOVED lines=21> */
[----:B------:R-:W1:Y:S04]  /*12150*/  LDL.LU R122, [R1+0x17e4] ;  /* 0x0017e400017a7983 */ /* 0x000e680000300800 */
[----:B------:R-:W2:Y:S04]  /*12160*/  LDL.LU R123, [R1+0x17e8] ;  /* 0x0017e800017b7983 */ /* 0x000ea80000300800 */
[----:B------:R-:W2:Y:S04]  /*12170*/  LDL.LU R120, [R1+0x17ec] ;  /* 0x0017ec0001787983 */ /* 0x000ea80000300800 */
[----:B------:R1:W-:Y:S01]  /*12180*/  LDGSTS.E [R3+0x1fc00], [R18.64], !P2 ;  /* 0x1fc0000012037fae */ /* 0x0003e2000d121848 */
[----:B------:R-:W-:-:S03]  /*12190*/  IMAD.SHL.U32 R252, R173, 0x4, RZ ;  /* 0x00000004adfc7824 */ /* 0x000fc600078e00ff */
[----:B------:R1:W-:Y:S04]  /*121a0*/  LDGSTS.E [R3+0x1fc80], [R16.64], !P2 ;  /* 0x1fc8000010037fae */ /* 0x0003e8000d121848 */
[----:B------:R-:W2:Y:S04]  /*121b0*/  LDL.LU R121, [R1+0x17f8] ;  /* 0x0017f80001797983 */ /* 0x000ea80000300800 */
[----:B------:R1:W-:Y:S04]  /*121c0*/  LDGSTS.E [R3+0x1fd00], [R14.64], !P2 ;  /* 0x1fd000000e037fae */ /* 0x0003e8000d121848 */
[----:B------:R1:W-:Y:S04]  /*121d0*/  LDGSTS.E [R3+0x1fd80], [R12.64], !P2 ;  /* 0x1fd800000c037fae */ /* 0x0003e8000d121848 */
[----:B------:R-:W2:Y:S04]  /*121e0*/  LDL.LU R116, [R1+0x17fc] ;  /* 0x0017fc0001747983 */ /* 0x000ea80000300800 */
[----:B------:R1:W-:Y:S04]  /*121f0*/  LDGSTS.E [R3+0x1fe00], [R10.64], !P2 ;  /* 0x1fe000000a037fae */ /* 0x0003e8000d121848 */
[----:B------:R1:W-:Y:S04]  /*12200*/  LDGSTS.E [R3+0x1fe80], [R8.64], !P2 ;  /* 0x1fe8000008037fae */ /* 0x0003e8000d121848 */
[----:B------:R-:W2:Y:S04]  /*12210*/  LDL.LU R117, [R1+0x1800] ;  /* 0x0018000001757983 */ /* 0x000ea80000300800 */
[----:B------:R1:W-:Y:S04]  /*12220*/  LDGSTS.E [R3+0x1ff00], [R6.64], !P2 ;  /* 0x1ff0000006037fae */ /* 0x0003e8000d121848 */
[----:B------:R1:W-:Y:S01]  /*12230*/  LDGSTS.E [R3+0x1ff80], [R4.64], !P2 ;  /* 0x1ff8000004037fae */ /* 0x0003e2000d121848 */
[----:B------:R-:W-:-:S02]  /*12240*/  ISETP.NE.U32.AND P2, PT, R2, RZ, PT ;  /* 0x000000ff0200720c */ /* 0x000fc40003f45070 */
[----:B------:R-:W-:Y:S01]  /*12250*/  LOP3.LUT R2, R252, 0x30, RZ, 0x3c, !PT ;  /* 0x00000030fc027812 */ /* 0x000fe200078e3cff */
[----:B------:R-:W0:Y:S01]  /*12260*/  LDGDEPBAR ;  /* 0x00000000000079af */ /* 0x000e220000000000 */
[----:B----4-:R-:W-:-:S03]  /*12270*/  IMAD R2, R114, c[0x0][0x190], RZ ;  /* 0x0000640072027a24 */ /* 0x010fc600078e02ff */
[----:B------:R-:W4:Y:S01]  /*12280*/  LDL.LU R114, [R1+0x1ac8] ;  /* 0x001ac80001727983 */ /* 0x000f220000300800 */
[----:B------:R-:W-:-:S03]  /*12290*/  IMAD R110, R115, c[0x0][0x190], RZ ;  /* 0x00006400736e7a24 */ /* 0x000fc600078e02ff */
[----:B------:R-:W4:Y:S01]  /*122a0*/  LDL.LU R115, [R1+0x1acc] ;  /* 0x001acc0001737983 */ /* 0x000f220000300800 */
[----:B------:R-:W-:-:S05]  /*122b0*/  LOP3.LUT R105, R252, 0x50, RZ, 0x3c, !PT ;  /* 0x00000050fc697812 */ /* 0x000fca00078e3cff */
[----:B------:R-:W-:Y:S04]  /*122c0*/  STL.64 [R1+0x4220], R104 ;  /* 0x0042206801007387 */ /* 0x000fe80000100a00 */
[----:B------:R-:W4:Y:S04]  /*122d0*/  LDL.LU R150, [R1+0x1ad8] ;  /* 0x001ad80001967983 */ /* 0x000f280000300800 */
[----:B------:R-:W4:Y:S04]  /*122e0*/  LDL.LU R151, [R1+0x1adc] ;  /* 0x001adc0001977983 */ /* 0x000f280000300800 */
[----:B------:R-:W4:Y:S04]  /*122f0*/  LDL.LU R148, [R1+0x1af8] ;  /* 0x001af80001947983 */ /* 0x000f280000300800 */
[----:B------:R-:W4:Y:S04]  /*12300*/  LDL.LU R149, [R1+0x1afc] ;  /* 0x001afc0001957983 */ /* 0x000f280000300800 */
[----:B------:R-:W4:Y:S04]  /*12310*/  LDL.LU R146, [R1+0x1b08] ;  /* 0x001b080001927983 */ /* 0x000f280000300800 */
[----:B------:R-:W4:Y:S04]  /*12320*/  LDL.LU R147, [R1+0x1b0c] ;  /* 0x001b0c0001937983 */ /* 0x000f280000300800 */
[----:B------:R-:W4:Y:S01]  /*12330*/  LDL.LU R144, [R1+0x1b28] ;  /* 0x001b280001907983 */ /* 0x000f220000300800 */
[----:B---3--:R-:W-:-:S03]  /*12340*/  IMAD R47, R145, c[0x0][0x190], RZ ;  /* 0x00006400912f7a24 */ /* 0x008fc600078e02ff */
[----:B------:R-:W3:Y:S01]  /*12350*/  LDL.LU R145, [R1+0x1b2c] ;  /* 0x001b2c0001917983 */ /* 0x000ee20000300800 */
[----:B--2---:R-:W-:-:S03]  /*12360*/  IMAD R45, R142, c[0x0][0x190], RZ ;  /* 0x000064008e2d7a24 */ /* 0x004fc600078e02ff */
[----:B------:R-:W2:Y:S01]  /*12370*/  LDL.LU R142, [R1+0x1c88] ;  /* 0x001c8800018e7983 */ /* 0x000ea20000300800 */
[----:B------:R-:W-:-:S03]  /*12380*/  IMAD R44, R143, c[0x0][0x190], RZ ;  /* 0x000064008f2c7a24 */ /* 0x000fc600078e02ff */
        /* <DEDUP_REMOVED lines=27> */
[----:B-1----:R-:W-:-:S03]  /*12540*/  IMAD R7, R122, c[0x0][0x190], RZ ;  /* 0x000064007a077a24 */ /* 0x002fc600078e02ff */
        /* <DEDUP_REMOVED lines=11> */
[----:B----4-:R-:W-:-:S03]  /*12600*/  IMAD R77, R114, c[0x0][0x190], RZ ;  /* 0x00006400724d7a24 */ /* 0x010fc600078e02ff */
[----:B------:R-:W4:Y:S01]  /*12610*/  LDL.LU R114, [R1+0x1cdc] ;  /* 0x001cdc0001727983 */ /* 0x000f220000300800 */
[----:B------:R-:W-:-:S03]  /*12620*/  IMAD R76, R115, c[0x0][0x190], RZ ;  /* 0x00006400734c7a24 */ /* 0x000fc600078e02ff */
[----:B------:R-:W2:Y:S01]  /*12630*/  LDL.LU R115, [R1+0x1ce0] ;  /* 0x001ce00001737983 */ /* 0x000ea20000300800 */
[----:B------:R-:W-:-:S04]  /*12640*/  IMAD.WIDE R8, R2, 0x4, R242 ;  /* 0x0000000402087825 */ /* 0x000fc800078e02f2 */
[C---:B------:R-:W-:Y:S01]  /*12650*/  IMAD.WIDE R16, R2.reuse, 0x4, R244 ;  /* 0x0000000402107825 */ /* 0x040fe200078e02f4 */
[----:B------:R1:W-:Y:S03]  /*12660*/  STL.64 [R1+0x2ee8], R8 ;  /* 0x002ee80801007387 */ /* 0x0003e60000100a00 */
[C---:B------:R-:W-:Y:S01]  /*12670*/  IMAD.WIDE R10, R2.reuse, 0x4, R246 ;  /* 0x00000004020a7825 */ /* 0x040fe200078e02f6 */
[----:B------:R-:W-:Y:S04]  /*12680*/  STL.64 [R1+0x2ee0], R16 ;  /* 0x002ee01001007387 */ /* 0x000fe80000100a00 */
[----:B------:R1:W-:Y:S02]  /*12690*/  STL.64 [R1+0x2ed8], R10 ;  /* 0x002ed80a01007387 */ /* 0x0003e40000100a00 */
[----:B-1----:R-:W-:-:S04]  /*126a0*/  IMAD.WIDE R8, R2, 0x4, R248 ;  /* 0x0000000402087825 */ /* 0x002fc800078e02f8 */
[--C-:B------:R-:W-:Y:S01]  /*126b0*/  IMAD.WIDE R2, R110, 0x4, R242.reuse ;  /* 0x000000046e027825 */ /* 0x100fe200078e02f2 */
[----:B------:R1:W-:Y:S03]  /*126c0*/  STL.64 [R1+0x2ed0], R8 ;  /* 0x002ed00801007387 */ /* 0x0003e60000100a00 */
[--C-:B------:R-:W-:Y:S01]  /*126d0*/  IMAD.WIDE R10, R47, 0x4, R242.reuse ;  /* 0x000000042f0a7825 */ /* 0x100fe200078e02f2 */
[----:B------:R1:W-:Y:S03]  /*126e0*/  STL.64 [R1+0x2ec8], R2 ;  /* 0x002ec80201007387 */ /* 0x0003e60000100a00 */
[----:B------:R-:W-:Y:S01]  /*126f0*/  IMAD R127, R127, c[0x0][0x190], RZ ;  /* 0x000064007f7f7a24 */ /* 0x000fe200078e02ff */
[----:B------:R-:W-:Y:S01]  /*12700*/  STL.64 [R1+0x2ec0], R10 ;  /* 0x002ec00a01007387 */ /* 0x000fe20000100a00 */
[----:B-1----:R-:W-:-:S04]  /*12710*/  IMAD.WIDE R8, R45, 0x4, R242 ;  /* 0x000000042d087825 */ /* 0x002fc800078e02f2 */
[--C-:B------:R-:W-:Y:S01]  /*12720*/  IMAD.WIDE R2, R44, 0x4, R242.reuse ;  /* 0x000000042c027825 */ /* 0x100fe200078e02f2 */
[----:B------:R-:W-:Y:S03]  /*12730*/  STL.64 [R1+0x2eb8], R8 ;  /* 0x002eb80801007387 */ /* 0x000fe60000100a00 */
[--C-:B------:R-:W-:Y:S01]  /*12740*/  IMAD.WIDE R40, R46, 0x4, R242.reuse ;  /* 0x000000042e287825 */ /* 0x100fe200078e02f2 */
[----:B------:R1:W-:Y:S03]  /*12750*/  STL.64 [R1+0x2eb0], R2 ;  /* 0x002eb00201007387 */ /* 0x0003e60000100a00 */
[----:B------:R-:W-:Y:S01]  /*12760*/  IMAD R126, R126, c[0x0][0x190], RZ ;  /* 0x000064007e7e7a24 */ /* 0x000fe200078e02ff */
[----:B------:R-:W-:Y:S01]  /*12770*/  STL.64 [R1+0x2ea8], R40 ;  /* 0x002ea82801007387 */ /* 0x000fe20000100a00 */
[----:B------:R-:W-:-:S03]  /*12780*/  IMAD.WIDE R106, R112, 0x4, R242 ;  /* 0x00000004706a7825 */ /* 0x000fc600078e02f2 */
[----:B------:R-:W-:Y:S01]  /*12790*/  STL.64 [R1+0x4228], R40 ;  /* 0x0042282801007387 */ /* 0x000fe20000100a00 */
[----:B-1----:R-:W-:-:S04]  /*127a0*/  IMAD.WIDE R2, R127, 0x4, R242 ;  /* 0x000000047f027825 */ /* 0x002fc800078e02f2 */
[----:B------:R-:W-:Y:S01]  /*127b0*/  IMAD R132, R132, c[0x0][0x190], RZ ;  /* 0x0000640084847a24 */ /* 0x000fe200078e02ff */
[----:B------:R1:W-:Y:S03]  /*127c0*/  STL.64 [R1+0x2e90], R2 ;  /* 0x002e900201007387 */ /* 0x0003e60000100a00 */
[--C-:B------:R-:W-:Y:S01]  /*127d0*/  IMAD.WIDE R170, R132, 0x4, R242.reuse ;  /* 0x0000000484aa7825 */ /* 0x100fe200078e02f2 */
[----:B------:R-:W-:Y:S04]  /*127e0*/  STL.64 [R1+0x2ea0], R106 ;  /* 0x002ea06a01007387 */ /* 0x000fe80000100a00 */
[----:B------:R-:W-:Y:S01]  /*127f0*/  STL.64 [R1+0x4230], R106 ;  /* 0x0042306a01007387 */ /* 0x000fe20000100a00 */
[----:B-1----:R-:W-:-:S05]  /*12800*/  IMAD.WIDE R2, R126, 0x4, R242 ;  /* 0x000000047e027825 */ /* 0x002fca00078e02f2 */
[----:B------:R1:W-:Y:S04]  /*12810*/  STL.64 [R1+0x2e88], R2 ;  /* 0x002e880201007387 */ /* 0x0003e80000100a00 */
[----:B------:R-:W-:Y:S04]  /*12820*/  STL.64 [R1+0x2e98], R170 ;  /* 0x002e98aa01007387 */ /* 0x000fe80000100a00 */
[----:B------:R-:W-:Y:S01]  /*12830*/  STL.64 [R1+0x4238], R170 ;  /* 0x004238aa01007387 */ /* 0x000fe20000100a00 */
[----:B-1----:R-:W-:-:S05]  /*12840*/  IMAD.WIDE R2, R55, 0x4, R242 ;  /* 0x0000000437027825 */ /* 0x002fca00078e02f2 */
[----:B------:R1:W-:Y:S01]  /*12850*/  STL.64 [R1+0x2e80], R2 ;  /* 0x002e800201007387 */ /* 0x0003e20000100a00 */
[----:B------:R-:W-:Y:S02]  /*12860*/  IMAD R119, R119, c[0x0][0x190], RZ ;  /* 0x0000640077777a24 */ /* 0x000fe400078e02ff */
[----:B------:R-:W-:-:S04]  /*12870*/  IMAD.WIDE R104, R52, 0x4, R242 ;  /* 0x0000000434687825 */ /* 0x000fc800078e02f2 */
[----:B------:R-:W-:-:S04]  /*12880*/  IMAD.WIDE R48, R54, 0x4, R242 ;  /* 0x0000000436307825 */ /* 0x000fc800078e02f2 */
[----:B-1----:R-:W-:-:S04]  /*12890*/  IMAD.WIDE R2, R53, 0x4, R242 ;  /* 0x0000000435027825 */ /* 0x002fc800078e02f2 */
[----:B------:R-:W-:Y:S01]  /*128a0*/  IMAD R125, R125, c[0x0][0x190], RZ ;  /* 0x000064007d7d7a24 */ /* 0x000fe200078e02ff */
[----:B------:R1:W-:Y:S01]  /*128b0*/  STL.64 [R1+0x2e78], R2 ;  /* 0x002e780201007387 */ /* 0x0003e20000100a00 */
[----:B------:R-:W-:-:S03]  /*128c0*/  IMAD R118, R118, c[0x0][0x190], RZ ;  /* 0x0000640076767a24 */ /* 0x000fc600078e02ff */
[----:B------:R-:W-:Y:S01]  /*128d0*/  STL.64 [R1+0x2e70], R104 ;  /* 0x002e706801007387 */ /* 0x000fe20000100a00 */
[----:B------:R-:W-:-:S03]  /*128e0*/  IMAD.WIDE R250, R125, 0x4, R242 ;  /* 0x000000047dfa7825 */ /* 0x000fc600078e02f2 */
[----:B------:R-:W-:Y:S01]  /*128f0*/  STL.64 [R1+0x4240], R104 ;  /* 0x0042406801007387 */ /* 0x000fe20000100a00 */
[----:B-1----:R-:W-:-:S03]  /*12900*/  IMAD.WIDE R2, R119, 0x4, R242 ;  /* 0x0000000477027825 */ /* 0x002fc600078e02f2 */
[----:B------:R-:W-:Y:S04]  /*12910*/  STL.64 [R1+0x2e68], R48 ;  /* 0x002e683001007387 */ /* 0x000fe80000100a00 */
[----:B------:R-:W-:Y:S01]  /*12920*/  STL [R1+0x4248], R49 ;  /* 0x0042483101007387 */ /* 0x000fe20000100800 */
[----:B------:R-:W-:-:S03]  /*12930*/  IMAD R124, R124, c[0x0][0x190], RZ ;  /* 0x000064007c7c7a24 */ /* 0x000fc600078e02ff */
[----:B------:R1:W-:Y:S01]  /*12940*/  STL.64 [R1+0x2e50], R2 ;  /* 0x002e500201007387 */ /* 0x0003e20000100a00 */
[----:B------:R-:W-:-:S03]  /*12950*/  IMAD.WIDE R162, R124, 0x4, R242 ;  /* 0x000000047ca27825 */ /* 0x000fc600078e02f2 */
[----:B------:R-:W-:Y:S04]  /*12960*/  STL [R1+0x4360], R48 ;  /* 0x0043603001007387 */ /* 0x000fe80000100800 */
[----:B------:R-:W-:Y:S01]  /*12970*/  STL.64 [R1+0x2e60], R250 ;  /* 0x002e60fa01007387 */ /* 0x000fe20000100a00 */
[----:B-1----:R-:W-:-:S03]  /*12980*/  IMAD.WIDE R2, R118, 0x4, R242 ;  /* 0x0000000476027825 */ /* 0x002fc600078e02f2 */
[----:B------:R-:W-:Y:S04]  /*12990*/  STL.64 [R1+0x4250], R250 ;  /* 0x004250fa01007387 */ /* 0x000fe80000100a00 */
[----:B------:R1:W-:Y:S04]  /*129a0*/  STL.64 [R1+0x2e48], R2 ;  /* 0x002e480201007387 */ /* 0x0003e80000100a00 */
[----:B------:R-:W-:Y:S04]  /*129b0*/  STL.64 [R1+0x2e58], R162 ;  /* 0x002e58a201007387 */ /* 0x000fe80000100a00 */
[----:B------:R-:W-:Y:S01]  /*129c0*/  STL.64 [R1+0x4258], R162 ;  /* 0x004258a201007387 */ /* 0x000fe20000100a00 */
[----:B-1----:R-:W-:-:S05]  /*129d0*/  IMAD.WIDE R2, R63, 0x4, R242 ;  /* 0x000000043f027825 */ /* 0x002fca00078e02f2 */
[----:B------:R1:W-:Y:S01]  /*129e0*/  STL.64 [R1+0x2e40], R2 ;  /* 0x002e400201007387 */ /* 0x0003e20000100a00 */
[----:B------:R-:W-:-:S04]  /*129f0*/  IMAD.WIDE R236, R60, 0x4, R242 ;  /* 0x000000043cec7825 */ /* 0x000fc800078e02f2 */
[----:B------:R-:W-:-:S04]  /*12a00*/  IMAD.WIDE R56, R62, 0x4, R242 ;  /* 0x000000043e387825 */ /* 0x000fc800078e02f2 */
[----:B-1----:R-:W-:-:S05]  /*12a10*/  IMAD.WIDE R2, R61, 0x4, R242 ;  /* 0x000000043d027825 */ /* 0x002fca00078e02f2 */
[----:B------:R1:W-:Y:S01]  /*12a20*/  STL.64 [R1+0x2e38], R2 ;  /* 0x002e380201007387 */ /* 0x0003e20000100a00 */
[----:B------:R-:W-:-:S03]  /*12a30*/  IMAD.WIDE R218, R71, 0x4, R242 ;  /* 0x0000000447da7825 */ /* 0x000fc600078e02f2 */
[----:B------:R-:W-:Y:S04]  /*12a40*/  STL.64 [R1+0x2e30], R236 ;  /* 0x002e30ec01007387 */ /* 0x000fe80000100a00 */
[----:B------:R-:W-:Y:S01]  /*12a50*/  STL.64 [R1+0x4260], R236 ;  /* 0x004260ec01007387 */ /* 0x000fe20000100a00 */
[----:B-1----:R-:W-:-:S03]  /*12a60*/  IMAD.WIDE R2, R68, 0x4, R242 ;  /* 0x0000000444027825 */ /* 0x002fc600078e02f2 */
[----:B------:R-:W-:Y:S04]  /*12a70*/  STL.64 [R1+0x2e28], R56 ;  /* 0x002e283801007387 */ /* 0x000fe80000100a00 */
[----:B------:R-:W-:Y:S04]  /*12a80*/  STL.64 [R1+0x4268], R56 ;  /* 0x0042683801007387 */ /* 0x000fe80000100a00 */
[----:B------:R1:W-:Y:S01]  /*12a90*/  STL.64 [R1+0x2e10], R2 ;  /* 0x002e100201007387 */ /* 0x0003e20000100a00 */
[----:B------:R-:W-:-:S03]  /*12aa0*/  IMAD.WIDE R154, R69, 0x4, R242 ;  /* 0x00000004459a7825 */ /* 0x000fc600078e02f2 */
        /* <DEDUP_REMOVED lines=12> */
[----:B------:R-:W-:-:S03]  /*12b70*/  IMAD R15, R150, c[0x0][0x190], RZ ;  /* 0x00006400960f7a24 */ /* 0x000fc600078e02ff */
[----:B------:R-:W-:Y:S01]  /*12b80*/  STL.64 [R1+0x2df0], R226 ;  /* 0x002df0e201007387 */ /* 0x000fe20000100a00 */
[----:B------:R-:W-:-:S03]  /*12b90*/  IMAD.WIDE R210, R79, 0x4, R242 ;  /* 0x000000044fd27825 */ /* 0x000fc600078e02f2 */
[----:B------:R-:W-:Y:S01]  /*12ba0*/  STL.64 [R1+0x4280], R226 ;  /* 0x004280e201007387 */ /* 0x000fe20000100a00 */
[----:B-1----:R-:W-:-:S03]  /*12bb0*/  IMAD.WIDE R2, R76, 0x4, R242 ;  /* 0x000000044c027825 */ /* 0x002fc600078e02f2 */
[----:B------:R-:W-:Y:S04]  /*12bc0*/  STL.64 [R1+0x2de8], R64 ;  /* 0x002de84001007387 */ /* 0x000fe80000100a00 */
[----:B------:R-:W-:Y:S01]  /*12bd0*/  STL.64 [R1+0x4288], R64 ;  /* 0x0042884001007387 */ /* 0x000fe20000100a00 */
[----:B------:R-:W-:-:S03]  /*12be0*/  IMAD R13, R151, c[0x0][0x190], RZ ;  /* 0x00006400970d7a24 */ /* 0x000fc600078e02ff */
[----:B------:R1:W-:Y:S01]  /*12bf0*/  STL.64 [R1+0x2dd0], R2 ;  /* 0x002dd00201007387 */ /* 0x0003e20000100a00 */
[----:B------:R-:W-:Y:S02]  /*12c00*/  IMAD R78, R146, c[0x0][0x190], RZ ;  /* 0x00006400924e7a24 */ /* 0x000fe400078e02ff */
[----:B------:R-:W-:Y:S01]  /*12c10*/  IMAD R87, R147, c[0x0][0x190], RZ ;  /* 0x0000640093577a24 */ /* 0x000fe200078e02ff */
[----:B------:R-:W-:Y:S01]  /*12c20*/  STL.64 [R1+0x2de0], R210 ;  /* 0x002de0d201007387 */ /* 0x000fe20000100a00 */
[----:B------:R-:W-:-:S03]  /*12c30*/  IMAD.WIDE R146, R77, 0x4, R242 ;  /* 0x000000044d927825 */ /* 0x000fc600078e02f2 */
[----:B------:R-:W-:Y:S01]  /*12c40*/  STL.64 [R1+0x4290], R210 ;  /* 0x004290d201007387 */ /* 0x000fe20000100a00 */
[----:B-1----:R-:W-:-:S05]  /*12c50*/  IMAD.WIDE R2, R15, 0x4, R242 ;  /* 0x000000040f027825 */ /* 0x002fca00078e02f2 */
[----:B------:R1:W-:Y:S01]  /*12c60*/  STL.64 [R1+0x2dc8], R2 ;  /* 0x002dc80201007387 */ /* 0x0003e20000100a00 */
[----:B------:R-:W-:Y:S02]  /*12c70*/  IMAD R12, R148, c[0x0][0x190], RZ ;  /* 0x00006400940c7a24 */ /* 0x000fe400078e02ff */
[----:B------:R-:W-:Y:S01]  /*12c80*/  IMAD R14, R149, c[0x0][0x190], RZ ;  /* 0x00006400950e7a24 */ /* 0x000fe200078e02ff */
[----:B------:R-:W-:Y:S04]  /*12c90*/  STL.64 [R1+0x2dd8], R146 ;  /* 0x002dd89201007387 */ /* 0x000fe80000100a00 */
[----:B------:R-:W-:Y:S01]  /*12ca0*/  STL.64 [R1+0x4298], R146 ;  /* 0x0042989201007387 */ /* 0x000fe20000100a00 */
[----:B-1----:R-:W-:-:S05]  /*12cb0*/  IMAD.WIDE R2, R13, 0x4, R242 ;  /* 0x000000040d027825 */ /* 0x002fca00078e02f2 */
[----:B------:R1:W-:Y:S01]  /*12cc0*/  STL.64 [R1+0x2dc0], R2 ;  /* 0x002dc00201007387 */ /* 0x0003e20000100a00 */
[----:B---3--:R-:W-:Y:S02]  /*12cd0*/  IMAD R84, R145, c[0x0][0x190], RZ ;  /* 0x0000640091547a24 */ /* 0x008fe400078e02ff */
[----:B------:R-:W-:-:S04]  /*12ce0*/  IMAD.WIDE R8, R14, 0x4, R242 ;  /* 0x000000040e087825 */ /* 0x000fc800078e02f2 */
[----:B------:R-:W-:-:S04]  /*12cf0*/  IMAD.WIDE R72, R78, 0x4, R242 ;  /* 0x000000044e487825 */ /* 0x000fc800078e02f2 */
[----:B-1----:R-:W-:-:S05]  /*12d00*/  IMAD.WIDE R2, R12, 0x4, R242 ;  /* 0x000000040c027825 */ /* 0x002fca00078e02f2 */
[----:B------:R1:W-:Y:S01]  /*12d10*/  STL.64 [R1+0x2db8], R2 ;  /* 0x002db80201007387 */ /* 0x0003e20000100a00 */
[----:B--2---:R-:W-:-:S03]  /*12d20*/  IMAD R23, R142, c[0x0][0x190], RZ ;  /* 0x000064008e177a24 */ /* 0x004fc600078e02ff */
        /* <DEDUP_REMOVED lines=11> */
[----:B------:R-:W-:Y:S02]  /*12de0*/  IMAD R86, R138, c[0x0][0x190], RZ ;  /* 0x000064008a567a24 */ /* 0x000fe400078e02ff */
[----:B------:R-:W-:Y:S01]  /*12df0*/  IMAD R95, R139, c[0x0][0x190], RZ ;  /* 0x000064008b5f7a24 */ /* 0x000fe200078e02ff */
[----:B------:R-:W-:Y:S01]  /*12e00*/  STL.64 [R1+0x42b0], R202 ;  /* 0x0042b0ca01007387 */ /* 0x000fe20000100a00 */
[----:B-1----:R-:W-:-:S04]  /*12e10*/  IMAD.WIDE R2, R23, 0x4, R242 ;  /* 0x0000000417027825 */ /* 0x002fc800078e02f2 */
[--C-:B------:R-:W-:Y:S01]  /*12e20*/  IMAD.WIDE R138, R85, 0x4, R242.reuse ;  /* 0x00000004558a7825 */ /* 0x100fe200078e02f2 */
[----:B------:R1:W-:Y:S03]  /*12e30*/  STL.64 [R1+0x2d88], R2 ;  /* 0x002d880201007387 */ /* 0x0003e60000100a00 */
[----:B------:R-:W-:Y:S02]  /*12e40*/  IMAD R22, R141, c[0x0][0x190], RZ ;  /* 0x000064008d167a24 */ /* 0x000fe400078e02ff */
[----:B------:R-:W-:Y:S01]  /*12e50*/  IMAD.WIDE R72, R20, 0x4, R242 ;  /* 0x0000000414487825 */ /* 0x000fe200078e02f2 */
[----:B------:R-:W-:Y:S03]  /*12e60*/  STL.64 [R1+0x2d98], R138 ;  /* 0x002d988a01007387 */ /* 0x000fe60000100a00 */
[----:B------:R-:W-:-:S02]  /*12e70*/  IMAD R92, R137, c[0x0][0x190], RZ ;  /* 0x00006400895c7a24 */ /* 0x000fc400078e02ff */
[--C-:B-1----:R-:W-:Y:S01]  /*12e80*/  IMAD.WIDE R2, R21, 0x4, R242.reuse ;  /* 0x0000000415027825 */ /* 0x102fe200078e02f2 */
[----:B------:R-:W-:Y:S03]  /*12e90*/  STL.64 [R1+0x42b8], R138 ;  /* 0x0042b88a01007387 */ /* 0x000fe60000100a00 */
[--C-:B------:R-:W-:Y:S01]  /*12ea0*/  IMAD.WIDE R16, R22, 0x4, R242.reuse ;  /* 0x0000000416107825 */ /* 0x100fe200078e02f2 */
[----:B------:R1:W-:Y:S03]  /*12eb0*/  STL.64 [R1+0x2d80], R2 ;  /* 0x002d800201007387 */ /* 0x0003e60000100a00 */
[----:B------:R-:W-:Y:S01]  /*12ec0*/  IMAD.WIDE R80, R86, 0x4, R242 ;  /* 0x0000000456507825 */ /* 0x000fe200078e02f2 */
[----:B------:R-:W-:Y:S04]  /*12ed0*/  STL.64 [R1+0x2d78], R72 ;  /* 0x002d784801007387 */ /* 0x000fe80000100a00 */
[----:B------:R-:W-:Y:S01]  /*12ee0*/  STL.64 [R1+0x42c0], R72 ;  /* 0x0042c04801007387 */ /* 0x000fe20000100a00 */
[----:B------:R-:W-:-:S02]  /*12ef0*/  IMAD R31, R134, c[0x0][0x190], RZ ;  /* 0x00006400861f7a24 */ /* 0x000fc400078e02ff */
[--C-:B-1----:R-:W-:Y:S01]  /*12f00*/  IMAD.WIDE R2, R92, 0x4, R242.reuse ;  /* 0x000000045c027825 */ /* 0x102fe200078e02f2 */
[----:B------:R-:W-:Y:S04]  /*12f10*/  STL.64 [R1+0x2d70], R16 ;  /* 0x002d701001007387 */ /* 0x000fe80000100a00 */
[----:B------:R-:W-:Y:S01]  /*12f20*/  STL.64 [R1+0x42c8], R16 ;  /* 0x0042c81001007387 */ /* 0x000fe20000100a00 */
[----:B------:R-:W-:-:S03]  /*12f30*/  IMAD.WIDE R194, R95, 0x4, R242 ;  /* 0x000000045fc27825 */ /* 0x000fc600078e02f2 */
[----:B------:R-:W-:Y:S01]  /*12f40*/  STL.64 [R1+0x2d68], R80 ;  /* 0x002d685001007387 */ /* 0x000fe20000100a00 */
[----:B------:R-:W-:-:S03]  /*12f50*/  IMAD R93, R136, c[0x0][0x190], RZ ;  /* 0x00006400885d7a24 */ /* 0x000fc600078e02ff */
[----:B------:R-:W-:Y:S01]  /*12f60*/  STL.64 [R1+0x42d0], R80 ;  /* 0x0042d05001007387 */ /* 0x000fe20000100a00 */
[----:B------:R-:W-:-:S03]  /*12f70*/  IMAD R29, R135, c[0x0][0x190], RZ ;  /* 0x00006400871d7a24 */ /* 0x000fc600078e02ff */
[----:B------:R1:W-:Y:S01]  /*12f80*/  STL.64 [R1+0x2d50], R2 ;  /* 0x002d500201007387 */ /* 0x0003e20000100a00 */
[----:B------:R-:W-:Y:S02]  /*12f90*/  IMAD R28, R133, c[0x0][0x190], RZ ;  /* 0x00006400851c7a24 */ /* 0x000fe400078e02ff */
[----:B------:R-:W-:Y:S01]  /*12fa0*/  IMAD R30, R130, c[0x0][0x190], RZ ;  /* 0x00006400821e7a24 */ /* 0x000fe200078e02ff */
[----:B------:R-:W-:Y:S01]  /*12fb0*/  STL.64 [R1+0x2d60], R194 ;  /* 0x002d60c201007387 */ /* 0x000fe20000100a00 */
[----:B------:R-:W-:Y:S02]  /*12fc0*/  IMAD R94, R131, c[0x0][0x190], RZ ;  /* 0x00006400835e7a24 */ /* 0x000fe400078e02ff */
[--C-:B------:R-:W-:Y:S01]  /*12fd0*/  IMAD.WIDE R130, R93, 0x4, R242.reuse ;  /* 0x000000045d827825 */ /* 0x100fe200078e02f2 */
[----:B------:R-:W-:Y:S03]  /*12fe0*/  STL.64 [R1+0x42d8], R194 ;  /* 0x0042d8c201007387 */ /* 0x000fe60000100a00 */
[----:B-1----:R-:W-:-:S05]  /*12ff0*/  IMAD.WIDE R2, R31, 0x4, R242 ;  /* 0x000000041f027825 */ /* 0x002fca00078e02f2 */
[----:B------:R1:W-:Y:S01]  /*13000*/  STL.64 [R1+0x2d48], R2 ;  /* 0x002d480201007387 */ /* 0x0003e20000100a00 */
[----:B------:R-:W-:-:S03]  /*13010*/  IMAD.WIDE R64, R28, 0x4, R242 ;  /* 0x000000041c407825 */ /* 0x000fc600078e02f2 */
[----:B------:R-:W-:Y:S01]  /*13020*/  STL.64 [R1+0x2d58], R130 ;  /* 0x002d588201007387 */ /* 0x000fe20000100a00 */
[----:B------:R-:W-:Y:S02]  /*13030*/  IMAD R100, R122, c[0x0][0x190], RZ ;  /* 0x000064007a647a24 */ /* 0x000fe400078e02ff */
[--C-:B------:R-:W-:Y:S01]  /*13040*/  IMAD.WIDE R24, R30, 0x4, R242.reuse ;  /* 0x000000041e187825 */ /* 0x100fe200078e02f2 */
[----:B------:R-:W-:Y:S03]  /*13050*/  STL.64 [R1+0x42e0], R130 ;  /* 0x0042e08201007387 */ /* 0x000fe60000100a00 */
[----:B-1----:R-:W-:-:S04]  /*13060*/  IMAD.WIDE R2, R29, 0x4, R242 ;  /* 0x000000041d027825 */ /* 0x002fc800078e02f2 */
[----:B------:R-:W-:Y:S01]  /*13070*/  IMAD.WIDE R88, R94, 0x4, R242 ;  /* 0x000000045e587825 */ /* 0x000fe200078e02f2 */
[----:B------:R1:W-:Y:S03]  /*13080*/  STL.64 [R1+0x2d40], R2 ;  /* 0x002d400201007387 */ /* 0x0003e60000100a00 */
[----:B------:R-:W-:Y:S01]  /*13090*/  IMAD R103, R128, c[0x0][0x190], RZ ;  /* 0x0000640080677a24 */ /* 0x000fe200078e02ff */
[----:B------:R-:W-:Y:S01]  /*130a0*/  STL.64 [R1+0x2d38], R64 ;  /* 0x002d384001007387 */ /* 0x000fe20000100a00 */
[----:B------:R-:W-:-:S03]  /*130b0*/  IMAD R39, R123, c[0x0][0x190], RZ ;  /* 0x000064007b277a24 */ /* 0x000fc600078e02ff */
[----:B------:R-:W-:Y:S01]  /*130c0*/  STL.64 [R1+0x42e8], R64 ;  /* 0x0042e84001007387 */ /* 0x000fe20000100a00 */
[----:B------:R-:W-:Y:S02]  /*130d0*/  IMAD R101, R129, c[0x0][0x190], RZ ;  /* 0x0000640081657a24 */ /* 0x000fe400078e02ff */
        /* <DEDUP_REMOVED lines=9> */
[----:B------:R-:W-:-:S03]  /*13170*/  IMAD.WIDE R122, R101, 0x4, R242 ;  /* 0x00000004657a7825 */ /* 0x000fc600078e02f2 */
[----:B------:R-:W-:Y:S01]  /*13180*/  STL.64 [R1+0x2d20], R186 ;  /* 0x002d20ba01007387 */ /* 0x000fe20000100a00 */
[----:B------:R-:W-:Y:S02]  /*13190*/  IMAD R38, R116, c[0x0][0x190], RZ ;  /* 0x0000640074267a24 */ /* 0x000fe400078e02ff */
[--C-:B------:R-:W-:Y:S01]  /*131a0*/  IMAD.WIDE R48, R37, 0x4, R242.reuse ;  /* 0x0000000425307825 */ /* 0x100fe200078e02f2 */
[----:B------:R-:W-:Y:S03]  /*131b0*/  STL.64 [R1+0x4300], R186 ;  /* 0x004300ba01007387 */ /* 0x000fe60000100a00 */
[----:B-1----:R-:W-:-:S04]  /*131c0*/  IMAD.WIDE R2, R39, 0x4, R242 ;  /* 0x0000000427027825 */ /* 0x002fc800078e02f2 */
[----:B------:R-:W-:Y:S01]  /*131d0*/  IMAD R102, R117, c[0x0][0x190], RZ ;  /* 0x0000640075667a24 */ /* 0x000fe200078e02ff */
[----:B------:R1:W-:Y:S01]  /*131e0*/  STL.64 [R1+0x2d08], R2 ;  /* 0x002d080201007387 */ /* 0x0003e20000100a00 */
[----:B------:R-:W-:-:S03]  /*131f0*/  IMAD.WIDE R56, R36, 0x4, R242 ;  /* 0x0000000424387825 */ /* 0x000fc600078e02f2 */
[----:B------:R-:W-:Y:S01]  /*13200*/  STL.64 [R1+0x2d18], R122 ;  /* 0x002d187a01007387 */ /* 0x000fe20000100a00 */
[----:B------:R-:W-:-:S03]  /*13210*/  IMAD.WIDE R32, R38, 0x4, R242 ;  /* 0x0000000426207825 */ /* 0x000fc600078e02f2 */
[----:B------:R-:W-:Y:S01]  /*13220*/  STL.64 [R1+0x4308], R122 ;  /* 0x0043087a01007387 */ /* 0x000fe20000100a00 */
[----:B------:R-:W-:Y:S01]  /*13230*/  IMAD.WIDE R96, R102, 0x4, R242 ;  /* 0x0000000466607825 */ /* 0x000fe200078e02f2 */
[----:B------:R-:W-:Y:S02]  /*13240*/  SEL R0, R0, RZ, !P3 ;  /* 0x000000ff00007207 */ /* 0x000fe40005800000 */
[----:B------:R-:W-:Y:S01]  /*13250*/  STL.64 [R1+0x2d00], R48 ;  /* 0x002d003001007387 */ /* 0x000fe20000100a00 */
[----:B----4-:R-:W-:-:S03]  /*13260*/  IMAD R172, R114, c[0x0][0x190], RZ ;  /* 0x0000640072ac7a24 */ /* 0x010fc600078e02ff */
[----:B------:R-:W-:Y:S01]  /*13270*/  STL.64 [R1+0x4368], R48 ;  /* 0x0043683001007387 */ /* 0x000fe20000100a00 */
[----:B-1----:R-:W-:-:S03]  /*13280*/  IMAD.WIDE R2, R110, 0x4, R244 ;  /* 0x000000046e027825 */ /* 0x002fc600078e02f4 */
[----:B------:R-:W-:Y:S01]  /*13290*/  STL.64 [R1+0x2cf8], R56 ;  /* 0x002cf83801007387 */ /* 0x000fe20000100a00 */
[----:B------:R-:W-:-:S03]  /*132a0*/  ISETP.NE.U32.AND P3, PT, R0, RZ, PT ;  /* 0x000000ff0000720c */ /* 0x000fc60003f65070 */
[----:B------:R-:W-:Y:S01]  /*132b0*/  STL.64 [R1+0x4310], R56 ;  /* 0x0043103801007387 */ /* 0x000fe20000100a00 */
[----:B------:R-:W-:-:S03]  /*132c0*/  LOP3.LUT R0, R252, 0x10, RZ, 0x3c, !PT ;  /* 0x00000010fc007812 */ /* 0x000fc600078e3cff */
[----:B------:R-:W-:Y:S01]  /*132d0*/  STL.64 [R1+0x2cf0], R32 ;  /* 0x002cf02001007387 */ /* 0x000fe20000100a00 */
[----:B------:R-:W-:-:S03]  /*132e0*/  IMAD.WIDE R178, R172, 0x4, R242 ;  /* 0x00000004acb27825 */ /* 0x000fc600078e02f2 */
[----:B------:R-:W-:Y:S01]  /*132f0*/  STL.64 [R1+0x4318], R32 ;  /* 0x0043182001007387 */ /* 0x000fe20000100a00 */
[----:B------:R-:W-:-:S03]  /*13300*/  LOP3.LUT R0, R252, 0x70, RZ, 0x3c, !PT ;  /* 0x00000070fc007812 */ /* 0x000fc600078e3cff */
[----:B------:R-:W-:Y:S01]  /*13310*/  STL.64 [R1+0x2ce8], R96 ;  /* 0x002ce86001007387 */ /* 0x000fe20000100a00 */
[----:B------:R-:W-:-:S03]  /*13320*/  IMAD R0, R115, c[0x0][0x190], RZ ;  /* 0x0000640073007a24 */ /* 0x000fc600078e02ff */
[----:B------:R-:W-:Y:S04]  /*13330*/  STL.64 [R1+0x4320], R96 ;  /* 0x0043206001007387 */ /* 0x000fe80000100a00 */
[----:B------:R1:W-:Y:S01]  /*13340*/  STL.64 [R1+0x2cd8], R2 ;  /* 0x002cd80201007387 */ /* 0x0003e20000100a00 */
[----:B------:R-:W-:-:S03]  /*13350*/  IMAD.WIDE R116, R0, 0x4, R242 ;  /* 0x0000000400747825 */ /* 0x000fc600078e02f2 */
[----:B------:R-:W-:Y:S04]  /*13360*/  STL.64 [R1+0x2ce0], R178 ;  /* 0x002ce0b201007387 */ /* 0x000fe80000100a00 */
[----:B------:R-:W-:Y:S01]  /*13370*/  STL.64 [R1+0x4328], R178 ;  /* 0x004328b201007387 */ /* 0x000fe20000100a00 */
[----:B-1----:R-:W-:-:S05]  /*13380*/  IMAD.WIDE R2, R47, 0x4, R244 ;  /* 0x000000042f027825 */ /* 0x002fca00078e02f4 */
[----:B------:R1:W-:Y:S01]  /*13390*/  STL.64 [R1+0x2cd0], R2 ;  /* 0x002cd00201007387 */ /* 0x0003e20000100a00 */
[----:B------:R-:W-:-:S03]  /*133a0*/  IMAD.WIDE R170, R44, 0x4, R244 ;  /* 0x000000042caa7825 */ /* 0x000fc600078e02f4 */
[----:B------:R-:W-:Y:S01]  /*133b0*/  STL.64 [R1+0x2ae8], R116 ;  /* 0x002ae87401007387 */ /* 0x000fe20000100a00 */
[----:B------:R-:W-:-:S03]  /*133c0*/  IMAD.WIDE R42, R46, 0x4, R244 ;  /* 0x000000042e2a7825 */ /* 0x000fc600078e02f4 */
[----:B------:R-:W-:Y:S01]  /*133d0*/  STL.64 [R1+0x4330], R116 ;  /* 0x0043307401007387 */ /* 0x000fe20000100a00 */
        /* <DEDUP_REMOVED lines=20> */
[----:B------:R1:W-:Y:S04]  /*13520*/  STL.64 [R1+0x2c90], R2 ;  /* 0x002c900201007387 */ /* 0x0003e80000100a00 */
[----:B------:R-:W-:Y:S04]  /*13530*/  STL.64 [R1+0x2c88], R96 ;  /* 0x002c886001007387 */ /* 0x000fe80000100a00 */
[----:B------:R-:W-:Y:S01]  /*13540*/  STL.64 [R1+0x4358], R96 ;  /* 0x0043586001007387 */ /* 0x000fe20000100a00 */
[----:B-1----:R-:W-:-:S03]  /*13550*/  IMAD.WIDE R2, R119, 0x4, R244 ;  /* 0x0000000477027825 */ /* 0x002fc600078e02f4 */
[----:B------:R-:W-:Y:S04]  /*13560*/  STL.64 [R1+0x2c80], R230 ;  /* 0x002c80e601007387 */ /* 0x000fe80000100a00 */
[----:B------:R-:W-:Y:S01]  /*13570*/  STL.64 [R1+0x4370], R230 ;  /* 0x004370e601007387 */ /* 0x000fe20000100a00 */
[----:B------:R-:W-:-:S03]  /*13580*/  IMAD.WIDE R224, R125, 0x4, R244 ;  /* 0x000000047de07825 */ /* 0x000fc600078e02f4 */
        /* <DEDUP_REMOVED lines=21> */
[----:B------:R-:W-:Y:S01]  /*136e0*/  STL.64 [R1+0x2c38], R58 ;  /* 0x002c383a01007387 */ /* 0x000fe20000100a00 */
[----:B------:R-:W-:-:S03]  /*136f0*/  IMAD.WIDE R152, R69, 0x4, R244 ;  /* 0x0000000445987825 */ /* 0x000fc600078e02f4 */
[----:B------:R-:W-:Y:S04]  /*13700*/  STL.64 [R1+0x43a0], R58 ;  /* 0x0043a03a01007387 */ /* 0x000fe80000100a00 */
[----:B------:R1:W-:Y:S01]  /*13710*/  STL.64 [R1+0x2c20], R2 ;  /* 0x002c200201007387 */ /* 0x0003e20000100a00 */
[----:B------:R-:W-:-:S03]  /*13720*/  IMAD.WIDE R122, R5, 0x4, R244 ;  /* 0x00000004057a7825 */ /* 0x000fc600078e02f4 */
[----:B------:R-:W-:Y:S01]  /*13730*/  STL.64 [R1+0x2c30], R216 ;  /* 0x002c30d801007387 */ /* 0x000fe20000100a00 */
[----:B------:R-:W-:-:S03]  /*13740*/  IMAD.WIDE R130, R4, 0x4, R244 ;  /* 0x0000000404827825 */ /* 0x000fc600078e02f4 */
[----:B------:R-:W-:Y:S01]  /*13750*/  STL.64 [R1+0x43a8], R216 ;  /* 0x0043a8d801007387 */ /* 0x000fe20000100a00 */
[----:B-1----:R-:W-:-:S05]  /*13760*/  IMAD.WIDE R2, R7, 0x4, R244 ;  /* 0x0000000407027825 */ /* 0x002fca00078e02f4 */
[----:B------:R1:W-:Y:S04]  /*13770*/  STL.64 [R1+0x2c18], R2 ;  /* 0x002c180201007387 */ /* 0x0003e80000100a00 */
[----:B------:R-:W-:Y:S01]  /*13780*/  STL.64 [R1+0x2c28], R152 ;  /* 0x002c289801007387 */ /* 0x000fe20000100a00 */
[----:B------:R-:W-:-:S03]  /*13790*/  IMAD.WIDE R66, R70, 0x4, R244 ;  /* 0x0000000446427825 */ /* 0x000fc600078e02f4 */
[----:B------:R2:W-:Y:S01]  /*137a0*/  STL.64 [R1+0x43b0], R152 ;  /* 0x0043b09801007387 */ /* 0x0005e20000100a00 */
[----:B-1----:R-:W-:-:S03]  /*137b0*/  IMAD.WIDE R2, R6, 0x4, R244 ;  /* 0x0000000406027825 */ /* 0x002fc600078e02f4 */
[----:B------:R-:W-:Y:S04]  /*137c0*/  STL.64 [R1+0x2c10], R122 ;  /* 0x002c107a01007387 */ /* 0x000fe80000100a00 */
[----:B------:R-:W-:Y:S01]  /*137d0*/  STL.64 [R1+0x43c8], R122 ;  /* 0x0043c87a01007387 */ /* 0x000fe20000100a00 */
[----:B------:R-:W-:-:S03]  /*137e0*/  IMAD.WIDE R58, R76, 0x4, R244 ;  /* 0x000000044c3a7825 */ /* 0x000fc600078e02f4 */
[----:B------:R-:W-:Y:S04]  /*137f0*/  STL.64 [R1+0x2c08], R130 ;  /* 0x002c088201007387 */ /* 0x000fe80000100a00 */
[----:B------:R-:W-:Y:S01]  /*13800*/  STL.64 [R1+0x43b8], R130 ;  /* 0x0043b88201007387 */ /* 0x000fe20000100a00 */
[----:B------:R-:W-:-:S03]  /*13810*/  IMAD.WIDE R208, R79, 0x4, R244 ;  /* 0x000000044fd07825 */ /* 0x000fc600078e02f4 */
[----:B------:R-:W-:Y:S04]  /*13820*/  STL.64 [R1+0x2c00], R2 ;  /* 0x002c000201007387 */ /* 0x000fe80000100a00 */
[----:B------:R1:W-:Y:S01]  /*13830*/  STL.64 [R1+0x43c0], R2 ;  /* 0x0043c00201007387 */ /* 0x0003e20000100a00 */
[----:B------:R-:W-:-:S03]  /*13840*/  IMAD.WIDE R144, R77, 0x4, R244 ;  /* 0x000000044d907825 */ /* 0x000fc600078e02f4 */
[----:B------:R-:W-:Y:S01]  /*13850*/  STL.64 [R1+0x2bf8], R66 ;  /* 0x002bf84201007387 */ /* 0x000fe20000100a00 */
[----:B--2---:R-:W-:-:S03]  /*13860*/  IMAD.WIDE R152, R13, 0x4, R244 ;  /* 0x000000040d987825 */ /* 0x004fc600078e02f4 */
[----:B------:R-:W-:Y:S01]  /*13870*/  STL.64 [R1+0x43d0], R66 ;  /* 0x0043d04201007387 */ /* 0x000fe20000100a00 */
[----:B-1----:R-:W-:-:S03]  /*13880*/  IMAD.WIDE R2, R15, 0x4, R244 ;  /* 0x000000040f027825 */ /* 0x002fc600078e02f4 */
[----:B------:R-:W-:Y:S04]  /*13890*/  STL.64 [R1+0x2be0], R58 ;  /* 0x002be03a01007387 */ /* 0x000fe80000100a00 */
[----:B------:R-:W-:Y:S01]  /*138a0*/  STL.64 [R1+0x44e0], R58 ;  /* 0x0044e03a01007387 */ /* 0x000fe20000100a00 */
[----:B------:R-:W-:-:S03]  /*138b0*/  IMAD.WIDE R72, R12, 0x4, R244 ;  /* 0x000000040c487825 */ /* 0x000fc600078e02f4 */
[----:B------:R1:W-:Y:S01]  /*138c0*/  STL.64 [R1+0x2bd8], R2 ;  /* 0x002bd80201007387 */ /* 0x0003e20000100a00 */
[----:B------:R-:W-:-:S03]  /*138d0*/  IMAD.WIDE R10, R14, 0x4, R244 ;  /* 0x000000040e0a7825 */ /* 0x000fc600078e02f4 */
[----:B------:R-:W-:Y:S04]  /*138e0*/  STL.64 [R1+0x2bf0], R208 ;  /* 0x002bf0d001007387 */ /* 0x000fe80000100a00 */
[----:B------:R-:W-:Y:S01]  /*138f0*/  STL.64 [R1+0x43d8], R208 ;  /* 0x0043d8d001007387 */ /* 0x000fe20000100a00 */
[----:B------:R-:W-:-:S03]  /*13900*/  IMAD.WIDE R74, R78, 0x4, R244 ;  /* 0x000000044e4a7825 */ /* 0x000fc600078e02f4 */
[----:B------:R-:W-:Y:S04]  /*13910*/  STL.64 [R1+0x2be8], R144 ;  /* 0x002be89001007387 */ /* 0x000fe80000100a00 */
[----:B------:R-:W-:Y:S01]  /*13920*/  STL.64 [R1+0x43e0], R144 ;  /* 0x0043e09001007387 */ /* 0x000fe20000100a00 */
[----:B-1----:R-:W-:-:S03]  /*13930*/  IMAD.WIDE R2, R84, 0x4, R244 ;  /* 0x0000000454027825 */ /* 0x002fc600078e02f4 */
[----:B------:R-:W-:Y:S04]  /*13940*/  STL.64 [R1+0x2bd0], R152 ;  /* 0x002bd09801007387 */ /* 0x000fe80000100a00 */
[----:B------:R-:W-:Y:S04]  /*13950*/  STL.64 [R1+0x43e8], R152 ;  /* 0x0043e89801007387 */ /* 0x000fe80000100a00 */
[----:B------:R-:W-:Y:S04]  /*13960*/  STL.64 [R1+0x2bc8], R72 ;  /* 0x002bc84801007387 */ /* 0x000fe80000100a00 */
[----:B------:R-:W-:Y:S01]  /*13970*/  STL.64 [R1+0x43f0], R72 ;  /* 0x0043f04801007387 */ /* 0x000fe20000100a00 */
[----:B------:R-:W-:-:S03]  /*13980*/  IMAD.WIDE R200, R87, 0x4, R244 ;  /* 0x0000000457c87825 */ /* 0x000fc600078e02f4 */
[----:B------:R-:W-:Y:S04]  /*13990*/  STL.64 [R1+0x2bc0], R10 ;  /* 0x002bc00a01007387 */ /* 0x000fe80000100a00 */
[----:B------:R-:W-:Y:S04]  /*139a0*/  STL.64 [R1+0x43f8], R10 ;  /* 0x0043f80a01007387 */ /* 0x000fe80000100a00 */
        /* <DEDUP_REMOVED lines=13> */
[----:B------:R-:W-:Y:S04]  /*13a80*/  STL.64 [R1+0x4410], R136 ;  /* 0x0044108801007387 */ /* 0x000fe80000100a00 */
[----:B------:R-:W-:Y:S01]  /*13a90*/  STL.64 [R1+0x2b90], R238 ;  /* 0x002b90ee01007387 */ /* 0x000fe20000100a00 */
[----:B-1----:R-:W-:-:S03]  /*13aa0*/  IMAD.WIDE R2, R92, 0x4, R244 ;  /* 0x000000045c027825 */ /* 0x002fc600078e02f4 */
        /* <DEDUP_REMOVED lines=19> */
[----:B------:R2:W-:Y:S04]  /*13be0*/  STL.64 [R1+0x4440], R128 ;  /* 0x0044408001007387 */ /* 0x0005e80000100a00 */
[----:B------:R-:W-:Y:S01]  /*13bf0*/  STL.64 [R1+0x2b50], R50 ;  /* 0x002b503201007387 */ /* 0x000fe20000100a00 */
[----:B-1----:R-:W-:-:S03]  /*13c00*/  IMAD.WIDE R2, R100, 0x4, R244 ;  /* 0x0000000464027825 */ /* 0x002fc600078e02f4 */
[----:B------:R-:W-:Y:S01]  /*13c10*/  STL.64 [R1+0x4448], R50 ;  /* 0x0044483201007387 */ /* 0x000fe20000100a00 */
[----:B------:R-:W-:-:S03]  /*13c20*/  IMAD.WIDE R184, R103, 0x4, R244 ;  /* 0x0000000467b87825 */ /* 0x000fc600078e02f4 */
[----:B------:R-:W-:Y:S01]  /*13c30*/  STL.64 [R1+0x2b48], R226 ;  /* 0x002b48e201007387 */ /* 0x000fe20000100a00 */
[----:B------:R-:W-:-:S03]  /*13c40*/  IMAD.WIDE R120, R101, 0x4, R244 ;  /* 0x0000000465787825 */ /* 0x000fc600078e02f4 */
[----:B------:R-:W-:Y:S04]  /*13c50*/  STL.64 [R1+0x4450], R226 ;  /* 0x004450e201007387 */ /* 0x000fe80000100a00 */
        /* <DEDUP_REMOVED lines=22> */
[----:B--2---:R-:W-:-:S03]  /*13dc0*/  IMAD.WIDE R128, R110, 0x4, R248 ;  /* 0x000000046e807825 */ /* 0x004fc600078e02f8 */
[----:B------:R-:W-:Y:S04]  /*13dd0*/  STL.64 [R1+0x2b00], R34 ;  /* 0x002b002201007387 */ /* 0x000fe80000100a00 */
[----:B------:R-:W-:Y:S01]  /*13de0*/  STL.64 [R1+0x4490], R34 ;  /* 0x0044902201007387 */ /* 0x000fe20000100a00 */
[----:B------:R-:W-:-:S03]  /*13df0*/  IMAD.WIDE R114, R0, 0x4, R244 ;  /* 0x0000000400727825 */ /* 0x000fc600078e02f4 */
[----:B------:R-:W-:Y:S04]  /*13e00*/  STL.64 [R1+0x2af8], R98 ;  /* 0x002af86201007387 */ /* 0x000fe80000100a00 */
[----:B------:R1:W-:Y:S01]  /*13e10*/  STL.64 [R1+0x4498], R98 ;  /* 0x0044986201007387 */ /* 0x0003e20000100a00 */
        /* <DEDUP_REMOVED lines=34> */
[----:B------:R-:W-:Y:S01]  /*14040*/  STL.64 [R1+0x2a90], R46 ;  /* 0x002a902e01007387 */ /* 0x000fe20000100a00 */
[----:B------:R-:W-:-:S03]  /*14050*/  IMAD.WIDE R164, R132, 0x4, R248 ;  /* 0x0000000484a47825 */ /* 0x000fc600078e02f8 */
[----:B------:R-:W-:Y:S04]  /*14060*/  STL.64 [R1+0x4500], R46 ;  /* 0x0045002e01007387 */ /* 0x000fe80000100a00 */
[----:B------:R-:W-:Y:S01]  /*14070*/  STL.64 [R1+0x2a88], R110 ;  /* 0x002a886e01007387 */ /* 0x000fe20000100a00 */
[----:B-1----:R-:W-:-:S03]  /*14080*/  IMAD.WIDE R98, R126, 0x4, R246 ;  /* 0x000000047e627825 */ /* 0x002fc600078e02f6 */
[----:B------:R1:W-:Y:S01]  /*14090*/  STL.64 [R1+0x4508], R110 ;  /* 0x0045086e01007387 */ /* 0x0003e20000100a00 */
[----:B------:R-:W-:-:S03]  /*140a0*/  IMAD.WIDE R34, R126, 0x4, R248 ;  /* 0x000000047e227825 */ /* 0x000fc600078e02f8 */
[----:B------:R-:W-:Y:S01]  /*140b0*/  STL.64 [R1+0x2a80], R112 ;  /* 0x002a807001007387 */ /* 0x000fe20000100a00 */
[----:B------:R-:W-:-:S03]  /*140c0*/  IMAD.WIDE R170, R55, 0x4, R246 ;  /* 0x0000000437aa7825 */ /* 0x000fc600078e02f6 */
[----:B------:R-:W-:Y:S01]  /*140d0*/  STL.64 [R1+0x4510], R112 ;  /* 0x0045107001007387 */ /* 0x000fe20000100a00 */
[----:B-1----:R-:W-:-:S03]  /*140e0*/  IMAD.WIDE R110, R127, 0x4, R248 ;  /* 0x000000047f6e7825 */ /* 0x002fc600078e02f8 */
[----:B------:R-:W-:Y:S04]  /*140f0*/  STL.64 [R1+0x2a78], R166 ;  /* 0x002a78a601007387 */ /* 0x000fe80000100a00 */
[----:B------:R1:W-:Y:S01]  /*14100*/  STL.64 [R1+0x4518], R166 ;  /* 0x004518a601007387 */ /* 0x0003e20000100a00 */
[----:B------:R-:W-:-:S03]  /*14110*/  IMAD.WIDE R42, R55, 0x4, R248 ;  /* 0x00000004372a7825 */ /* 0x000fc600078e02f8 */
[----:B------:R2:W-:Y:S01]  /*14120*/  STL.64 [R1+0x2a68], R224 ;  /* 0x002a68e001007387 */ /* 0x0005e20000100a00 */
[----:B------:R-:W-:-:S03]  /*14130*/  IMAD.WIDE R32, R53, 0x4, R246 ;  /* 0x0000000435207825 */ /* 0x000fc600078e02f6 */
[----:B------:R-:W-:Y:S01]  /*14140*/  STL.64 [R1+0x2a70], R164 ;  /* 0x002a70a401007387 */ /* 0x000fe20000100a00 */
[----:B------:R-:W-:-:S03]  /*14150*/  IMAD.WIDE R56, R53, 0x4, R248 ;  /* 0x0000000435387825 */ /* 0x000fc600078e02f8 */
[----:B------:R3:W-:Y:S01]  /*14160*/  STL.64 [R1+0x2a60], R110 ;  /* 0x002a606e01007387 */ /* 0x0007e20000100a00 */
[----:B------:R-:W-:-:S03]  /*14170*/  IMAD.WIDE R234, R52, 0x4, R246 ;  /* 0x0000000434ea7825 */ /* 0x000fc600078e02f6 */
[----:B------:R-:W-:Y:S01]  /*14180*/  STL.64 [R1+0x2a58], R98 ;  /* 0x002a586201007387 */ /* 0x000fe20000100a00 */
        /* <DEDUP_REMOVED lines=181> */
[----:B------:R-:W-:Y:S04]  /*14ce0*/  STL.64 [R1+0x2780], R180 ;  /* 0x002780b401007387 */ /* 0x000fe80000100a00 */
[----:B------:R-:W-:Y:S04]  /*14cf0*/  STL.64 [R1+0x2778], R242 ;  /* 0x002778f201007387 */ /* 0x000fe80000100a00 */
[----:B------:R1:W-:Y:S04]  /*14d00*/  STL.64 [R1+0x2768], R128 ;  /* 0x0027688001007387 */ /* 0x0003e80000100a00 */
[----:B------:R-:W-:Y:S04]  /*14d10*/  STL.64 [R1+0x2770], R118 ;  /* 0x0027707601007387 */ /* 0x000fe80000100a00 */
[----:B------:R1:W-:Y:S01]  /*14d20*/  STL.64 [R1+0x2760], R122 ;  /* 0x0027607a01007387 */ /* 0x0003e20000100a00 */
[----:B------:R-:W-:-:S03]  /*14d30*/  IMAD.WIDE R168, R37, 0x4, R246 ;  /* 0x0000000425a87825 */ /* 0x000fc600078e02f6 */
[----:B------:R-:W2:Y:S01]  /*14d40*/  LDL.64 R96, [R1+0x2ee8] ;  /* 0x002ee80001607983 */ /* 0x000ea20000100a00 */
[----:B------:R-:W-:-:S03]  /*14d50*/  IMAD.WIDE R108, R37, 0x4, R248 ;  /* 0x00000004256c7825 */ /* 0x000fc600078e02f8 */
[----:B------:R1:W-:Y:S04]  /*14d60*/  STL.64 [R1+0x2758], R8 ;  /* 0x0027580801007387 */ /* 0x0003e80000100a00 */
[----:B------:R-:W3:Y:S04]  /*14d70*/  LDL.64 R104, [R1+0x2ee0] ;  /* 0x002ee00001687983 */ /* 0x000ee80000100a00 */
[----:B------:R2:W-:Y:S01]  /*14d80*/  STL.64 [R1+0x2750], R238 ;  /* 0x002750ee01007387 */ /* 0x0005e20000100a00 */
[----:B------:R-:W-:-:S03]  /*14d90*/  IMAD.WIDE R162, R36, 0x4, R246 ;  /* 0x0000000424a27825 */ /* 0x000fc600078e02f6 */
[----:B------:R-:W4:Y:S01]  /*14da0*/  LDL.64 R152, [R1+0x2ed8] ;  /* 0x002ed80001987983 */ /* 0x000f220000100a00 */
[----:B------:R-:W-:-:S03]  /*14db0*/  IMAD.WIDE R250, R36, 0x4, R248 ;  /* 0x0000000424fa7825 */ /* 0x000fc600078e02f8 */
[----:B-1----:R-:W4:Y:S04]  /*14dc0*/  LDL.64 R166, [R1+0x2ed0] ;  /* 0x002ed00001a67983 */ /* 0x002f280000100a00 */
[----:B------:R-:W4:Y:S04]  /*14dd0*/  LDL.64 R74, [R1+0x2e90] ;  /* 0x002e9000014a7983 */ /* 0x000f280000100a00 */
[----:B------:R-:W4:Y:S04]  /*14de0*/  LDL.64 R112, [R1+0x2ca0] ;  /* 0x002ca00001707983 */ /* 0x000f280000100a00 */
[----:B------:R1:W-:Y:S04]  /*14df0*/  STL.64 [R1+0x2748], R168 ;  /* 0x002748a801007387 */ /* 0x0003e80000100a00 */
[----:B------:R1:W-:Y:S04]  /*14e00*/  STL.64 [R1+0x2740], R108 ;  /* 0x0027406c01007387 */ /* 0x0003e80000100a00 */
[----:B------:R-:W4:Y:S04]  /*14e10*/  LDL.64 R46, [R1+0x2e50] ;  /* 0x002e5000012e7983 */ /* 0x000f280000100a00 */
[----:B------:R-:W4:Y:S04]  /*14e20*/  LDL.64 R114, [R1+0x2c60] ;  /* 0x002c600001727983 */ /* 0x000f280000100a00 */
[----:B------:R1:W-:Y:S04]  /*14e30*/  STL.64 [R1+0x2738], R162 ;  /* 0x002738a201007387 */ /* 0x0003e80000100a00 */
[----:B------:R1:W-:Y:S04]  /*14e40*/  STL.64 [R1+0x2730], R250 ;  /* 0x002730fa01007387 */ /* 0x0003e80000100a00 */
[----:B------:R-:W4:Y:S04]  /*14e50*/  LDL.64 R26, [R1+0x2e10] ;  /* 0x002e1000011a7983 */ /* 0x000f280000100a00 */
[----:B------:R-:W4:Y:S01]  /*14e60*/  LDL.64 R64, [R1+0x2c20] ;  /* 0x002c200001407983 */ /* 0x000f220000100a00 */
[----:B------:R-:W-:Y:S01]  /*14e70*/  IMAD.WIDE R36, R38, 0x4, R246 ;  /* 0x0000000426247825 */ /* 0x000fe200078e02f6 */
[----:B------:R-:W-:-:S03]  /*14e80*/  SHF.L.U32 R245, R173, 0x2, RZ ;  /* 0x00000002adf57819 */ /* 0x000fc600000006ff */
[----:B------:R-:W-:Y:S01]  /*14e90*/  IMAD.WIDE R38, R38, 0x4, R248 ;  /* 0x0000000426267825 */ /* 0x000fe200078e02f8 */
[----:B------:R1:W-:Y:S03]  /*14ea0*/  STL.64 [R1+0x2728], R36 ;  /* 0x0027282401007387 */ /* 0x0003e60000100a00 */
[C---:B------:R-:W-:Y:S01]  /*14eb0*/  IMAD.WIDE R100, R102.reuse, 0x4, R246 ;  /* 0x0000000466647825 */ /* 0x040fe200078e02f6 */
[----:B------:R-:W4:Y:S03]  /*14ec0*/  LDL.64 R176, [R1+0x2dd0] ;  /* 0x002dd00001b07983 */ /* 0x000f260000100a00 */
[----:B------:R-:W-:Y:S01]  /*14ed0*/  IMAD.WIDE R102, R102, 0x4, R248 ;  /* 0x0000000466667825 */ /* 0x000fe200078e02f8 */
[----:B------:R1:W-:Y:S03]  /*14ee0*/  STL.64 [R1+0x2720], R38 ;  /* 0x0027202601007387 */ /* 0x0003e60000100a00 */
[C---:B------:R-:W-:Y:S01]  /*14ef0*/  IMAD.WIDE R174, R172.reuse, 0x4, R246 ;  /* 0x00000004acae7825 */ /* 0x040fe200078e02f6 */
[----:B------:R1:W-:Y:S03]  /*14f00*/  STL.64 [R1+0x2718], R100 ;  /* 0x0027186401007387 */ /* 0x0003e60000100a00 */
[----:B------:R-:W-:Y:S01]  /*14f10*/  IMAD.WIDE R172, R172, 0x4, R248 ;  /* 0x00000004acac7825 */ /* 0x000fe200078e02f8 */
[----:B------:R1:W-:Y:S04]  /*14f20*/  STL.64 [R1+0x2710], R102 ;  /* 0x0027106601007387 */ /* 0x0003e80000100a00 */
[----:B--2---:R2:W-:Y:S04]  /*14f30*/  LDGSTS.E [R245+0x40000], [R96.64], P1 ;  /* 0x4000000060f57fae */ /* 0x0045e80008921848 */
[----:B---3--:R3:W-:Y:S04]  /*14f40*/  LDGSTS.E [R245+0x40080], [R104.64], P4 ;  /* 0x4008000068f57fae */ /* 0x0087e8000a121848 */
[----:B--2---:R-:W2:Y:S04]  /*14f50*/  LDL.64 R96, [R1+0x2d90] ;  /* 0x002d900001607983 */ /* 0x004ea80000100a00 */
[----:B------:R1:W-:Y:S04]  /*14f60*/  STL.64 [R1+0x2708], R174 ;  /* 0x002708ae01007387 */ /* 0x0003e80000100a00 */
[----:B---3--:R-:W3:Y:S04]  /*14f70*/  LDL.64 R104, [R1+0x2ba0] ;  /* 0x002ba00001687983 */ /* 0x008ee80000100a00 */
[----:B----4-:R4:W-:Y:S04]  /*14f80*/  LDGSTS.E [R245+0x40100], [R152.64], P2 ;  /* 0x4010000098f57fae */ /* 0x0109e80009121848 */
[----:B------:R1:W-:Y:S04]  /*14f90*/  STL.64 [R1+0x2700], R172 ;  /* 0x002700ac01007387 */ /* 0x0003e80000100a00 */
[----:B------:R1:W-:Y:S04]  /*14fa0*/  LDGSTS.E [R245+0x40180], [R166.64], P3 ;  /* 0x40180000a6f57fae */ /* 0x0003e80009921848 */
[----:B----4-:R-:W4:Y:S04]  /*14fb0*/  LDL.64 R152, [R1+0x2d50] ;  /* 0x002d500001987983 */ /* 0x010f280000100a00 */
[----:B------:R1:W-:Y:S04]  /*14fc0*/  LDGSTS.E [R245+0x41000], [R74.64], P1 ;  /* 0x410000004af57fae */ /* 0x0003e80008921848 */
[----:B-1----:R-:W2:Y:S04]  /*14fd0*/  LDL.LU.64 R166, [R1+0x4518] ;  /* 0x0045180001a67983 */ /* 0x002ea80000300a00 */
[----:B------:R1:W-:Y:S04]  /*14fe0*/  LDGSTS.E [R245+0x41080], [R112.64], P4 ;  /* 0x4108000070f57fae */ /* 0x0003e8000a121848 */
[----:B------:R-:W2:Y:S04]  /*14ff0*/  LDL.64 R74, [R1+0x2b60] ;  /* 0x002b6000014a7983 */ /* 0x000ea80000100a00 */
[----:B------:R1:W-:Y:S04]  /*15000*/  LDGSTS.E [R245+0x41100], [R224.64], P2 ;  /* 0x41100000e0f57fae */ /* 0x0003e80009121848 */
[----:B-1----:R-:W2:Y:S04]  /*15010*/  LDL.LU.64 R112, [R1+0x4510] ;  /* 0x0045100001707983 */ /* 0x002ea80000300a00 */
[----:B------:R1:W-:Y:S04]  /*15020*/  LDGSTS.E [R245+0x41180], [R110.64], P3 ;  /* 0x411800006ef57fae */ /* 0x0003e80009921848 */
[----:B------:R-:W2:Y:S04]  /*15030*/  LDL.64 R224, [R1+0x2d10] ;  /* 0x002d100001e07983 */ /* 0x000ea80000100a00 */
[----:B------:R1:W-:Y:S04]  /*15040*/  LDGSTS.E [R245+0x42000], [R46.64], P1 ;  /* 0x420000002ef57fae */ /* 0x0003e80008921848 */
[----:B-1----:R-:W2:Y:S04]  /*15050*/  LDL.LU.64 R110, [R1+0x4508] ;  /* 0x00450800016e7983 */ /* 0x002ea80000300a00 */
[----:B------:R1:W-:Y:S04]  /*15060*/  LDGSTS.E [R245+0x42080], [R114.64], P4 ;  /* 0x4208000072f57fae */ /* 0x0003e8000a121848 */
[----:B------:R-:W2:Y:S04]  /*15070*/  LDL.LU.64 R46, [R1+0x4500] ;  /* 0x00450000012e7983 */ /* 0x000ea80000300a00 */
[----:B------:R1:W-:Y:S04]  /*15080*/  LDGSTS.E [R245+0x42100], [R44.64], P2 ;  /* 0x421000002cf57fae */ /* 0x0003e80009121848 */
[----:B-1----:R-:W2:Y:S04]  /*15090*/  LDL.64 R114, [R1+0x2b20] ;  /* 0x002b200001727983 */ /* 0x002ea80000100a00 */
[----:B------:R1:W-:Y:S04]  /*150a0*/  LDGSTS.E [R245+0x42180], [R40.64], P3 ;  /* 0x4218000028f57fae */ /* 0x0003e80009921848 */
[----:B------:R-:W2:Y:S04]  /*150b0*/  LDL.LU.64 R44, [R1+0x44f8] ;  /* 0x0044f800012c7983 */ /* 0x000ea80000300a00 */
[----:B------:R1:W-:Y:S04]  /*150c0*/  LDGSTS.E [R245+0x43000], [R26.64], P1 ;  /* 0x430000001af57fae */ /* 0x0003e80008921848 */
[----:B-1----:R-:W2:Y:S04]  /*150d0*/  LDL.LU.64 R40, [R1+0x44f0] ;  /* 0x0044f00001287983 */ /* 0x002ea80000300a00 */
[----:B------:R1:W-:Y:S04]  /*150e0*/  LDGSTS.E [R245+0x43080], [R64.64], P4 ;  /* 0x4308000040f57fae */ /* 0x0003e8000a121848 */
[----:B------:R-:W2:Y:S04]  /*150f0*/  LDL.64 R26, [R1+0x2ec8] ;  /* 0x002ec800011a7983 */ /* 0x000ea80000100a00 */
[----:B------:R1:W-:Y:S04]  /*15100*/  LDGSTS.E [R245+0x43100], [R106.64], P2 ;  /* 0x431000006af57fae */ /* 0x0003e80009121848 */
[----:B-1----:R-:W2:Y:S04]  /*15110*/  LDL.64 R64, [R1+0x2cd8] ;  /* 0x002cd80001407983 */ /* 0x002ea80000100a00 */
[----:B------:R1:W-:Y:S04]  /*15120*/  LDGSTS.E [R245+0x43180], [R58.64], P3 ;  /* 0x431800003af57fae */ /* 0x0003e80009921848 */
[----:B------:R-:W2:Y:S04]  /*15130*/  LDL.LU.64 R106, [R1+0x44e8] ;  /* 0x0044e800016a7983 */ /* 0x000ea80000300a00 */
[----:B------:R1:W-:Y:S04]  /*15140*/  LDGSTS.E [R245+0x44000], [R176.64], P1 ;  /* 0x44000000b0f57fae */ /* 0x0003e80008921848 */
[----:B-1----:R-:W2:Y:S04]  /*15150*/  LDL.LU.64 R58, [R1+0x44e0] ;  /* 0x0044e000013a7983 */ /* 0x002ea80000300a00 */
[----:B------:R-:W3:Y:S04]  /*15160*/  LDL.64 R176, [R1+0x2e88] ;  /* 0x002e880001b07983 */ /* 0x000ee80000100a00 */
[----:B--2---:R1:W-:Y:S04]  /*15170*/  LDGSTS.E [R245+0x44080], [R58.64], P4 ;  /* 0x440800003af57fae */ /* 0x0043e8000a121848 */
[----:B------:R2:W-:Y:S04]  /*15180*/  LDGSTS.E [R245+0x44100], [R116.64], P2 ;  /* 0x4410000074f57fae */ /* 0x0005e80009121848 */
[----:B------:R1:W-:Y:S04]  /*15190*/  LDGSTS.E [R245+0x44180], [R236.64], P3 ;  /* 0x44180000ecf57fae */ /* 0x0003e80009921848 */
[----:B------:R1:W-:Y:S04]  /*151a0*/  LDGSTS.E [R245+0x45000], [R96.64], P1 ;  /* 0x4500000060f57fae */ /* 0x0003e80008921848 */
[----:B---3--:R3:W-:Y:S04]  /*151b0*/  LDGSTS.E [R245+0x45080], [R104.64], P4 ;  /* 0x4508000068f57fae */ /* 0x0087e8000a121848 */
[----:B------:R1:W-:Y:S04]  /*151c0*/  LDGSTS.E [R245+0x45100], [R10.64], P2 ;  /* 0x451000000af57fae */ /* 0x0003e80009121848 */
[----:B------:R2:W-:Y:S04]  /*151d0*/  LDGSTS.E [R245+0x45180], [R72.64], P3 ;  /* 0x4518000048f57fae */ /* 0x0005e80009921848 */
[----:B----4-:R2:W-:Y:S04]  /*151e0*/  LDGSTS.E [R245+0x46000], [R152.64], P1 ;  /* 0x4600000098f57fae */ /* 0x0105e80008921848 */
[----:B-1----:R-:W4:Y:S04]  /*151f0*/  LDL.64 R58, [R1+0x2c98] ;  /* 0x002c9800013a7983 */ /* 0x002f280000100a00 */
[----:B------:R1:W-:Y:S04]  /*15200*/  LDGSTS.E [R245+0x46080], [R74.64], P4 ;  /* 0x460800004af57fae */ /* 0x0003e8000a121848 */
[----:B--2---:R-:W2:Y:S04]  /*15210*/  LDL.LU.64 R116, [R1+0x44d8] ;  /* 0x0044d80001747983 */ /* 0x004ea80000300a00 */
[----:B------:R1:W-:Y:S04]  /*15220*/  LDGSTS.E [R245+0x46100], [R208.64], P2 ;  /* 0x46100000d0f57fae */ /* 0x0003e80009121848 */
[----:B------:R-:W2:Y:S04]  /*15230*/  LDL.64 R236, [R1+0x2e48] ;  /* 0x002e480001ec7983 */ /* 0x000ea80000100a00 */
[----:B------:R-:W2:Y:S04]  /*15240*/  LDL.64 R96, [R1+0x2c58] ;  /* 0x002c580001607983 */ /* 0x000ea80000100a00 */
[----:B------:R1:W-:Y:S04]  /*15250*/  LDGSTS.E [R245+0x46180], [R144.64], P3 ;  /* 0x4618000090f57fae */ /* 0x0003e80009921848 */
[----:B---3--:R-:W4:Y:S04]  /*15260*/  LDL.LU.64 R104, [R1+0x44d0] ;  /* 0x0044d00001687983 */ /* 0x008f280000300a00 */
[----:B------:R1:W-:Y:S04]  /*15270*/  LDGSTS.E [R245+0x47000], [R224.64], P1 ;  /* 0x47000000e0f57fae */ /* 0x0003e80008921848 */
[----:B------:R-:W2:Y:S04]  /*15280*/  LDL.LU.64 R10, [R1+0x44c8] ;  /* 0x0044c800010a7983 */ /* 0x000ea80000300a00 */
[----:B------:R-:W2:Y:S01]  /*15290*/  LDL.64 R72, [R1+0x2e08] ;  /* 0x002e080001487983 */ /* 0x000ea20000100a00 */
[----:B-1----:R-:W-:-:S03]  /*152a0*/  LOP3.LUT R225, R252, 0x10, RZ, 0x3c, !PT ;  /* 0x00000010fce17812 */ /* 0x002fc600078e3cff */
[----:B------:R-:W2:Y:S04]  /*152b0*/  LDL.64 R152, [R1+0x2c18] ;  /* 0x002c180001987983 */ /* 0x000ea80000100a00 */
[----:B------:R-:W2:Y:S04]  /*152c0*/  LDL.LU.64 R74, [R1+0x44c0] ;  /* 0x0044c000014a7983 */ /* 0x000ea80000300a00 */
[----:B------:R1:W-:Y:S04]  /*152d0*/  LDGSTS.E [R245+0x47080], [R114.64], P4 ;  /* 0x4708000072f57fae */ /* 0x0003e8000a121848 */
[----:B------:R-:W2:Y:S04]  /*152e0*/  LDL.64 R144, [R1+0x2dc8] ;  /* 0x002dc80001907983 */ /* 0x000ea80000100a00 */
        /* <DEDUP_REMOVED lines=8> */
[----:B------:R-:W2:Y:S04]  /*15370*/  LDL.64 R26, [R1+0x2b98] ;  /* 0x002b9800011a7983 */ /* 0x000ea80000100a00 */
[----:B-1----:R-:W2:Y:S04]  /*15380*/  LDL.LU.64 R64, [R1+0x44a8] ;  /* 0x0044a80001407983 */ /* 0x002ea80000300a00 */
[----:B--2---:R1:W-:Y:S04]  /*15390*/  LDGSTS.E [R225+0x40300], [R64.64], P2 ;  /* 0x4030000040e17fae */ /* 0x0043e80009121848 */
[----:B------:R2:W-:Y:S04]  /*153a0*/  LDGSTS.E [R225+0x40380], [R128.64], P3 ;  /* 0x4038000080e17fae */ /* 0x0005e80009921848 */
[----:B------:R1:W-:Y:S04]  /*153b0*/  LDGSTS.E [R225+0x41200], [R176.64], P1 ;  /* 0x41200000b0e17fae */ /* 0x0003e80008921848 */
[----:B----4-:R4:W-:Y:S04]  /*153c0*/  LDGSTS.E [R225+0x41280], [R58.64], P4 ;  /* 0x412800003ae17fae */ /* 0x0109e8000a121848 */
[----:B------:R4:W-:Y:S04]  /*153d0*/  LDGSTS.E [R225+0x41300], [R98.64], P2 ;  /* 0x4130000062e17fae */ /* 0x0009e80009121848 */
[----:B-1----:R-:W3:Y:S04]  /*153e0*/  LDL.64 R64, [R1+0x2d48] ;  /* 0x002d480001407983 */ /* 0x002ee80000100a00 */
[----:B--2---:R-:W2:Y:S04]  /*153f0*/  LDL.64 R128, [R1+0x2b58] ;  /* 0x002b580001807983 */ /* 0x004ea80000100a00 */
[----:B------:R1:W-:Y:S04]  /*15400*/  LDGSTS.E [R225+0x41380], [R34.64], P3 ;  /* 0x4138000022e17fae */ /* 0x0003e80009921848 */
[----:B------:R-:W2:Y:S04]  /*15410*/  LDL.LU.64 R176, [R1+0x44a0] ;  /* 0x0044a00001b07983 */ /* 0x000ea80000300a00 */
[----:B------:R1:W-:Y:S04]  /*15420*/  LDGSTS.E [R225+0x42200], [R236.64], P1 ;  /* 0x42200000ece17fae */ /* 0x0003e80008921848 */
[----:B----4-:R-:W3:Y:S04]  /*15430*/  LDL.64 R58, [R1+0x2d08] ;  /* 0x002d0800013a7983 */ /* 0x010ee80000100a00 */
[----:B------:R1:W-:Y:S04]  /*15440*/  LDGSTS.E [R225+0x42280], [R96.64], P4 ;  /* 0x4228000060e17fae */ /* 0x0003e8000a121848 */
[----:B------:R-:W3:Y:S04]  /*15450*/  LDL.LU.64 R98, [R1+0x4498] ;  /* 0x0044980001627983 */ /* 0x000ee80000300a00 */
[----:B------:R1:W-:Y:S04]  /*15460*/  LDGSTS.E [R225+0x42300], [R200.64], P2 ;  /* 0x42300000c8e17fae */ /* 0x0003e80009121848 */
[----:B-1----:R-:W3:Y:S04]  /*15470*/  LDL.LU.64 R34, [R1+0x4490] ;  /* 0x0044900001227983 */ /* 0x002ee80000300a00 */
[----:B------:R1:W-:Y:S04]  /*15480*/  LDGSTS.E [R225+0x42380], [R136.64], P3 ;  /* 0x4238000088e17fae */ /* 0x0003e80009921848 */
[----:B------:R-:W3:Y:S04]  /*15490*/  LDL.LU.64 R236, [R1+0x4488] ;  /* 0x0044880001ec7983 */ /* 0x000ee80000300a00 */
[----:B------:R1:W-:Y:S04]  /*154a0*/  LDGSTS.E [R225+0x43200], [R72.64], P1 ;  /* 0x4320000048e17fae */ /* 0x0003e80008921848 */
[----:B------:R-:W3:Y:S04]  /*154b0*/  LDL.LU.64 R96, [R1+0x4480] ;  /* 0x0044800001607983 */ /* 0x000ee80000300a00 */
[----:B------:R1:W-:Y:S04]  /*154c0*/  LDGSTS.E [R225+0x43280], [R152.64], P4 ;  /* 0x4328000098e17fae */ /* 0x0003e8000a121848 */
[----:B-1----:R-:W3:Y:S04]  /*154d0*/  LDL.64 R136, [R1+0x2ec0] ;  /* 0x002ec00001887983 */ /* 0x002ee80000100a00 */
[----:B------:R-:W3:Y:S04]  /*154e0*/  LDL.64 R200, [R1+0x2cd0] ;  /* 0x002cd00001c87983 */ /* 0x000ee80000100a00 */
[----:B------:R-:W3:Y:S04]  /*154f0*/  LDL.64 R72, [R1+0x2e80] ;  /* 0x002e800001487983 */ /* 0x000ee80000100a00 */
[----:B------:R-:W3:Y:S04]  /*15500*/  LDL.64 R152, [R1+0x2c90] ;  /* 0x002c900001987983 */ /* 0x000ee80000100a00 */
[----:B------:R1:W-:Y:S04]  /*15510*/  LDGSTS.E [R225+0x43300], [R18.64], P2 ;  /* 0x4330000012e17fae */ /* 0x0003e80009121848 */
[----:B------:R1:W-:Y:S04]  /*15520*/  LDGSTS.E [R225+0x43380], [R120.64], P3 ;  /* 0x4338000078e17fae */ /* 0x0003e80009921848 */
[----:B------:R1:W-:Y:S04]  /*15530*/  LDGSTS.E [R225+0x44200], [R144.64], P1 ;  /* 0x4420000090e17fae */ /* 0x0003e80008921848 */
[----:B-1----:R-:W3:Y:S04]  /*15540*/  LDL.LU.64 R18, [R1+0x4478] ;  /* 0x0044780001127983 */ /* 0x002ee80000300a00 */
[----:B------:R-:W3:Y:S04]  /*15550*/  LDL.LU.64 R120, [R1+0x4470] ;  /* 0x0044700001787983 */ /* 0x000ee80000300a00 */
[----:B------:R1:W-:Y:S04]  /*15560*/  LDGSTS.E [R225+0x44280], [R208.64], P4 ;  /* 0x44280000d0e17fae */ /* 0x0003e8000a121848 */
[----:B------:R-:W3:Y:S04]  /*15570*/  LDL.64 R144, [R1+0x2e40] ;  /* 0x002e400001907983 */ /* 0x000ee80000100a00 */
[----:B------:R1:W-:Y:S04]  /*15580*/  LDGSTS.E [R225+0x44300], [R184.64], P2 ;  /* 0x44300000b8e17fae */ /* 0x0003e80009121848 */
[----:B-1----:R-:W3:Y:S04]  /*15590*/  LDL.64 R208, [R1+0x2c50] ;  /* 0x002c500001d07983 */ /* 0x002ee80000100a00 */
[----:B------:R1:W-:Y:S04]  /*155a0*/  LDGSTS.E [R225+0x44380], [R90.64], P3 ;  /* 0x443800005ae17fae */ /* 0x0003e80009921848 */
[----:B------:R-:W3:Y:S04]  /*155b0*/  LDL.LU.64 R184, [R1+0x4468] ;  /* 0x0044680001b87983 */ /* 0x000ee80000300a00 */
[----:B------:R1:W-:Y:S04]  /*155c0*/  LDGSTS.E [R225+0x45200], [R122.64], P1 ;  /* 0x452000007ae17fae */ /* 0x0003e80008921848 */
[----:B-1----:R-:W3:Y:S04]  /*155d0*/  LDL.LU.64 R90, [R1+0x4460] ;  /* 0x00446000015a7983 */ /* 0x002ee80000300a00 */
[----:B------:R1:W-:Y:S04]  /*155e0*/  LDGSTS.E [R225+0x45280], [R26.64], P4 ;  /* 0x452800001ae17fae */ /* 0x0003e8000a121848 */
[----:B------:R-:W3:Y:S04]  /*155f0*/  LDL.64 R122, [R1+0x2e00] ;  /* 0x002e0000017a7983 */ /* 0x000ee80000100a00 */
[----:B------:R1:W-:Y:S04]  /*15600*/  LDGSTS.E [R225+0x45300], [R226.64], P2 ;  /* 0x45300000e2e17fae */ /* 0x0003e80009121848 */
[----:B-1----:R-:W3:Y:S04]  /*15610*/  LDL.LU.64 R26, [R1+0x4458] ;  /* 0x00445800011a7983 */ /* 0x002ee80000300a00 */
[----:B------:R1:W-:Y:S04]  /*15620*/  LDGSTS.E [R225+0x45380], [R50.64], P3 ;  /* 0x4538000032e17fae */ /* 0x0003e80009921848 */
[----:B------:R-:W3:Y:S01]  /*15630*/  LDL.LU.64 R226, [R1+0x4450] ;  /* 0x0044500001e27983 */ /* 0x000ee20000300a00 */
[----:B------:R-:W-:-:S03]  /*15640*/  LOP3.LUT R244, R245, 0x20, RZ, 0x3c, !PT ;  /* 0x00000020f5f47812 */ /* 0x000fc600078e3cff */
[----:B-1----:R-:W3:Y:S04]  /*15650*/  LDL.LU.64 R50, [R1+0x4448] ;  /* 0x0044480001327983 */ /* 0x002ee80000300a00 */
[----:B---3--:R1:W-:Y:S04]  /*15660*/  LDGSTS.E [R225+0x46200], [R64.64], P1 ;  /* 0x4620000040e17fae */ /* 0x0083e80008921848 */
[----:B--2---:R2:W-:Y:S04]  /*15670*/  LDGSTS.E [R225+0x46280], [R128.64], P4 ;  /* 0x4628000080e17fae */ /* 0x0045e8000a121848 */
[----:B------:R3:W-:Y:S04]  /*15680*/  LDGSTS.E [R225+0x46300], [R192.64], P2 ;  /* 0x46300000c0e17fae */ /* 0x0007e80009121848 */
[----:B-1----:R-:W2:Y:S04]  /*15690*/  LDL.64 R64, [R1+0x2dc0] ;  /* 0x002dc00001407983 */ /* 0x002ea80000100a00 */
[----:B--2---:R-:W2:Y:S04]  /*156a0*/  LDL.LU.64 R128, [R1+0x4440] ;  /* 0x0044400001807983 */ /* 0x004ea80000300a00 */
[----:B---3--:R-:W3:Y:S04]  /*156b0*/  LDL.LU.64 R192, [R1+0x4438] ;  /* 0x0044380001c07983 */ /* 0x008ee80000300a00 */
[----:B------:R1:W-:Y:S04]  /*156c0*/  LDGSTS.E [R225+0x46380], [R82.64], P3 ;  /* 0x4638000052e17fae */ /* 0x0003e80009921848 */
[----:B------:R1:W-:Y:S04]  /*156d0*/  LDGSTS.E [R225+0x47200], [R58.64], P1 ;  /* 0x472000003ae17fae */ /* 0x0003e80008921848 */
[----:B-1----:R-:W2:Y:S04]  /*156e0*/  LDL.LU.64 R82, [R1+0x4430] ;  /* 0x0044300001527983 */ /* 0x002ea80000300a00 */
[----:B------:R-:W2:Y:S04]  /*156f0*/  LDL.64 R58, [R1+0x2d80] ;  /* 0x002d8000013a7983 */ /* 0x000ea80000100a00 */
[----:B------:R1:W-:Y:S04]  /*15700*/  LDGSTS.E [R225+0x47280], [R18.64], P4 ;  /* 0x4728000012e17fae */ /* 0x0003e8000a121848 */
[----:B------:R1:W-:Y:S04]  /*15710*/  LDGSTS.E [R225+0x47300], [R8.64], P2 ;  /* 0x4730000008e17fae */ /* 0x0003e80009121848 */
[----:B------:R1:W-:Y:S04]  /*15720*/  LDGSTS.E [R225+0x47380], [R238.64], P3 ;  /* 0x47380000eee17fae */ /* 0x0003e80009921848 */
[----:B-1----:R-:W2:Y:S04]  /*15730*/  LDL.LU.64 R18, [R1+0x4428] ;  /* 0x0044280001127983 */ /* 0x002ea80000300a00 */
[----:B------:R-:W2:Y:S04]  /*15740*/  LDL.LU.64 R8, [R1+0x4420] ;  /* 0x0044200001087983 */ /* 0x000ea80000300a00 */
[----:B------:R-:W2:Y:S04]  /*15750*/  LDL.LU.64 R238, [R1+0x4418] ;  /* 0x0044180001ee7983 */ /* 0x000ea80000300a00 */
[----:B------:R1:W-:Y:S04]  /*15760*/  LDGSTS.E [R244+0x40400], [R136.64], P1 ;  /* 0x4040000088f47fae */ /* 0x0003e80008921848 */
[----:B------:R-:W2:Y:S04]  /*15770*/  LDL.64 R224, [R1+0x2d40] ;  /* 0x002d400001e07983 */ /* 0x000ea80000100a00 */
[----:B------:R1:W-:Y:S04]  /*15780*/  LDGSTS.E [R244+0x40480], [R200.64], P4 ;  /* 0x40480000c8f47fae */ /* 0x0003e8000a121848 */
[----:B-1----:R-:W2:Y:S04]  /*15790*/  LDL.LU.64 R136, [R1+0x4410] ;  /* 0x0044100001887983 */ /* 0x002ea80000300a00 */
[----:B------:R1:W-:Y:S04]  /*157a0*/  LDGSTS.E [R244+0x40500], [R74.64], P2 ;  /* 0x405000004af47fae */ /* 0x0003e80009121848 */
[----:B------:R-:W2:Y:S04]  /*157b0*/  LDL.LU.64 R200, [R1+0x4408] ;  /* 0x0044080001c87983 */ /* 0x000ea80000300a00 */
        /* <DEDUP_REMOVED lines=20> */
[----:B-1----:R-:W2:Y:S04]  /*15900*/  LDL.LU.64 R122, [R1+0x43c8] ;  /* 0x0043c800017a7983 */ /* 0x002ea80000300a00 */
[----:B--2---:R1:W-:Y:S04]  /*15910*/  LDGSTS.E [R244+0x43480], [R122.64], P4 ;  /* 0x434800007af47fae */ /* 0x0043e8000a121848 */
[----:B------:R2:W-:Y:S04]  /*15920*/  LDGSTS.E [R244+0x43500], [R2.64], P2 ;  /* 0x4350000002f47fae */ /* 0x0005e80009121848 */
[----:B------:R3:W-:Y:S04]  /*15930*/  LDGSTS.E [R244+0x43580], [R130.64], P3 ;  /* 0x4358000082f47fae */ /* 0x0007e80009921848 */
[----:B-1----:R-:W4:Y:S04]  /*15940*/  LDL.64 R122, [R1+0x2e38] ;  /* 0x002e3800017a7983 */ /* 0x002f280000100a00 */
[----:B--2---:R-:W2:Y:S04]  /*15950*/  LDL.LU.64 R2, [R1+0x43c0] ;  /* 0x0043c00001027983 */ /* 0x004ea80000300a00 */
[----:B---3--:R-:W3:Y:S04]  /*15960*/  LDL.LU.64 R130, [R1+0x43b8] ;  /* 0x0043b80001827983 */ /* 0x008ee80000300a00 */
[----:B------:R1:W-:Y:S04]  /*15970*/  LDGSTS.E [R244+0x44400], [R64.64], P1 ;  /* 0x4440000040f47fae */ /* 0x0003e80008921848 */
[----:B------:R1:W-:Y:S04]  /*15980*/  LDGSTS.E [R244+0x44480], [R152.64], P4 ;  /* 0x4448000098f47fae */ /* 0x0003e8000a121848 */
[----:B------:R1:W-:Y:S04]  /*15990*/  LDGSTS.E [R244+0x44500], [R216.64], P2 ;  /* 0x44500000d8f47fae */ /* 0x0003e80009121848 */
[----:B-1----:R-:W2:Y:S04]  /*159a0*/  LDL.64 R64, [R1+0x2df8] ;  /* 0x002df80001407983 */ /* 0x002ea80000100a00 */
[----:B------:R-:W2:Y:S04]  /*159b0*/  LDL.LU.64 R152, [R1+0x43b0] ;  /* 0x0043b00001987983 */ /* 0x000ea80000300a00 */
[----:B------:R-:W2:Y:S04]  /*159c0*/  LDL.LU.64 R216, [R1+0x43a8] ;  /* 0x0043a80001d87983 */ /* 0x000ea80000300a00 */
        /* <DEDUP_REMOVED lines=9> */
[----:B-1----:R-:W2:Y:S04]  /*15a60*/  LDL.LU.64 R186, [R1+0x4390] ;  /* 0x0043900001ba7983 */ /* 0x002ea80000300a00 */
        /* <DEDUP_REMOVED lines=8> */
[----:B--2---:R1:W-:Y:S04]  /*15af0*/  LDGSTS.E [R244+0x47400], [R48.64], P1 ;  /* 0x4740000030f47fae */ /* 0x0043e80008921848 */
[----:B------:R2:W-:Y:S04]  /*15b00*/  LDGSTS.E [R244+0x47480], [R96.64], P4 ;  /* 0x4748000060f47fae */ /* 0x0005e8000a121848 */
[----:B------:R3:W-:Y:S04]  /*15b10*/  LDGSTS.E [R244+0x47500], [R168.64], P2 ;  /* 0x47500000a8f47fae */ /* 0x0007e80009121848 */
[----:B-1----:R-:W4:Y:S04]  /*15b20*/  LDL.LU R48, [R1+0x4360] ;  /* 0x0043600001307983 */ /* 0x002f280000300800 */
[----:B--2---:R-:W2:Y:S01]  /*15b30*/  LDL.LU.64 R96, [R1+0x4358] ;  /* 0x0043580001607983 */ /* 0x004ea20000300a00 */
[----:B------:R-:W-:-:S03]  /*15b40*/  LOP3.LUT R49, R252, 0x30, RZ, 0x3c, !PT ;  /* 0x00000030fc317812 */ /* 0x000fc600078e3cff */
[----:B---3--:R-:W3:Y:S04]  /*15b50*/  LDL.LU.64 R168, [R1+0x4350] ;  /* 0x0043500001a87983 */ /* 0x008ee80000300a00 */
[----:B------:R1:W-:Y:S04]  /*15b60*/  LDGSTS.E [R244+0x47580], [R108.64], P3 ;  /* 0x475800006cf47fae */ /* 0x0003e80009921848 */
[----:B------:R1:W-:Y:S04]  /*15b70*/  LDGSTS.E [R49+0x40600], [R42.64], P1 ;  /* 0x406000002a317fae */ /* 0x0003e80008921848 */
[----:B------:R1:W-:Y:S04]  /*15b80*/  LDGSTS.E [R49+0x40680], [R170.64], P4 ;  /* 0x40680000aa317fae */ /* 0x0003e8000a121848 */
[----:B-1----:R-:W3:Y:S04]  /*15b90*/  LDL.LU.64 R108, [R1+0x4348] ;  /* 0x00434800016c7983 */ /* 0x002ee80000300a00 */
[----:B------:R-:W3:Y:S04]  /*15ba0*/  LDL.LU.64 R42, [R1+0x4340] ;  /* 0x00434000012a7983 */ /* 0x000ee80000300a00 */
[----:B------:R-:W3:Y:S04]  /*15bb0*/  LDL.LU.64 R170, [R1+0x4338] ;  /* 0x0043380001aa7983 */ /* 0x000ee80000300a00 */
[----:B------:R1:W-:Y:S04]  /*15bc0*/  LDGSTS.E [R49+0x40700], [R104.64], P2 ;  /* 0x4070000068317fae */ /* 0x0003e80009121848 */
[----:B------:R1:W-:Y:S04]  /*15bd0*/  LDGSTS.E [R49+0x40780], [R116.64], P3 ;  /* 0x4078000074317fae */ /* 0x0003e80009921848 */
[----:B------:R1:W-:Y:S04]  /*15be0*/  LDGSTS.E [R49+0x41600], [R178.64], P1 ;  /* 0x41600000b2317fae */ /* 0x0003e80008921848 */
[----:B-1----:R-:W3:Y:S04]  /*15bf0*/  LDL.64 R104, [R1+0x2eb0] ;  /* 0x002eb00001687983 */ /* 0x002ee80000100a00 */
[----:B------:R-:W3:Y:S04]  /*15c00*/  LDL.LU.64 R116, [R1+0x4330] ;  /* 0x0043300001747983 */ /* 0x000ee80000300a00 */
[----:B------:R-:W3:Y:S04]  /*15c10*/  LDL.LU.64 R178, [R1+0x4328] ;  /* 0x0043280001b27983 */ /* 0x000ee80000300a00 */
[----:B--2---:R1:W-:Y:S04]  /*15c20*/  LDGSTS.E [R49+0x41680], [R96.64], P4 ;  /* 0x4168000060317fae */ /* 0x0043e8000a121848 */
[----:B------:R2:W-:Y:S04]  /*15c30*/  LDGSTS.E [R49+0x41700], [R32.64], P2 ;  /* 0x4170000020317fae */ /* 0x0005e80009121848 */
[----:B------:R4:W-:Y:S04]  /*15c40*/  LDGSTS.E [R49+0x41780], [R56.64], P3 ;  /* 0x4178000038317fae */ /* 0x0009e80009921848 */
[----:B-1----:R-:W3:Y:S04]  /*15c50*/  LDL.LU.64 R96, [R1+0x4320] ;  /* 0x0043200001607983 */ /* 0x002ee80000300a00 */
[----:B--2---:R-:W2:Y:S04]  /*15c60*/  LDL.LU.64 R32, [R1+0x4318] ;  /* 0x0043180001207983 */ /* 0x004ea80000300a00 */
[----:B----4-:R-:W2:Y:S04]  /*15c70*/  LDL.LU.64 R56, [R1+0x4310] ;  /* 0x0043100001387983 */ /* 0x010ea80000300a00 */
        /* <DEDUP_REMOVED lines=22> */
[----:B------:R-:W3:Y:S04]  /*15de0*/  LDL.LU.64 R138, [R1+0x42b8] ;  /* 0x0042b800018a7983 */ /* 0x000ee80000300a00 */
[----:B------:R-:W3:Y:S01]  /*15df0*/  LDL.LU.64 R202, [R1+0x42b0] ;  /* 0x0042b00001ca7983 */ /* 0x000ee20000300a00 */
[----:B------:R-:W-:-:S03]  /*15e00*/  LOP3.LUT R252, R252, 0x40, RZ, 0x3c, !PT ;  /* 0x00000040fcfc7812 */ /* 0x000fc600078e3cff */
[----:B--2---:R1:W-:Y:S04]  /*15e10*/  LDGSTS.E [R49+0x45600], [R72.64], P1 ;  /* 0x4560000048317fae */ /* 0x0043e80008921848 */
[----:B------:R2:W-:Y:S04]  /*15e20*/  LDGSTS.E [R49+0x45680], [R8.64], P4 ;  /* 0x4568000008317fae */ /* 0x0005e8000a121848 */
[----:B------:R3:W-:Y:S04]  /*15e30*/  LDGSTS.E [R49+0x45700], [R146.64], P2 ;  /* 0x4570000092317fae */ /* 0x0007e80009121848 */
[----:B-1----:R-:W4:Y:S04]  /*15e40*/  LDL.LU.64 R72, [R1+0x42a8] ;  /* 0x0042a80001487983 */ /* 0x002f280000300a00 */
[----:B--2---:R-:W2:Y:S04]  /*15e50*/  LDL.LU.64 R8, [R1+0x42a0] ;  /* 0x0042a00001087983 */ /* 0x004ea80000300a00 */
[----:B---3--:R-:W3:Y:S04]  /*15e60*/  LDL.LU.64 R146, [R1+0x4298] ;  /* 0x0042980001927983 */ /* 0x008ee80000300a00 */
        /* <DEDUP_REMOVED lines=18> */
[----:B------:R-:W2:Y:S04]  /*15f90*/  LDL.LU R49, [R1+0x4248] ;  /* 0x0042480001317983 */ /* 0x000ea80000300800 */
[----:B------:R1:W-:Y:S04]  /*15fa0*/  LDGSTS.E [R252+0x40800], [R104.64], P1 ;  /* 0x4080000068fc7fae */ /* 0x0003e80008921848 */
[----:B------:R1:W-:Y:S04]  /*15fb0*/  LDGSTS.E [R252+0x40880], [R170.64], P4 ;  /* 0x40880000aafc7fae */ /* 0x0003e8000a121848 */
[----:B------:R1:W-:Y:S04]  /*15fc0*/  LDGSTS.E [R252+0x40900], [R106.64], P2 ;  /* 0x409000006afc7fae */ /* 0x0003e80009121848 */
[----:B-1----:R-:W2:Y:S04]  /*15fd0*/  LDL.LU.64 R104, [R1+0x4240] ;  /* 0x0042400001687983 */ /* 0x002ea80000300a00 */
[----:B------:R-:W3:Y:S04]  /*15fe0*/  LDL.LU.64 R170, [R1+0x4238] ;  /* 0x0042380001aa7983 */ /* 0x000ee80000300a00 */
[----:B------:R-:W3:Y:S04]  /*15ff0*/  LDL.LU.64 R106, [R1+0x4230] ;  /* 0x00423000016a7983 */ /* 0x000ee80000300a00 */
[----:B------:R1:W-:Y:S04]  /*16000*/  LDGSTS.E [R252+0x40980], [R40.64], P3 ;  /* 0x4098000028fc7fae */ /* 0x0003e80009921848 */
[----:B-1----:R-:W3:Y:S04]  /*16010*/  LDL.LU.64 R40, [R1+0x4228] ;  /* 0x0042280001287983 */ /* 0x002ee80000300a00 */
[----:B--2---:R1:W-:Y:S04]  /*16020*/  LDGSTS.E [R252+0x41800], [R104.64], P1 ;  /* 0x4180000068fc7fae */ /* 0x0043e80008921848 */
[----:B------:R2:W-:Y:S04]  /*16030*/  LDGSTS.E [R252+0x41880], [R230.64], P4 ;  /* 0x41880000e6fc7fae */ /* 0x0005e8000a121848 */
[----:B------:R4:W-:Y:S04]  /*16040*/  LDGSTS.E [R252+0x41900], [R234.64], P2 ;  /* 0x41900000eafc7fae */ /* 0x0009e80009121848 */
[----:B-1----:R-:W3:Y:S04]  /*16050*/  LDL.LU.64 R104, [R1+0x4220] ;  /* 0x0042200001687983 */ /* 0x002ee80000300a00 */
[----:B--2---:R-:W2:Y:S04]  /*16060*/  LDL.LU.64 R230, [R1+0x4218] ;  /* 0x0042180001e67983 */ /* 0x004ea80000300a00 */
[----:B----4-:R-:W4:Y:S04]  /*16070*/  LDL.LU.64 R234, [R1+0x4210] ;  /* 0x0042100001ea7983 */ /* 0x010f280000300a00 */
        /* <DEDUP_REMOVED lines=23> */
[----:B-1----:R1:W5:Y:S04]  /*161f0*/  LDL.LU.64 R2, [R1+0x41d8] ;  /* 0x0041d80001027983 */ /* 0x0023680000300a00 */
[----:B------:R1:W-:Y:S04]  /*16200*/  LDGSTS.E [R252+0x46800], [R24.64], P1 ;  /* 0x4680000018fc7fae */ /* 0x0003e80008921848 */
[----:B------:R1:W5:Y:S04]  /*16210*/  LDL.LU.64 R4, [R1+0x41d0] ;  /* 0x0041d00001047983 */ /* 0x0003680000300a00 */
        /* <DEDUP_REMOVED lines=14> */
[----:B------:R1:W5:Y:S04]  /*16300*/  LDL.LU.64 R20, [R1+0x4190] ;  /* 0x0041900001147983 */ /* 0x0003680000300a00 */
[----:B------:R2:W5:Y:S04]  /*16310*/  LDL.LU.64 R22, [R1+0x4188] ;  /* 0x0041880001167983 */ /* 0x0005680000300a00 */
[----:B-1----:R1:W5:Y:S04]  /*16320*/  LDL.LU.64 R24, [R1+0x4180] ;  /* 0x0041800001187983 */ /* 0x0023680000300a00 */
[----:B------:R1:W5:Y:S04]  /*16330*/  LDL.LU.64 R26, [R1+0x4178] ;  /* 0x00417800011a7983 */ /* 0x0003680000300a00 */
[----:B------:R1:W5:Y:S04]  /*16340*/  LDL.LU.64 R28, [R1+0x4170] ;  /* 0x00417000011c7983 */ /* 0x0003680000300a00 */
[----:B------:R1:W5:Y:S04]  /*16350*/  LDL.LU.64 R30, [R1+0x4168] ;  /* 0x00416800011e7983 */ /* 0x0003680000300a00 */
[----:B------:R1:W5:Y:S04]  /*16360*/  LDL.LU.64 R32, [R1+0x4160] ;  /* 0x0041600001207983 */ /* 0x0003680000300a00 */
[----:B------:R1:W5:Y:S04]  /*16370*/  LDL.LU.64 R34, [R1+0x4158] ;  /* 0x0041580001227983 */ /* 0x0003680000300a00 */
[----:B------:R1:W5:Y:S04]  /*16380*/  LDL.LU.64 R36, [R1+0x4150] ;  /* 0x0041500001247983 */ /* 0x0003680000300a00 */
[----:B------:R1:W5:Y:S01]  /*16390*/  LDL.LU.64 R38, [R1+0x4148] ;  /* 0x0041480001267983 */ /* 0x0003620000300a00 */
[----:B------:R-:W-:-:S02]  /*163a0*/  LOP3.LUT R252, R245, 0x60, RZ, 0x3c, !PT ;  /* 0x00000060f5fc7812 */ /* 0x000fc400078e3cff */
[----:B------:R-:W-:Y:S01]  /*163b0*/  LOP3.LUT R245, R245, 0x70, RZ, 0x3c, !PT ;  /* 0x00000070f5f57812 */ /* 0x000fe200078e3cff */
[----:B---3--:R3:W-:Y:S04]  /*163c0*/  LDGSTS.E [R105+0x40a00], [R40.64], P1 ;  /* 0x40a0000028697fae */ /* 0x0087e80008921848 */
        /* <DEDUP_REMOVED lines=10> */
[----:B---3--:R3:W5:Y:S04]  /*16470*/  LDL.LU.64 R40, [R1+0x4140] ;  /* 0x0041400001287983 */ /* 0x0087680000300a00 */
        /* <DEDUP_REMOVED lines=21> */
[----:B--2---:R3:W5:Y:S04]  /*165d0*/  LDL.LU.64 R62, [R1+0x40e8] ;  /* 0x0040e800013e7983 */ /* 0x0047680000300a00 */
        /* <DEDUP_REMOVED lines=41> */
[----:B------:R3:W5:Y:S04]  /*16870*/  LDL.LU R105, [R1+0x4040] ;  /* 0x0040400001697983 */ /* 0x0007680000300800 */
        /* <DEDUP_REMOVED lines=78> */
[----:B------:R1:W-:Y:S01]  /*16d60*/  LDGSTS.E [R245+0x44f00], [R134.64], P2 ;  /* 0x44f0000086f57fae */ /* 0x0003e20009121848 */
[----:B------:R-:W-:-:S03]  /*16d70*/  IMAD.MOV.U32 R252, RZ, RZ, c[0x0][0x180] ;  /* 0x00006000fffc7624 */ /* 0x000fc600078e00ff */
        /* <DEDUP_REMOVED lines=17> */
[----:B------:R3:W5:Y:S01]  /*16e90*/  LDL.LU.64 R138, [R1+0x3eb8] ;  /* 0x003eb800018a7983 */ /* 0x0007620000300a00 */
[----:B-1----:R-:W-:-:S03]  /*16ea0*/  IADD3 R242, R252, -0x8d, RZ ;  /* 0xffffff73fcf27810 */ /* 0x002fc60007ffe0ff */
[----:B--2---:R3:W5:Y:S04]  /*16eb0*/  LDL.LU.64 R136, [R1+0x3eb0] ;  /* 0x003eb00001887983 */ /* 0x0047680000300a00 */
[----:B------:R1:W-:Y:S04]  /*16ec0*/  LDGSTS.E [R245+0x46f80], [R118.64], P3 ;  /* 0x46f8000076f57fae */ /* 0x0003e80009921848 */
[----:B------:R3:W5:Y:S04]  /*16ed0*/  LDL.LU.64 R134, [R1+0x3ea8] ;  /* 0x003ea80001867983 */ /* 0x0007680000300a00 */
[----:B------:R2:W-:Y:S01]  /*16ee0*/  LDGSTS.E [R245+0x47e00], [R116.64], P1 ;  /* 0x47e0000074f57fae */ /* 0x0005e20008921848 */
[----:B------:R-:W-:Y:S01]  /*16ef0*/  ISETP.GE.U32.AND P1, PT, R242, 0x7ffffef4, PT ;  /* 0x7ffffef4f200780c */ /* 0x000fe20003f26070 */
[----:B------:R-:W-:-:S02]  /*16f00*/  IMAD.MOV.U32 R242, RZ, RZ, c[0x0][0x188] ;  /* 0x00006200fff27624 */ /* 0x000fc400078e00ff */
[----:B------:R3:W5:Y:S04]  /*16f10*/  LDL.LU.64 R132, [R1+0x3ea0] ;  /* 0x003ea00001847983 */ /* 0x0007680000300a00 */
[----:B------:R3:W5:Y:S01]  /*16f20*/  LDL.LU.64 R130, [R1+0x3e98] ;  /* 0x003e980001827983 */ /* 0x0007620000300a00 */
[----:B------:R-:W-:-:S03]  /*16f30*/  IMAD.WIDE R246, R0, 0x4, R246 ;  /* 0x0000000400f67825 */ /* 0x000fc600078e02f6 */
[----:B------:R3:W5:Y:S01]  /*16f40*/  LDL.LU.64 R128, [R1+0x3e90] ;  /* 0x003e900001807983 */ /* 0x0007620000300a00 */
[----:B------:R-:W-:-:S03]  /*16f50*/  IMAD.WIDE R248, R0, 0x4, R248 ;  /* 0x0000000400f87825 */ /* 0x000fc600078e02f8 */
[----:B------:R3:W5:Y:S01]  /*16f60*/  LDL.LU.64 R126, [R1+0x3e88] ;  /* 0x003e8800017e7983 */ /* 0x0007620000300a00 */
[----:B------:R-:W-:-:S03]  /*16f70*/  SHF.L.U32 R0, R242, 0x7, RZ ;  /* 0x00000007f2007819 */ /* 0x000fc600000006ff */
[----:B------:R3:W5:Y:S04]  /*16f80*/  LDL.LU.64 R124, [R1+0x3e80] ;  /* 0x003e8000017c7983 */ /* 0x0007680000300a00 */
[----:B------:R3:W5:Y:S04]  /*16f90*/  LDL.LU.64 R122, [R1+0x3e78] ;  /* 0x003e7800017a7983 */ /* 0x0007680000300a00 */
[----:B------:R3:W5:Y:S04]  /*16fa0*/  LDL.LU.64 R120, [R1+0x3e70] ;  /* 0x003e700001787983 */ /* 0x0007680000300a00 */
[----:B-1----:R3:W5:Y:S04]  /*16fb0*/  LDL.LU.64 R118, [R1+0x3e68] ;  /* 0x003e680001767983 */ /* 0x0027680000300a00 */
[----:B--2---:R3:W5:Y:S04]  /*16fc0*/  LDL.LU.64 R116, [R1+0x3e60] ;  /* 0x003e600001747983 */ /* 0x0047680000300a00 */
[----:B------:R1:W-:Y:S04]  /*16fd0*/  LDGSTS.E [R245+0x47e80], [R114.64], P4 ;  /* 0x47e8000072f57fae */ /* 0x0003e8000a121848 */
[----:B------:R2:W-:Y:S01]  /*16fe0*/  LDGSTS.E [R245+0x47f00], [R246.64], P2 ;  /* 0x47f00000f6f57fae */ /* 0x0005e20009121848 */
[----:B------:R-:W-:-:S03]  /*16ff0*/  IMAD.WIDE R240, R0, 0x4, R240 ;  /* 0x0000000400f07825 */ /* 0x000fc600078e02f0 */
[----:B------:R2:W-:Y:S04]  /*17000*/  LDGSTS.E [R245+0x47f80], [R248.64], P3 ;  /* 0x47f80000f8f57fae */ /* 0x0005e80009921848 */
[----:B-1----:R3:W5:Y:S04]  /*17010*/  LDL.LU.64 R114, [R1+0x3e58] ;  /* 0x003e580001727983 */ /* 0x0027680000300a00 */
[----:B------:R2:W-:Y:S04]  /*17020*/  STL.64 [R1+0x26f8], R246 ;  /* 0x0026f8f601007387 */ /* 0x0005e80000100a00 */
[----:B------:R1:W-:Y:S01]  /*17030*/  STL.64 [R1+0x26c8], R248 ;  /* 0x0026c8f801007387 */ /* 0x0003e20000100a00 */
[----:B--2---:R-:W-:-:S04]  /*17040*/  IMAD.WIDE R246, R0, 0x4, R226 ;  /* 0x0000000400f67825 */ /* 0x004fc800078e02e2 */
[C---:B------:R-:W-:Y:S01]  /*17050*/  IMAD.WIDE R226, R0.reuse, 0x4, R232 ;  /* 0x0000000400e27825 */ /* 0x040fe200078e02e8 */
[----:B------:R2:W-:Y:S03]  /*17060*/  STL.64 [R1+0x2180], R246 ;  /* 0x002180f601007387 */ /* 0x0005e60000100a00 */
[C---:B------:R-:W-:Y:S01]  /*17070*/  IMAD.WIDE R232, R0.reuse, 0x4, R238 ;  /* 0x0000000400e87825 */ /* 0x040fe200078e02ee */
[----:B------:R3:W-:Y:S03]  /*17080*/  STL.64 [R1+0x2190], R226 ;  /* 0x002190e201007387 */ /* 0x0007e60000100a00 */
[C---:B-1----:R-:W-:Y:S01]  /*17090*/  IMAD.WIDE R248, R0.reuse, 0x4, R228 ;  /* 0x0000000400f87825 */ /* 0x042fe200078e02e4 */
[----:B------:R1:W-:Y:S03]  /*170a0*/  STL.64 [R1+0x2198], R240 ;  /* 0x002198f001007387 */ /* 0x0003e60000100a00 */
[----:B--2---:R-:W-:-:S04]  /*170b0*/  IMAD.WIDE R246, R0, 0x4, R230 ;  /* 0x0000000400f67825 */ /* 0x004fc800078e02e6 */
[C---:B---3--:R-:W-:Y:S01]  /*170c0*/  IMAD.WIDE R226, R0.reuse, 0x4, R236 ;  /* 0x0000000400e27825 */ /* 0x048fe200078e02ec */
[----:B------:R1:W-:Y:S03]  /*170d0*/  STL.64 [R1+0x21a0], R232 ;  /* 0x0021a0e801007387 */ /* 0x0003e60000100a00 */
[----:B----4-:R-:W-:Y:S01]  /*170e0*/  IMAD.WIDE R234, R0, 0x4, R234 ;  /* 0x0000000400ea7825 */ /* 0x010fe200078e02ea */
[----:B------:R1:W-:Y:S04]  /*170f0*/  STL.64 [R1+0x21a8], R226 ;  /* 0x0021a8e201007387 */ /* 0x0003e80000100a00 */
[----:B------:R1:W-:Y:S04]  /*17100*/  STL.64 [R1+0x21c0], R246 ;  /* 0x0021c0f601007387 */ /* 0x0003e80000100a00 */
[----:B------:R1:W-:Y:S04]  /*17110*/  STL.64 [R1+0x21b0], R248 ;  /* 0x0021b0f801007387 */ /* 0x0003e80000100a00 */
[----:B------:R1:W-:Y:S01]  /*17120*/  STL.64 [R1+0x21b8], R234 ;  /* 0x0021b8ea01007387 */ /* 0x0003e20000100a00 */
[----:B------:R-:W-:-:S02]  /*17130*/  IADD3 R243, R252, -0x91, RZ ;  /* 0xffffff6ffcf37810 */ /* 0x000fc40007ffe0ff */
[C---:B------:R-:W-:Y:S02]  /*17140*/  IADD3 R242, R252.reuse, -0x99, RZ ;  /* 0xffffff67fcf27810 */ /* 0x040fe40007ffe0ff */
[----:B------:R-:W-:Y:S02]  /*17150*/  ISETP.GE.U32.AND P4, PT, R243, 0x7ffffef0, PT ;  /* 0x7ffffef0f300780c */ /* 0x000fe40003f86070 */
[----:B------:R-:W-:Y:S02]  /*17160*/  IADD3 R243, R252, -0x95, RZ ;  /* 0xffffff6bfcf37810 */ /* 0x000fe40007ffe0ff */
[----:B------:R-:W-:Y:S02]  /*17170*/  ISETP.GE.U32.AND P3, PT, R242, 0x7ffffee8, PT ;  /* 0x7ffffee8f200780c */ /* 0x000fe40003f66070 */
[----:B------:R-:W-:Y:S02]  /*17180*/  ISETP.GE.U32.AND P2, PT, R243, 0x7ffffeec, PT ;  /* 0x7ffffeecf300780c */ /* 0x000fe40003f46070 */
[----:B------:R-:W-:-:S02]  /*17190*/  IADD3 R242, R252, -0x9d, RZ ;  /* 0xffffff63fcf27810 */ /* 0x000fc40007ffe0ff */
[----:B-1----:R-:W2:Y:S04]  /*171a0*/  LDL.LU.64 R230, [R1+0x7b0] ;  /* 0x0007b00001e67983 */ /* 0x002ea80000300a00 */
[----:B------:R-:W3:Y:S04]  /*171b0*/  LDL.LU.64 R240, [R1+0x7a8] ;  /* 0x0007a80001f07983 */ /* 0x000ee80000300a00 */
[----:B------:R-:W4:Y:S04]  /*171c0*/  LDL.LU.64 R238, [R1+0x7a0] ;  /* 0x0007a00001ee7983 */ /* 0x000f280000300a00 */
[----:B------:R-:W2:Y:S04]  /*171d0*/  LDL.LU.64 R236, [R1+0x798] ;  /* 0x0007980001ec7983 */ /* 0x000ea80000300a00 */
[----:B------:R-:W2:Y:S04]  /*171e0*/  LDL.LU.64 R228, [R1+0x790] ;  /* 0x0007900001e47983 */ /* 0x000ea80000300a00 */
[----:B-----5:R1:W-:Y:S04]  /*171f0*/  STL.64 [R1+0x4370], R14 ;  /* 0x0043700e01007387 */ /* 0x0203e80000100a00 */
[----:B------:R-:W1:Y:S04]  /*17200*/  S2R R245, SR_TID.X ;  /* 0x0000000000f57919 */ /* 0x000e680000002100 */
[----:B------:R-:W0:Y:S04]  /*17210*/  LDGDEPBAR ;  /* 0x00000000000079af */ /* 0x000e280000000000 */
[----:B-1----:R-:W2:Y:S04]  /*17220*/  LDL.64 R14, [R1+0x21a0] ;  /* 0x0021a000010e7983 */ /* 0x002ea80000100a00 */
[----:B------:R1:W-:Y:S04]  /*17230*/  STL.64 [R1+0x4368], R12 ;  /* 0x0043680c01007387 */ /* 0x0003e80000100a00 */
[----:B-1----:R-:W2:Y:S04]  /*17240*/  LDL.LU.64 R12, [R1+0x788] ;  /* 0x00078800010c7983 */ /* 0x002ea80000300a00 */
[----:B------:R1:W-:Y:S04]  /*17250*/  STL.64 [R1+0x4360], R10 ;  /* 0x0043600a01007387 */ /* 0x0003e80000100a00 */
[----:B-1----:R-:W2:Y:S04]  /*17260*/  LDL.64 R10, [R1+0x2198] ;  /* 0x00219800010a7983 */ /* 0x002ea80000100a00 */
[----:B------:R-:W-:Y:S04]  /*17270*/  STL.64 [R1+0x4358], R8 ;  /* 0x0043580801007387 */ /* 0x000fe80000100a00 */
[----:B------:R1:W-:Y:S04]  /*17280*/  STL.64 [R1+0x4350], R6 ;  /* 0x0043500601007387 */ /* 0x0003e80000100a00 */
[----:B-1----:R-:W2:Y:S04]  /*17290*/  LDL.64 R6, [R1+0x2190] ;  /* 0x0021900001067983 */ /* 0x002ea80000100a00 */
[----:B------:R-:W-:Y:S04]  /*172a0*/  STL.64 [R1+0x4348], R4 ;  /* 0x0043480401007387 */ /* 0x000fe80000100a00 */
[----:B------:R1:W-:Y:S04]  /*172b0*/  STL.64 [R1+0x4340], R2 ;  /* 0x0043400201007387 */ /* 0x0003e80000100a00 */
[----:B-1----:R-:W2:Y:S01]  /*172c0*/  LDL.64 R2, [R1+0x2180] ;  /* 0x0021800001027983 */ /* 0x002ea20000100a00 */
[----:B------:R-:W-:-:S03]  /*172d0*/  LOP3.LUT R245, R245, 0x1f, RZ, 0xc0, !PT ;  /* 0x0000001ff5f57812 */ /* 0x000fc600078ec0ff */
[----:B------:R-:W2:Y:S04]  /*172e0*/  LDL.LU.64 R8, [R1+0x780] ;  /* 0x0007800001087983 */ /* 0x000ea80000300a00 */
[----:B------:R-:W2:Y:S01]  /*172f0*/  LDL.LU.64 R4, [R1+0x778] ;  /* 0x0007780001047983 */ /* 0x000ea20000300a00 */
[----:B------:R-:W-:-:S03]  /*17300*/  IMAD.SHL.U32 R233, R245, 0x4, RZ ;  /* 0x00000004f5e97824 */ /* 0x000fc600078e00ff */
[----:B------:R-:W-:Y:S01]  /*17310*/  BAR.SYNC.DEFER_BLOCKING 0x0 ;  /* 0x0000000000007b1d */ /* 0x000fe20000010000 */
[----:B---3--:R-:W-:-:S04]  /*17320*/  IMAD.WIDE R240, R0, 0x4, R240 ;  /* 0x0000000400f07825 */ /* 0x008fc800078e02f0 */
[----:B----4-:R-:W-:-:S04]  /*17330*/  IMAD.WIDE R238, R0, 0x4, R238 ;  /* 0x0000000400ee7825 */ /* 0x010fc800078e02ee */
[----:B--2---:R-:W-:-:S04]  /*17340*/  IMAD.WIDE R236, R0, 0x4, R236 ;  /* 0x0000000400ec7825 */ /* 0x004fc800078e02ec */
[----:B------:R-:W-:Y:S01]  /*17350*/  IMAD.WIDE R228, R0, 0x4, R228 ;  /* 0x0000000400e47825 */ /* 0x000fe200078e02e4 */
[----:B------:R-:W-:Y:S01]  /*17360*/  @!PT LDS RZ, [RZ] ;  /* 0x00000000fffff984 */ /* 0x000fe20000000800 */
[----:B------:R-:W-:Y:S01]  /*17370*/  @!PT LDS RZ, [RZ] ;  /* 0x00000000fffff984 */ /* 0x000fe20000000800 */
[----:B------:R-:W-:Y:S01]  /*17380*/  @!PT LDS RZ, [RZ] ;  /* 0x00000000fffff984 */ /* 0x000fe20000000800 */
[----:B------:R1:W-:Y:S04]  /*17390*/  LDGSTS.E [R233+0x20000], [R2.64], !P5 ;  /* 0x2000000002e97fae */ /* 0x0003e8000e921848 */
[----:B------:R2:W-:Y:S04]  /*173a0*/  LDGSTS.E [R233+0x20080], [R6.64], !P5 ;  /* 0x2008000006e97fae */ /* 0x0005e8000e921848 */
[----:B------:R3:W-:Y:S04]  /*173b0*/  LDGSTS.E [R233+0x20100], [R10.64], !P5 ;  /* 0x201000000ae97fae */ /* 0x0007e8000e921848 */
[----:B------:R2:W-:Y:S04]  /*173c0*/  LDGSTS.E [R233+0x20180], [R14.64], !P5 ;  /* 0x201800000ee97fae */ /* 0x0005e8000e921848 */
[----:B------:R1:W-:Y:S04]  /*173d0*/  LDGSTS.E [R233+0x20200], [R226.64], !P5 ;  /* 0x20200000e2e97fae */ /* 0x0003e8000e921848 */
[----:B------:R1:W-:Y:S04]  /*173e0*/  LDGSTS.E [R233+0x20280], [R248.64], !P5 ;  /* 0x20280000f8e97fae */ /* 0x0003e8000e921848 */
[----:B------:R2:W-:Y:S04]  /*173f0*/  LDGSTS.E [R233+0x20300], [R234.64], !P5 ;  /* 0x20300000eae97fae */ /* 0x0005e8000e921848 */
[----:B------:R2:W-:Y:S04]  /*17400*/  LDGSTS.E [R233+0x20380], [R246.64], !P5 ;  /* 0x20380000f6e97fae */ /* 0x0005e8000e921848 */
[----:B-1----:R-:W2:Y:S01]  /*17410*/  LDL.LU.64 R248, [R1+0x730] ;  /* 0x0007300001f87983 */ /* 0x002ea20000300a00 */
[----:B------:R-:W-:Y:S01]  /*17420*/  ISETP.GE.U32.AND P5, PT, R242, 0x7ffffee4, PT ;  /* 0x7ffffee4f200780c */ /* 0x000fe20003fa6070 */
[----:B------:R-:W-:-:S04]  /*17430*/  IMAD.WIDE R242, R0, 0x4, R230 ;  /* 0x0000000400f27825 */ /* 0x000fc800078e02e6 */
[C---:B---3--:R-:W-:Y:S01]  /*17440*/  IMAD.WIDE R10, R0.reuse, 0x4, R12 ;  /* 0x00000004000a7825 */ /* 0x048fe200078e020c */
[----:B------:R1:W-:Y:S04]  /*17450*/  LDGSTS.E [R233+0x21000], [R242.64], !P6 ;  /* 0x21000000f2e97fae */ /* 0x0003e8000f121848 */
[----:B--2---:R-:W2:Y:S04]  /*17460*/  LDL.LU.64 R246, [R1+0x728] ;  /* 0x0007280001f67983 */ /* 0x004ea80000300a00 */
[----:B------:R-:W1:Y:S01]  /*17470*/  LDL.LU.64 R234, [R1+0x720] ;  /* 0x0007200001ea7983 */ /* 0x000e620000300a00 */
[----:B------:R-:W-:Y:S01]  /*17480*/  IMAD.WIDE R8, R0, 0x4, R8 ;  /* 0x0000000400087825 */ /* 0x000fe200078e0208 */
[----:B------:R-:W-:-:S02]  /*17490*/  IADD3 R226, R252, -0xa1, RZ ;  /* 0xffffff5ffce27810 */ /* 0x000fc40007ffe0ff */
[----:B------:R-:W3:Y:S04]  /*174a0*/  LDL.LU.64 R230, [R1+0x718] ;  /* 0x0007180001e67983 */ /* 0x000ee80000300a00 */
[----:B------:R-:W-:Y:S04]  /*174b0*/  STL.64 [R1+0x1658], R242 ;  /* 0x001658f201007387 */ /* 0x000fe80000100a00 */
[----:B------:R-:W-:Y:S04]  /*174c0*/  STL.64 [R1+0x1670], R240 ;  /* 0x001670f001007387 */ /* 0x000fe80000100a00 */
[----:B------:R-:W3:Y:S04]  /*174d0*/  LDL.LU.64 R14, [R1+0x710] ;  /* 0x00071000010e7983 */ /* 0x000ee80000300a00 */
[----:B------:R-:W-:Y:S04]  /*174e0*/  STL.64 [R1+0x1678], R238 ;  /* 0x001678ee01007387 */ /* 0x000fe80000100a00 */
[----:B------:R-:W-:Y:S04]  /*174f0*/  STL.64 [R1+0x1688], R236 ;  /* 0x001688ec01007387 */ /* 0x000fe80000100a00 */
[----:B------:R-:W3:Y:S04]  /*17500*/  LDL.LU.64 R12, [R1+0x708] ;  /* 0x00070800010c7983 */ /* 0x000ee80000300a00 */
[----:B------:R4:W-:Y:S04]  /*17510*/  STL.64 [R1+0x1690], R228 ;  /* 0x001690e401007387 */ /* 0x0009e80000100a00 */
[----:B------:R-:W3:Y:S01]  /*17520*/  LDL.LU.64 R6, [R1+0x700] ;  /* 0x0007000001067983 */ /* 0x000ee20000300a00 */
[----:B------:R-:W-:-:S03]  /*17530*/  IMAD.WIDE R4, R0, 0x4, R4 ;  /* 0x0000000400047825 */ /* 0x000fc600078e0204 */
[----:B------:R1:W-:Y:S04]  /*17540*/  STL.64 [R1+0x16a0], R10 ;  /* 0x0016a00a01007387 */ /* 0x0003e80000100a00 */
[----:B------:R-:W3:Y:S04]  /*17550*/  LDL.LU.64 R2, [R1+0x6f8] ;  /* 0x0006f80001027983 */ /* 0x000ee80000300a00 */
[----:B------:R4:W-:Y:S04]  /*17560*/  LDGSTS.E [R233+0x21080], [R240.64], !P6 ;  /* 0x21080000f0e97fae */ /* 0x0009e8000f121848 */
[----:B------:R4:W-:Y:S04]  /*17570*/  LDGSTS.E [R233+0x21100], [R238.64], !P6 ;  /* 0x21100000eee97fae */ /* 0x0009e8000f121848 */
[----:B------:R1:W-:Y:S04]  /*17580*/  STL.64 [R1+0x16a8], R8 ;  /* 0x0016a80801007387 */ /* 0x0003e80000100a00 */
[----:B------:R4:W-:Y:S04]  /*17590*/  LDGSTS.E [R233+0x21180], [R236.64], !P6 ;  /* 0x21180000ece97fae */ /* 0x0009e8000f121848 */
[----:B------:R1:W-:Y:S04]  /*175a0*/  STL.64 [R1+0x16b8], R4 ;  /* 0x0016b80401007387 */ /* 0x0003e80000100a00 */
[----:B------:R4:W-:Y:S04]  /*175b0*/  LDGSTS.E [R233+0x21200], [R228.64], !P6 ;  /* 0x21200000e4e97fae */ /* 0x0009e8000f121848 */
[----:B------:R1:W-:Y:S04]  /*175c0*/  LDGSTS.E [R233+0x21280], [R10.64], !P6 ;  /* 0x212800000ae97fae */ /* 0x0003e8000f121848 */
[----:B------:R1:W-:Y:S04]  /*175d0*/  LDGSTS.E [R233+0x21300], [R8.64], !P6 ;  /* 0x2130000008e97fae */ /* 0x0003e8000f121848 */
[----:B----4-:R-:W4:Y:S04]  /*175e0*/  LDL.LU.64 R228, [R1+0x6b0] ;  /* 0x0006b00001e47983 */ /* 0x010f280000300a00 */
[----:B------:R-:W4:Y:S04]  /*175f0*/  LDL.LU.64 R240, [R1+0x6a8] ;  /* 0x0006a80001f07983 */ /* 0x000f280000300a00 */
[----:B------:R-:W4:Y:S04]  /*17600*/  LDL.LU.64 R238, [R1+0x6a0] ;  /* 0x0006a00001ee7983 */ /* 0x000f280000300a00 */
[----:B------:R-:W4:Y:S04]  /*17610*/  LDL.LU.64 R236, [R1+0x698] ;  /* 0x0006980001ec7983 */ /* 0x000f280000300a00 */
[----:B------:R1:W-:Y:S01]  /*17620*/  LDGSTS.E [R233+0x21380], [R4.64], !P6 ;  /* 0x2138000004e97fae */ /* 0x0003e2000f121848 */
[----:B--2---:R-:W-:-:S05]  /*17630*/  IMAD.WIDE R248, R0, 0x4, R248 ;  /* 0x0000000400f87825 */ /* 0x004fca00078e02f8 */
[----:B------:R2:W-:Y:S04]  /*17640*/  STL.64 [R1+0x17d0], R248 ;  /* 0x0017d0f801007387 */ /* 0x0005e80000100a00 */
[----:B------:R2:W-:Y:S01]  /*17650*/  LDGSTS.E [R233+0x22000], [R248.64], !P0 ;  /* 0x22000000f8e97fae */ /* 0x0005e2000c121848 */
[----:B------:R-:W-:-:S04]  /*17660*/  IMAD.WIDE R246, R0, 0x4, R246 ;  /* 0x0000000400f67825 */ /* 0x000fc800078e02f6 */
[C---:B-1----:R-:W-:Y:S01]  /*17670*/  IMAD.WIDE R242, R0.reuse, 0x4, R234 ;  /* 0x0000000400f27825 */ /* 0x042fe200078e02ea */
[----:B------:R1:W-:Y:S03]  /*17680*/  LDGSTS.E [R233+0x22080], [R246.64], !P0 ;  /* 0x22080000f6e97fae */ /* 0x0003e6000c121848 */
[C---:B---3--:R-:W-:Y:S01]  /*17690*/  IMAD.WIDE R230, R0.reuse, 0x4, R230 ;  /* 0x0000000400e67825 */ /* 0x048fe200078e02e6 */
[----:B------:R-:W3:Y:S04]  /*176a0*/  LDL.LU.64 R234, [R1+0x690] ;  /* 0x0006900001ea7983 */ /* 0x000ee80000300a00 */
[----:B------:R1:W-:Y:S04]  /*176b0*/  STL.64 [R1+0x17e0], R246 ;  /* 0x0017e0f601007387 */ /* 0x0003e80000100a00 */
[----:B------:R-:W3:Y:S04]  /*176c0*/  LDL.LU.64 R10, [R1+0x688] ;  /* 0x00068800010a7983 */ /* 0x000ee80000300a00 */
[----:B------:R4:W-:Y:S04]  /*176d0*/  STL.64 [R1+0x17e8], R242 ;  /* 0x0017e8f201007387 */ /* 0x0009e80000100a00 */
[----:B------:R-:W3:Y:S04]  /*176e0*/  LDL.LU.64 R8, [R1+0x680] ;  /* 0x0006800001087983 */ /* 0x000ee80000300a00 */
[----:B------:R-:W-:Y:S04]  /*176f0*/  STL.64 [R1+0x17f8], R230 ;  /* 0x0017f8e601007387 */ /* 0x000fe80000100a00 */
[----:B------:R-:W3:Y:S01]  /*17700*/  LDL.LU.64 R4, [R1+0x678] ;  /* 0x0006780001047983 */ /* 0x000ee20000300a00 */
[----:B------:R-:W-:-:S03]  /*17710*/  IMAD.WIDE R14, R0, 0x4, R14 ;  /* 0x00000004000e7825 */ /* 0x000fc600078e020e */
[----:B------:R4:W-:Y:S01]  /*17720*/  LDGSTS.E [R233+0x22100], [R242.64], !P0 ;  /* 0x22100000f2e97fae */ /* 0x0009e2000c121848 */
[----:B------:R-:W-:-:S04]  /*17730*/  IMAD.WIDE R12, R0, 0x4, R12 ;  /* 0x00000004000c7825 */ /* 0x000fc800078e020c */
[C---:B------:R-:W-:Y:S01]  /*17740*/  IMAD.WIDE R6, R0.reuse, 0x4, R6 ;  /* 0x0000000400067825 */ /* 0x040fe200078e0206 */
[----:B------:R-:W-:Y:S03]  /*17750*/  STL.64 [R1+0x1800], R14 ;  /* 0x0018000e01007387 */ /* 0x000fe60000100a00 */
[C---:B------:R-:W-:Y:S01]  /*17760*/  IMAD.WIDE R2, R0.reuse, 0x4, R2 ;  /* 0x0000000400027825 */ /* 0x040fe200078e0202 */
[----:B------:R1:W-:Y:S04]  /*17770*/  STL.64 [R1+0x1810], R12 ;  /* 0x0018100c01007387 */ /* 0x0003e80000100a00 */
[----:B------:R1:W-:Y:S04]  /*17780*/  STL.64 [R1+0x1818], R6 ;  /* 0x0018180601007387 */ /* 0x0003e80000100a00 */
[----:B------:R1:W-:Y:S04]  /*17790*/  STL.64 [R1+0x1820], R2 ;  /* 0x0018200201007387 */ /* 0x0003e80000100a00 */
[----:B------:R1:W-:Y:S04]  /*177a0*/  LDGSTS.E [R233+0x22180], [R230.64], !P0 ;  /* 0x22180000e6e97fae */ /* 0x0003e8000c121848 */
[----:B--2---:R-:W3:Y:S04]  /*177b0*/  LDL.LU.64 R248, [R1+0x630] ;  /* 0x0006300001f87983 */ /* 0x004ee80000300a00 */
[----:B------:R4:W-:Y:S04]  /*177c0*/  LDGSTS.E [R233+0x22200], [R14.64], !P0 ;  /* 0x222000000ee97fae */ /* 0x0009e8000c121848 */
[----:B-1----:R-:W3:Y:S04]  /*177d0*/  LDL.LU.64 R246, [R1+0x628] ;  /* 0x0006280001f67983 */ /* 0x002ee80000300a00 */
[----:B------:R1:W-:Y:S04]  /*177e0*/  LDGSTS.E [R233+0x22280], [R12.64], !P0 ;  /* 0x222800000ce97fae */ /* 0x0003e8000c121848 */
[----:B------:R3:W-:Y:S01]  /*177f0*/  LDGSTS.E [R233+0x22300], [R6.64], !P0 ;  /* 0x2230000006e97fae */ /* 0x0007e2000c121848 */
[----:B----4-:R-:W-:-:S03]  /*17800*/  IMAD.WIDE R242, R0, 0x4, R228 ;  /* 0x0000000400f27825 */ /* 0x010fc600078e02e4 */
[----:B------:R4:W-:Y:S04]  /*17810*/  LDGSTS.E [R233+0x22380], [R2.64], !P0 ;  /* 0x2238000002e97fae */ /* 0x0009e8000c121848 */
[----:B-1----:R-:W3:Y:S04]  /*17820*/  LDL.LU.64 R12, [R1+0x620] ;  /* 0x00062000010c7983 */ /* 0x002ee80000300a00 */
[----:B------:R-:W3:Y:S04]  /*17830*/  LDL.LU.64 R14, [R1+0x618] ;  /* 0x00061800010e7983 */ /* 0x000ee80000300a00 */
[----:B------:R-:W3:Y:S04]  /*17840*/  LDL.LU.64 R230, [R1+0x610] ;  /* 0x0006100001e67983 */ /* 0x000ee80000300a00 */
[----:B------:R-:W-:Y:S04]  /*17850*/  STL.64 [R1+0x1a50], R242 ;  /* 0x001a50f201007387 */ /* 0x000fe80000100a00 */
[----:B------:R-:W3:Y:S01]  /*17860*/  LDL.LU.64 R228, [R1+0x608] ;  /* 0x0006080001e47983 */ /* 0x000ee20000300a00 */
[----:B------:R-:W-:-:S03]  /*17870*/  IMAD.WIDE R240, R0, 0x4, R240 ;  /* 0x0000000400f07825 */ /* 0x000fc600078e02f0 */
[----:B------:R1:W-:Y:S01]  /*17880*/  LDGSTS.E [R233+0x23000], [R242.64], !P1 ;  /* 0x23000000f2e97fae */ /* 0x0003e2000c921848 */
[----:B------:R-:W-:-:S04]  /*17890*/  IMAD.WIDE R238, R0, 0x4, R238 ;  /* 0x0000000400ee7825 */ /* 0x000fc800078e02ee */
[C---:B------:R-:W-:Y:S01]  /*178a0*/  IMAD.WIDE R236, R0.reuse, 0x4, R236 ;  /* 0x0000000400ec7825 */ /* 0x040fe200078e02ec */
[----:B------:R-:W-:Y:S04]  /*178b0*/  STL.64 [R1+0x1a70], R240 ;  /* 0x001a70f001007387 */ /* 0x000fe80000100a00 */
[----:B------:R-:W-:Y:S04]  /*178c0*/  STL.64 [R1+0x1aa8], R238 ;  /* 0x001aa8ee01007387 */ /* 0x000fe80000100a00 */
[----:B------:R-:W-:Y:S04]  /*178d0*/  STL.64 [R1+0x1ac8], R236 ;  /* 0x001ac8ec01007387 */ /* 0x000fe80000100a00 */
[----:B------:R1:W-:Y:S04]  /*178e0*/  LDGSTS.E [R233+0x23080], [R240.64], !P1 ;  /* 0x23080000f0e97fae */ /* 0x0003e8000c921848 */
[----:B------:R1:W-:Y:S04]  /*178f0*/  LDGSTS.E [R233+0x23100], [R238.64], !P1 ;  /* 0x23100000eee97fae */ /* 0x0003e8000c921848 */
[----:B------:R1:W-:Y:S01]  /*17900*/  LDGSTS.E [R233+0x23180], [R236.64], !P1 ;  /* 0x23180000ece97fae */ /* 0x0003e2000c921848 */
[----:B---3--:R-:W-:-:S05]  /*17910*/  IMAD.WIDE R234, R0, 0x4, R234 ;  /* 0x0000000400ea7825 */ /* 0x008fca00078e02ea */
[----:B------:R3:W-:Y:S01]  /*17920*/  LDGSTS.E [R233+0x23200], [R234.64], !P1 ;  /* 0x23200000eae97fae */ /* 0x0007e2000c921848 */
[----:B------:R-:W-:-:S05]  /*17930*/  IMAD.WIDE R10, R0, 0x4, R10 ;  /* 0x00000004000a7825 */ /* 0x000fca00078e020a */
[----:B------:R1:W-:Y:S01]  /*17940*/  LDGSTS.E [R233+0x23280], [R10.64], !P1 ;  /* 0x232800000ae97fae */ /* 0x0003e2000c921848 */
[----:B------:R-:W-:-:S03]  /*17950*/  IMAD.WIDE R6, R0, 0x4, R8 ;  /* 0x0000000400067825 */ /* 0x000fc600078e0208 */
[----:B------:R-:W2:Y:S04]  /*17960*/  LDL.LU.64 R8, [R1+0x600] ;  /* 0x0006000001087983 */ /* 0x000ea80000300a00 */
[----:B------:R3:W-:Y:S01]  /*17970*/  STL.64 [R1+0x1ad8], R234 ;  /* 0x001ad8ea01007387 */ /* 0x0007e20000100a00 */
[----:B----4-:R-:W-:-:S03]  /*17980*/  IMAD.WIDE R2, R0, 0x4, R4 ;  /* 0x0000000400027825 */ /* 0x010fc600078e0204 */
[----:B------:R4:W-:Y:S04]  /*17990*/  STL.64 [R1+0x1af8], R10 ;  /* 0x001af80a01007387 */ /* 0x0009e80000100a00 */
[----:B------:R-:W2:Y:S04]  /*179a0*/  LDL.LU.64 R4, [R1+0x5f8] ;  /* 0x0005f80001047983 */ /* 0x000ea80000300a00 */
[----:B------:R1:W-:Y:S04]  /*179b0*/  STL.64 [R1+0x1b08], R6 ;  /* 0x001b080601007387 */ /* 0x0003e80000100a00 */
[----:B------:R3:W-:Y:S04]  /*179c0*/  STL.64 [R1+0x1b28], R2 ;  /* 0x001b280201007387 */ /* 0x0007e80000100a00 */
[----:B---3--:R-:W3:Y:S04]  /*179d0*/  LDL.LU.64 R234, [R1+0x5f0] ;  /* 0x0005f00001ea7983 */ /* 0x008ee80000300a00 */
[----:B-1----:R-:W3:Y:S04]  /*179e0*/  LDL.LU.64 R240, [R1+0x5e8] ;  /* 0x0005e80001f07983 */ /* 0x002ee80000300a00 */
[----:B------:R-:W3:Y:S04]  /*179f0*/  LDL.LU.64 R238, [R1+0x5e0] ;  /* 0x0005e00001ee7983 */ /* 0x000ee80000300a00 */
[----:B------:R-:W3:Y:S01]  /*17a00*/  LDL.LU.64 R236, [R1+0x5d8] ;  /* 0x0005d80001ec7983 */ /* 0x000ee20000300a00 */
[----:B------:R-:W-:-:S03]  /*17a10*/  IMAD.WIDE R248, R0, 0x4, R248 ;  /* 0x0000000400f87825 */ /* 0x000fc600078e02f8 */
[----:B------:R1:W-:Y:S01]  /*17a20*/  LDGSTS.E [R233+0x23300], [R6.64], !P1 ;  /* 0x2330000006e97fae */ /* 0x0003e2000c921848 */
[----:B------:R-:W-:-:S03]  /*17a30*/  IMAD.WIDE R246, R0, 0x4, R246 ;  /* 0x0000000400f67825 */ /* 0x000fc600078e02f6 */
[----:B------:R1:W-:Y:S04]  /*17a40*/  STL.64 [R1+0x1cc8], R248 ;  /* 0x001cc8f801007387 */ /* 0x0003e80000100a00 */
[----:B------:R-:W-:Y:S04]  /*17a50*/  STL.64 [R1+0x1cd0], R246 ;  /* 0x001cd0f601007387 */ /* 0x000fe80000100a00 */
[----:B------:R1:W-:Y:S04]  /*17a60*/  LDGSTS.E [R233+0x23380], [R2.64], !P1 ;  /* 0x2338000002e97fae */ /* 0x0003e8000c921848 */
[----:B------:R1:W-:Y:S01]  /*17a70*/  LDGSTS.E [R233+0x24000], [R248.64], !P4 ;  /* 0x24000000f8e97fae */ /* 0x0003e2000e121848 */
[----:B------:R-:W-:-:S03]  /*17a80*/  IMAD.WIDE R242, R0, 0x4, R12 ;  /* 0x0000000400f27825 */ /* 0x000fc600078e020c */
[----:B------:R1:W-:Y:S01]  /*17a90*/  LDGSTS.E [R233+0x24080], [R246.64], !P4 ;  /* 0x24080000f6e97fae */ /* 0x0003e2000e121848 */
[----:B------:R-:W-:-:S03]  /*17aa0*/  IMAD.WIDE R14, R0, 0x4, R14 ;  /* 0x00000004000e7825 */ /* 0x000fc600078e020e */
[----:B------:R3:W-:Y:S01]  /*17ab0*/  LDGSTS.E [R233+0x24100], [R242.64], !P4 ;  /* 0x24100000f2e97fae */ /* 0x0007e2000e121848 */
[----:B------:R-:W-:-:S03]  /*17ac0*/  IMAD.WIDE R12, R0, 0x4, R230 ;  /* 0x00000004000c7825 */ /* 0x000fc600078e02e6 */
[----:B------:R1:W-:Y:S04]  /*17ad0*/  LDGSTS.E [R233+0x24180], [R14.64], !P4 ;  /* 0x241800000ee97fae */ /* 0x0003e8000e121848 */
[----:B------:R-:W3:Y:S01]  /*17ae0*/  LDL.LU.64 R230, [R1+0x5d0] ;  /* 0x0005d00001e67983 */ /* 0x000ee20000300a00 */
[----:B----4-:R-:W-:-:S03]  /*17af0*/  IMAD.WIDE R10, R0, 0x4, R228 ;  /* 0x00000004000a7825 */ /* 0x010fc600078e02e4 */
[----:B------:R3:W-:Y:S04]  /*17b00*/  STL.64 [R1+0x1cd8], R242 ;  /* 0x001cd8f201007387 */ /* 0x0007e80000100a00 */
[----:B------:R-:W-:Y:S04]  /*17b10*/  STL.64 [R1+0x1ce0], R14 ;  /* 0x001ce00e01007387 */ /* 0x000fe80000100a00 */
[----:B------:R-:W3:Y:S04]  /*17b20*/  LDL.LU.64 R228, [R1+0x5c8] ;  /* 0x0005c80001e47983 */ /* 0x000ee80000300a00 */
[----:B------:R2:W-:Y:S04]  /*17b30*/  STL.64 [R1+0x1ce8], R12 ;  /* 0x001ce80c01007387 */ /* 0x0005e80000100a00 */
[----:B-1----:R-:W3:Y:S04]  /*17b40*/  LDL.LU.64 R6, [R1+0x5c0] ;  /* 0x0005c00001067983 */ /* 0x002ee80000300a00 */
[----:B------:R1:W-:Y:S04]  /*17b50*/  STL.64 [R1+0x1cf0], R10 ;  /* 0x001cf00a01007387 */ /* 0x0003e80000100a00 */
[----:B------:R-:W3:Y:S04]  /*17b60*/  LDL.LU.64 R2, [R1+0x5b8] ;  /* 0x0005b80001027983 */ /* 0x000ee80000300a00 */
[----:B------:R1:W-:Y:S04]  /*17b70*/  LDGSTS.E [R233+0x24200], [R12.64], !P4 ;  /* 0x242000000ce97fae */ /* 0x0003e8000e121848 */
[----:B------:R1:W-:Y:S01]  /*17b80*/  LDGSTS.E [R233+0x24280], [R10.64], !P4 ;  /* 0x242800000ae97fae */ /* 0x0003e2000e121848 */
[----:B--2---:R-:W-:-:S05]  /*17b90*/  IMAD.WIDE R8, R0, 0x4, R8 ;  /* 0x0000000400087825 */ /* 0x004fca00078e0208 */
[----:B------:R2:W-:Y:S04]  /*17ba0*/  STL.64 [R1+0x1cf8], R8 ;  /* 0x001cf80801007387 */ /* 0x0005e80000100a00 */
[----:B------:R2:W-:Y:S01]  /*17bb0*/  LDGSTS.E [R233+0x24300], [R8.64], !P4 ;  /* 0x2430000008e97fae */ /* 0x0005e2000e121848 */
[----:B------:R-:W-:-:S05]  /*17bc0*/  IMAD.WIDE R4, R0, 0x4, R4 ;  /* 0x0000000400047825 */ /* 0x000fca00078e0204 */
[----:B------:R1:W-:Y:S04]  /*17bd0*/  STL.64 [R1+0x1d00], R4 ;  /* 0x001d000401007387 */ /* 0x0003e80000100a00 */
[----:B------:R-:W4:Y:S01]  /*17be0*/  LDL.LU.64 R248, [R1+0x5b0] ;  /* 0x0005b00001f87983 */ /* 0x000f220000300a00 */
[----:B---3--:R-:W-:-:S03]  /*17bf0*/  IMAD.WIDE R242, R0, 0x4, R234 ;  /* 0x0000000400f27825 */ /* 0x008fc600078e02ea */
[----:B------:R-:W3:Y:S01]  /*17c00*/  LDL.LU.64 R246, [R1+0x5a8] ;  /* 0x0005a80001f67983 */ /* 0x000ee20000300a00 */
[----:B------:R-:W-:-:S03]  /*17c10*/  IMAD.WIDE R240, R0, 0x4, R240 ;  /* 0x0000000400f07825 */ /* 0x000fc600078e02f0 */
[----:B-1----:R-:W3:Y:S01]  /*17c20*/  LDL.LU.64 R12, [R1+0x5a0] ;  /* 0x0005a000010c7983 */ /* 0x002ee20000300a00 */
[----:B------:R-:W-:-:S03]  /*17c30*/  IMAD.WIDE R238, R0, 0x4, R238 ;  /* 0x0000000400ee7825 */ /* 0x000fc600078e02ee */
[----:B------:R-:W3:Y:S04]  /*17c40*/  LDL.LU.64 R234, [R1+0x598] ;  /* 0x0005980001ea7983 */ /* 0x000ee80000300a00 */
[----:B------:R-:W-:Y:S01]  /*17c50*/  STL.64 [R1+0x1d48], R242 ;  /* 0x001d48f201007387 */ /* 0x000fe20000100a00 */
[----:B------:R-:W-:-:S03]  /*17c60*/  IMAD.WIDE R236, R0, 0x4, R236 ;  /* 0x0000000400ec7825 */ /* 0x000fc600078e02ec */
[----:B------:R-:W3:Y:S04]  /*17c70*/  LDL.LU.64 R14, [R1+0x590] ;  /* 0x00059000010e7983 */ /* 0x000ee80000300a00 */
[----:B------:R-:W-:Y:S04]  /*17c80*/  STL.64 [R1+0x1d50], R240 ;  /* 0x001d50f001007387 */ /* 0x000fe80000100a00 */
[----:B------:R-:W3:Y:S04]  /*17c90*/  LDL.LU.64 R10, [R1+0x588] ;  /* 0x00058800010a7983 */ /* 0x000ee80000300a00 */
[----:B------:R-:W-:Y:S04]  /*17ca0*/  STL.64 [R1+0x1d58], R238 ;  /* 0x001d58ee01007387 */ /* 0x000fe80000100a00 */
[----:B--2---:R-:W2:Y:S04]  /*17cb0*/  LDL.LU.64 R8, [R1+0x580] ;  /* 0x0005800001087983 */ /* 0x004ea80000300a00 */
[----:B------:R1:W-:Y:S04]  /*17cc0*/  LDGSTS.E [R233+0x24380], [R4.64], !P4 ;  /* 0x2438000004e97fae */ /* 0x0003e8000e121848 */
[----:B------:R-:W-:Y:S04]  /*17cd0*/  STL.64 [R1+0x1d60], R236 ;  /* 0x001d60ec01007387 */ /* 0x000fe80000100a00 */
[----:B------:R3:W-:Y:S04]  /*17ce0*/  LDGSTS.E [R233+0x25000], [R242.64], !P2 ;  /* 0x25000000f2e97fae */ /* 0x0007e8000d121848 */
[----:B-1----:R-:W2:Y:S01]  /*17cf0*/  LDL.LU.64 R4, [R1+0x578] ;  /* 0x0005780001047983 */ /* 0x002ea20000300a00 */
[----:B------:R-:W-:-:S03]  /*17d00*/  IMAD.WIDE R230, R0, 0x4, R230 ;  /* 0x0000000400e67825 */ /* 0x000fc600078e02e6 */
[----:B------:R1:W-:Y:S04]  /*17d10*/  LDGSTS.E [R233+0x25080], [R240.64], !P2 ;  /* 0x25080000f0e97fae */ /* 0x0003e8000d121848 */
[----:B------:R1:W-:Y:S04]  /*17d20*/  STL.64 [R1+0x1d68], R230 ;  /* 0x001d68e601007387 */ /* 0x0003e80000100a00 */
[----:B------:R1:W-:Y:S01]  /*17d30*/  LDGSTS.E [R233+0x25100], [R238.64], !P2 ;  /* 0x25100000eee97fae */ /* 0x0003e2000d121848 */
[----:B------:R-:W-:-:S03]  /*17d40*/  IMAD.WIDE R228, R0, 0x4, R228 ;  /* 0x0000000400e47825 */ /* 0x000fc600078e02e4 */
[----:B------:R1:W-:Y:S01]  /*17d50*/  LDGSTS.E [R233+0x25180], [R236.64], !P2 ;  /* 0x25180000ece97fae */ /* 0x0003e2000d121848 */
[----:B------:R-:W-:-:S03]  /*17d60*/  IMAD.WIDE R6, R0, 0x4, R6 ;  /* 0x0000000400067825 */ /* 0x000fc600078e0206 */
[----:B------:R1:W-:Y:S01]  /*17d70*/  STL.64 [R1+0x1d70], R228 ;  /* 0x001d70e401007387 */ /* 0x0003e20000100a00 */
[----:B------:R-:W-:-:S03]  /*17d80*/  IMAD.WIDE R2, R0, 0x4, R2 ;  /* 0x0000000400027825 */ /* 0x000fc600078e0202 */
[----:B------:R2:W-:Y:S04]  /*17d90*/  STL.64 [R1+0x1d78], R6 ;  /* 0x001d780601007387 */ /* 0x0005e80000100a00 */
[----:B------:R1:W-:Y:S04]  /*17da0*/  STL.64 [R1+0x1d80], R2 ;  /* 0x001d800201007387 */ /* 0x0003e80000100a00 */
[----:B------:R1:W-:Y:S04]  /*17db0*/  LDGSTS.E [R233+0x25200], [R230.64], !P2 ;  /* 0x25200000e6e97fae */ /* 0x0003e8000d121848 */
[----:B------:R1:W-:Y:S04]  /*17dc0*/  LDGSTS.E [R233+0x25280], [R228.64], !P2 ;  /* 0x25280000e4e97fae */ /* 0x0003e8000d121848 */
[----:B------:R2:W-:Y:S04]  /*17dd0*/  LDGSTS.E [R233+0x25300], [R6.64], !P2 ;  /* 0x2530000006e97fae */ /* 0x0005e8000d121848 */
[----:B-1----:R-:W2:Y:S04]  /*17de0*/  LDL.LU.64 R230, [R1+0x570] ;  /* 0x0005700001e67983 */ /* 0x002ea80000300a00 */
[----:B------:R-:W2:Y:S04]  /*17df0*/  LDL.LU.64 R240, [R1+0x568] ;  /* 0x0005680001f07983 */ /* 0x000ea80000300a00 */
[----:B------:R-:W2:Y:S04]  /*17e00*/  LDL.LU.64 R238, [R1+0x560] ;  /* 0x0005600001ee7983 */ /* 0x000ea80000300a00 */
[----:B------:R-:W2:Y:S04]  /*17e10*/  LDL.LU.64 R236, [R1+0x558] ;  /* 0x0005580001ec7983 */ /* 0x000ea80000300a00 */
[----:B------:R-:W2:Y:S04]  /*17e20*/  LDL.LU.64 R228, [R1+0x550] ;  /* 0x0005500001e47983 */ /* 0x000ea80000300a00 */
[----:B------:R1:W-:Y:S01]  /*17e30*/  LDGSTS.E [R233+0x25380], [R2.64], !P2 ;  /* 0x2538000002e97fae */ /* 0x0003e2000d121848 */
[----:B----4-:R-:W-:-:S04]  /*17e40*/  IMAD.WIDE R248, R0, 0x4, R248 ;  /* 0x0000000400f87825 */ /* 0x010fc800078e02f8 */
[C---:B---3--:R-:W-:Y:S01]  /*17e50*/  IMAD.WIDE R246, R0.reuse, 0x4, R246 ;  /* 0x0000000400f67825 */ /* 0x048fe200078e02f6 */
[----:B------:R3:W-:Y:S03]  /*17e60*/  STL.64 [R1+0x1dc8], R248 ;  /* 0x001dc8f801007387 */ /* 0x0007e60000100a00 */
[C---:B------:R-:W-:Y:S01]  /*17e70*/  IMAD.WIDE R242, R0.reuse, 0x4, R12 ;  /* 0x0000000400f27825 */ /* 0x040fe200078e020c */
[----:B------:R3:W-:Y:S03]  /*17e80*/  LDGSTS.E [R233+0x26000], [R248.64], !P3 ;  /* 0x26000000f8e97fae */ /* 0x0007e6000d921848 */
[C---:B------:R-:W-:Y:S01]  /*17e90*/  IMAD.WIDE R234, R0.reuse, 0x4, R234 ;  /* 0x0000000400ea7825 */ /* 0x040fe200078e02ea */
[----:B------:R-:W4:Y:S04]  /*17ea0*/  LDL.LU.64 R12, [R1+0x548] ;  /* 0x00054800010c7983 */ /* 0x000f280000300a00 */
[----:B------:R1:W-:Y:S01]  /*17eb0*/  STL.64 [R1+0x1dd0], R246 ;  /* 0x001dd0f601007387 */ /* 0x0003e20000100a00 */
[----:B------:R-:W-:-:S03]  /*17ec0*/  IMAD.WIDE R14, R0, 0x4, R14 ;  /* 0x00000004000e7825 */ /* 0x000fc600078e020e */
[----:B------:R-:W-:Y:S04]  /*17ed0*/  STL.64 [R1+0x1dd8], R242 ;  /* 0x001dd8f201007387 */ /* 0x000fe80000100a00 */
[----:B------:R1:W-:Y:S01]  /*17ee0*/  STL.64 [R1+0x1de0], R234 ;  /* 0x001de0ea01007387 */ /* 0x0003e20000100a00 */
[----:B------:R-:W-:-:S03]  /*17ef0*/  IMAD.WIDE R10, R0, 0x4, R10 ;  /* 0x00000004000a7825 */ /* 0x000fc600078e020a */
[----:B------:R1:W-:Y:S04]  /*17f00*/  LDGSTS.E [R233+0x26080], [R246.64], !P3 ;  /* 0x26080000f6e97fae */ /* 0x0003e8000d921848 */
[----:B------:R1:W-:Y:S01]  /*17f10*/  LDGSTS.E [R233+0x26100], [R242.64], !P3 ;  /* 0x26100000f2e97fae */ /* 0x0003e2000d921848 */
[----:B--2---:R-:W-:-:S03]  /*17f20*/  IMAD.WIDE R6, R0, 0x4, R8 ;  /* 0x0000000400067825 */ /* 0x004fc600078e0208 */
[----:B------:R2:W-:Y:S04]  /*17f30*/  LDGSTS.E [R233+0x26180], [R234.64], !P3 ;  /* 0x26180000eae97fae */ /* 0x0005e8000d921848 */
[----:B------:R-:W4:Y:S04]  /*17f40*/  LDL.LU.64 R8, [R1+0x540] ;  /* 0x0005400001087983 */ /* 0x000f280000300a00 */
[----:B------:R2:W-:Y:S04]  /*17f50*/  STL.64 [R1+0x1de8], R14 ;  /* 0x001de80e01007387 */ /* 0x0005e80000100a00 */
[----:B------:R4:W-:Y:S01]  /*17f60*/  STL.64 [R1+0x1df0], R10 ;  /* 0x001df00a01007387 */ /* 0x0009e20000100a00 */
[----:B-1----:R-:W-:-:S03]  /*17f70*/  IMAD.WIDE R2, R0, 0x4, R4 ;  /* 0x0000000400027825 */ /* 0x002fc600078e0204 */
[----:B------:R1:W-:Y:S04]  /*17f80*/  LDGSTS.E [R233+0x26200], [R14.64], !P3 ;  /* 0x262000000ee97fae */ /* 0x0003e8000d921848 */
[----:B------:R-:W4:Y:S04]  /*17f90*/  LDL.LU.64 R4, [R1+0x538] ;  /* 0x0005380001047983 */ /* 0x000f280000300a00 */
[----:B------:R1:W-:Y:S04]  /*17fa0*/  STL.64 [R1+0x1df8], R6 ;  /* 0x001df80601007387 */ /* 0x0003e80000100a00 */
[----:B------:R1:W-:Y:S04]  /*17fb0*/  STL.64 [R1+0x1e00], R2 ;  /* 0x001e000201007387 */ /* 0x0003e80000100a00 */
[----:B---3--:R-:W3:Y:S04]  /*17fc0*/  LDL.LU.64 R248, [R1+0x530] ;  /* 0x0005300001f87983 */ /* 0x008ee80000300a00 */
[----:B------:R-:W3:Y:S04]  /*17fd0*/  LDL.LU.64 R246, [R1+0x528] ;  /* 0x0005280001f67983 */ /* 0x000ee80000300a00 */
[----:B--2---:R-:W2:Y:S04]  /*17fe0*/  LDL.LU.64 R234, [R1+0x520] ;  /* 0x0005200001ea7983 */ /* 0x004ea80000300a00 */
[----:B------:R4:W-:Y:S04]  /*17ff0*/  LDGSTS.E [R233+0x26280], [R10.64], !P3 ;  /* 0x262800000ae97fae */ /* 0x0009e8000d921848 */
[----:B------:R1:W-:Y:S04]  /*18000*/  LDGSTS.E [R233+0x26300], [R6.64], !P3 ;  /* 0x2630000006e97fae */ /* 0x0003e8000d921848 */
[----:B------:R1:W-:Y:S01]  /*18010*/  LDGSTS.E [R233+0x26380], [R2.64], !P3 ;  /* 0x2638000002e97fae */ /* 0x0003e2000d921848 */
[----:B------:R-:W-:-:S03]  /*18020*/  IMAD.WIDE R242, R0, 0x4, R230 ;  /* 0x0000000400f27825 */ /* 0x000fc600078e02e6 */
[----:B------:R-:W2:Y:S01]  /*18030*/  LDL.LU.64 R230, [R1+0x518] ;  /* 0x0005180001e67983 */ /* 0x000ea20000300a00 */
[----:B------:R-:W-:-:S03]  /*18040*/  IMAD.WIDE R240, R0, 0x4, R240 ;  /* 0x0000000400f07825 */ /* 0x000fc600078e02f0 */
[----:B------:R-:W-:Y:S01]  /*18050*/  STL.64 [R1+0x1e48], R242 ;  /* 0x001e48f201007387 */ /* 0x000fe20000100a00 */
[----:B------:R-:W-:-:S03]  /*18060*/  IMAD.WIDE R238, R0, 0x4, R238 ;  /* 0x0000000400ee7825 */ /* 0x000fc600078e02ee */
[----:B------:R-:W-:Y:S01]  /*18070*/  STL.64 [R1+0x1e50], R240 ;  /* 0x001e50f001007387 */ /* 0x000fe20000100a00 */
[----:B------:R-:W-:-:S03]  /*18080*/  IMAD.WIDE R236, R0, 0x4, R236 ;  /* 0x0000000400ec7825 */ /* 0x000fc600078e02ec */
[----:B-1----:R-:W2:Y:S01]  /*18090*/  LDL.LU.64 R14, [R1+0x510] ;  /* 0x00051000010e7983 */ /* 0x002ea20000300a00 */
[----:B------:R-:W-:-:S03]  /*180a0*/  IMAD.WIDE R228, R0, 0x4, R228 ;  /* 0x0000000400e47825 */ /* 0x000fc600078e02e4 */
[----:B------:R-:W-:Y:S04]  /*180b0*/  STL.64 [R1+0x1e58], R238 ;  /* 0x001e58ee01007387 */ /* 0x000fe80000100a00 */
[----:B------:R-:W-:Y:S04]  /*180c0*/  STL.64 [R1+0x1e60], R236 ;  /* 0x001e60ec01007387 */ /* 0x000fe80000100a00 */
[----:B------:R2:W-:Y:S04]  /*180d0*/  LDGSTS.E [R233+0x27000], [R242.64], !P5 ;  /* 0x27000000f2e97fae */ /* 0x0005e8000e921848 */
[----:B------:R1:W-:Y:S04]  /*180e0*/  LDGSTS.E [R233+0x27080], [R240.64], !P5 ;  /* 0x27080000f0e97fae */ /* 0x0003e8000e921848 */
[----:B------:R1:W-:Y:S04]  /*180f0*/  LDGSTS.E [R233+0x27100], [R238.64], !P5 ;  /* 0x27100000eee97fae */ /* 0x0003e8000e921848 */
[----:B------:R1:W-:Y:S04]  /*18100*/  LDGSTS.E [R233+0x27180], [R236.64], !P5 ;  /* 0x27180000ece97fae */ /* 0x0003e8000e921848 */
[----:B------:R1:W-:Y:S01]  /*18110*/  LDGSTS.E [R233+0x27200], [R228.64], !P5 ;  /* 0x27200000e4e97fae */ /* 0x0003e2000e921848 */
[----:B----4-:R-:W-:-:S03]  /*18120*/  IMAD.WIDE R10, R0, 0x4, R12 ;  /* 0x00000004000a7825 */ /* 0x010fc600078e020c */
[----:B------:R-:W4:Y:S04]  /*18130*/  LDL.LU.64 R12, [R1+0x508] ;  /* 0x00050800010c7983 */ /* 0x000f280000300a00 */
[----:B------:R1:W-:Y:S04]  /*18140*/  STL.64 [R1+0x1e68], R228 ;  /* 0x001e68e401007387 */ /* 0x0003e80000100a00 */
[----:B------:R-:W4:Y:S04]  /*18150*/  LDL.LU.64 R6, [R1+0x500] ;  /* 0x0005000001067983 */ /* 0x000f280000300a00 */
[----:B------:R1:W-:Y:S04]  /*18160*/  STL.64 [R1+0x1e70], R10 ;  /* 0x001e700a01007387 */ /* 0x0003e80000100a00 */
[----:B------:R-:W4:Y:S04]  /*18170*/  LDL.LU.64 R2, [R1+0x4f8] ;  /* 0x0004f80001027983 */ /* 0x000f280000300a00 */
[----:B------:R1:W-:Y:S01]  /*18180*/  LDGSTS.E [R233+0x27280], [R10.64], !P5 ;  /* 0x272800000ae97fae */ /* 0x0003e2000e921848 */
[----:B------:R-:W-:-:S05]  /*18190*/  IMAD.WIDE R8, R0, 0x4, R8 ;  /* 0x0000000400087825 */ /* 0x000fca00078e0208 */
[----:B------:R1:W-:Y:S04]  /*181a0*/  STL.64 [R1+0x1e78], R8 ;  /* 0x001e780801007387 */ /* 0x0003e80000100a00 */
[----:B------:R1:W-:Y:S01]  /*181b0*/  LDGSTS.E [R233+0x27300], [R8.64], !P5 ;  /* 0x2730000008e97fae */ /* 0x0003e2000e921848 */
[----:B------:R-:W-:-:S05]  /*181c0*/  IMAD.WIDE R4, R0, 0x4, R4 ;  /* 0x0000000400047825 */ /* 0x000fca00078e0204 */
[----:B------:R2:W-:Y:S04]  /*181d0*/  STL.64 [R1+0x1e80], R4 ;  /* 0x001e800401007387 */ /* 0x0005e80000100a00 */
[----:B-1----:R-:W4:Y:S01]  /*181e0*/  LDL.LU.64 R228, [R1+0x4f0] ;  /* 0x0004f00001e47983 */ /* 0x002f220000300a00 */
[----:B---3--:R-:W-:-:S03]  /*181f0*/  IMAD.WIDE R248, R0, 0x4, R248 ;  /* 0x0000000400f87825 */ /* 0x008fc600078e02f8 */
[----:B------:R-:W3:Y:S01]  /*18200*/  LDL.LU.64 R240, [R1+0x4e8] ;  /* 0x0004e80001f07983 */ /* 0x000ee20000300a00 */
[----:B------:R-:W-:-:S03]  /*18210*/  IMAD.WIDE R246, R0, 0x4, R246 ;  /* 0x0000000400f67825 */ /* 0x000fc600078e02f6 */
[----:B------:R-:W3:Y:S01]  /*18220*/  LDL.LU.64 R238, [R1+0x4e0] ;  /* 0x0004e00001ee7983 */ /* 0x000ee20000300a00 */
[----:B--2---:R-:W-:-:S03]  /*18230*/  IMAD.WIDE R242, R0, 0x4, R234 ;  /* 0x0000000400f27825 */ /* 0x004fc600078e02ea */
        /* <DEDUP_REMOVED lines=8> */
[----:B------:R1:W-:Y:S04]  /*182c0*/  LDGSTS.E [R233+0x27380], [R4.64], !P5 ;  /* 0x2738000004e97fae */ /* 0x0003e8000e921848 */
[----:B------:R-:W-:Y:S04]  /*182d0*/  STL.64 [R1+0x1ee0], R230 ;  /* 0x001ee0e601007387 */ /* 0x000fe80000100a00 */
[----:B-1----:R-:W3:Y:S01]  /*182e0*/  LDL.LU.64 R4, [R1+0x4b8] ;  /* 0x0004b80001047983 */ /* 0x002ee20000300a00 */
[----:B------:R-:W-:Y:S01]  /*182f0*/  ISETP.GE.U32.AND P6, PT, R226, 0x7ffffee0, PT ;  /* 0x7ffffee0e200780c */ /* 0x000fe20003fc6070 */
[----:B------:R-:W-:Y:S01]  /*18300*/  IMAD.WIDE R14, R0, 0x4, R14 ;  /* 0x00000004000e7825 */ /* 0x000fe200078e020e */
[----:B------:R-:W-:-:S04]  /*18310*/  IADD3 R226, R252, -0xa5, RZ ;  /* 0xffffff5bfce27810 */ /* 0x000fc80007ffe0ff */
[----:B------:R-:W-:Y:S07]  /*18320*/  STL.64 [R1+0x1ee8], R14 ;  /* 0x001ee80e01007387 */ /* 0x000fee0000100a00 */
[----:B------:R1:W-:Y:S04]  /*18330*/  LDGSTS.E [R233+0x28000], [R248.64], !P6 ;  /* 0x28000000f8e97fae */ /* 0x0003e8000f121848 */
[----:B------:R1:W-:Y:S04]  /*18340*/  LDGSTS.E [R233+0x28080], [R246.64], !P6 ;  /* 0x28080000f6e97fae */ /* 0x0003e8000f121848 */
[----:B------:R1:W-:Y:S04]  /*18350*/  LDGSTS.E [R233+0x28100], [R242.64], !P6 ;  /* 0x28100000f2e97fae */ /* 0x0003e8000f121848 */
[----:B------:R1:W-:Y:S01]  /*18360*/  LDGSTS.E [R233+0x28180], [R230.64], !P6 ;  /* 0x28180000e6e97fae */ /* 0x0003e2000f121848 */
[----:B------:R-:W-:-:S03]  /*18370*/  ISETP.GE.U32.AND P0, PT, R226, 0x7ffffedc, PT ;  /* 0x7ffffedce200780c */ /* 0x000fc60003f06070 */
[----:B------:R1:W-:Y:S01]  /*18380*/  LDGSTS.E [R233+0x28200], [R14.64], !P6 ;  /* 0x282000000ee97fae */ /* 0x0003e2000f121848 */
[----:B----4-:R-:W-:-:S04]  /*18390*/  IMAD.WIDE R12, R0, 0x4, R12 ;  /* 0x00000004000c7825 */ /* 0x010fc800078e020c */
[C---:B------:R-:W-:Y:S01]  /*183a0*/  IMAD.WIDE R6, R0.reuse, 0x4, R6 ;  /* 0x0000000400067825 */ /* 0x040fe200078e0206 */
[----:B------:R4:W-:Y:S03]  /*183b0*/  STL.64 [R1+0x1ef0], R12 ;  /* 0x001ef00c01007387 */ /* 0x0009e60000100a00 */
[C---:B------:R-:W-:Y:S01]  /*183c0*/  IMAD.WIDE R2, R0.reuse, 0x4, R2 ;  /* 0x0000000400027825 */ /* 0x040fe200078e0202 */
[----:B------:R3:W-:Y:S04]  /*183d0*/  STL.64 [R1+0x1ef8], R6 ;  /* 0x001ef80601007387 */ /* 0x0007e80000100a00 */
[----:B------:R3:W-:Y:S04]  /*183e0*/  STL.64 [R1+0x1f00], R2 ;  /* 0x001f000201007387 */ /* 0x0007e80000100a00 */
[----:B-1----:R-:W2:Y:S04]  /*183f0*/  LDL.LU.64 R248, [R1+0x4b0] ;  /* 0x0004b00001f87983 */ /* 0x002ea80000300a00 */
[----:B------:R-:W2:Y:S04]  /*18400*/  LDL.LU.64 R246, [R1+0x4a8] ;  /* 0x0004a80001f67983 */ /* 0x000ea80000300a00 */
[----:B------:R4:W-:Y:S04]  /*18410*/  LDGSTS.E [R233+0x28280], [R12.64], !P6 ;  /* 0x282800000ce97fae */ /* 0x0009e8000f121848 */
[----:B------:R1:W-:Y:S04]  /*18420*/  LDGSTS.E [R233+0x28300], [R6.64], !P6 ;  /* 0x2830000006e97fae */ /* 0x0003e8000f121848 */
[----:B------:R1:W-:Y:S04]  /*18430*/  LDGSTS.E [R233+0x28380], [R2.64], !P6 ;  /* 0x2838000002e97fae */ /* 0x0003e8000f121848 */
[----:B----4-:R-:W4:Y:S04]  /*18440*/  LDL.LU.64 R12, [R1+0x4a0] ;  /* 0x0004a000010c7983 */ /* 0x010f280000300a00 */
[----:B------:R-:W4:Y:S01]  /*18450*/  LDL.LU.64 R14, [R1+0x498] ;  /* 0x00049800010e7983 */ /* 0x000f220000300a00 */
[----:B------:R-:W-:-:S03]  /*18460*/  IMAD.WIDE R242, R0, 0x4, R228 ;  /* 0x0000000400f27825 */ /* 0x000fc600078e02e4 */
[----:B------:R-:W4:Y:S01]  /*18470*/  LDL.LU.64 R230, [R1+0x490] ;  /* 0x0004900001e67983 */ /* 0x000f220000300a00 */
[----:B---3--:R-:W-:-:S03]  /*18480*/  IMAD.WIDE R240, R0, 0x4, R240 ;  /* 0x0000000400f07825 */ /* 0x008fc600078e02f0 */
[----:B------:R-:W-:Y:S01]  /*18490*/  STL.64 [R1+0x2048], R242 ;  /* 0x002048f201007387 */ /* 0x000fe20000100a00 */
[----:B------:R-:W-:-:S03]  /*184a0*/  IMAD.WIDE R238, R0, 0x4, R238 ;  /* 0x0000000400ee7825 */ /* 0x000fc600078e02ee */
[----:B------:R-:W2:Y:S01]  /*184b0*/  LDL.LU.64 R228, [R1+0x488] ;  /* 0x0004880001e47983 */ /* 0x000ea20000300a00 */
[----:B------:R-:W-:-:S03]  /*184c0*/  IMAD.WIDE R236, R0, 0x4, R236 ;  /* 0x0000000400ec7825 */ /* 0x000fc600078e02ec */
[----:B------:R-:W-:Y:S04]  /*184d0*/  STL.64 [R1+0x2050], R240 ;  /* 0x002050f001007387 */ /* 0x000fe80000100a00 */
[----:B------:R-:W-:Y:S01]  /*184e0*/  STL.64 [R1+0x2058], R238 ;  /* 0x002058ee01007387 */ /* 0x000fe20000100a00 */
[----:B------:R-:W-:-:S03]  /*184f0*/  IMAD.WIDE R234, R0, 0x4, R234 ;  /* 0x0000000400ea7825 */ /* 0x000fc600078e02ea */
[----:B------:R-:W-:Y:S04]  /*18500*/  STL.64 [R1+0x2060], R236 ;  /* 0x002060ec01007387 */ /* 0x000fe80000100a00 */
[----:B------:R4:W-:Y:S01]  /*18510*/  LDGSTS.E [R233+0x29000], [R242.64], !P0 ;  /* 0x29000000f2e97fae */ /* 0x0009e2000c121848 */
[----:B------:R-:W-:-:S03]  /*18520*/  IMAD.WIDE R10, R0, 0x4, R10 ;  /* 0x00000004000a7825 */ /* 0x000fc600078e020a */
[----:B------:R1:W-:Y:S04]  /*18530*/  LDGSTS.E [R233+0x29080], [R240.64], !P0 ;  /* 0x29080000f0e97fae */ /* 0x0003e8000c121848 */
[----:B------:R1:W-:Y:S02]  /*18540*/  LDGSTS.E [R233+0x29100], [R238.64], !P0 ;  /* 0x29100000eee97fae */ /* 0x0003e4000c121848 */
[C---:B-1----:R-:W-:Y:S02]  /*18550*/  IMAD.WIDE R6, R0.reuse, 0x4, R8 ;  /* 0x0000000400067825 */ /* 0x042fe400078e0208 */
[----:B------:R-:W2:Y:S04]  /*18560*/  LDL.LU.64 R8, [R1+0x480] ;  /* 0x0004800001087983 */ /* 0x000ea80000300a00 */
[----:B------:R1:W-:Y:S04]  /*18570*/  STL.64 [R1+0x2068], R234 ;  /* 0x002068ea01007387 */ /* 0x0003e80000100a00 */
[----:B------:R2:W-:Y:S04]  /*18580*/  STL.64 [R1+0x2070], R10 ;  /* 0x0020700a01007387 */ /* 0x0005e80000100a00 */
[----:B------:R1:W-:Y:S01]  /*18590*/  LDGSTS.E [R233+0x29180], [R236.64], !P0 ;  /* 0x29180000ece97fae */ /* 0x0003e2000c121848 */
[----:B------:R-:W-:-:S03]  /*185a0*/  IMAD.WIDE R2, R0, 0x4, R4 ;  /* 0x0000000400027825 */ /* 0x000fc600078e0204 */
[----:B------:R-:W2:Y:S04]  /*185b0*/  LDL.LU.64 R4, [R1+0x478] ;  /* 0x0004780001047983 */ /* 0x000ea80000300a00 */
[----:B------:R1:W-:Y:S04]  /*185c0*/  STL.64 [R1+0x2078], R6 ;  /* 0x0020780601007387 */ /* 0x0003e80000100a00 */
[----:B------:R1:W-:Y:S04]  /*185d0*/  STL.64 [R1+0x2080], R2 ;  /* 0x0020800201007387 */ /* 0x0003e80000100a00 */
[----:B------:R1:W-:Y:S01]  /*185e0*/  LDGSTS.E [R233+0x29200], [R234.64], !P0 ;  /* 0x29200000eae97fae */ /* 0x0003e2000c121848 */
[----:B------:R-:W-:-:S03]  /*185f0*/  IADD3 R226, R252, -0xa9, RZ ;  /* 0xffffff57fce27810 */ /* 0x000fc60007ffe0ff */
[----:B------:R2:W-:Y:S04]  /*18600*/  LDGSTS.E [R233+0x29280], [R10.64], !P0 ;  /* 0x292800000ae97fae */ /* 0x0005e8000c121848 */
[----:B-1----:R-:W2:Y:S04]  /*18610*/  LDL.LU.64 R234, [R1+0x470] ;  /* 0x0004700001ea7983 */ /* 0x002ea80000300a00 */
[----:B------:R-:W2:Y:S04]  /*18620*/  LDL.LU.64 R240, [R1+0x468] ;  /* 0x0004680001f07983 */ /* 0x000ea80000300a00 */
[----:B------:R-:W2:Y:S04]  /*18630*/  LDL.LU.64 R238, [R1+0x460] ;  /* 0x0004600001ee7983 */ /* 0x000ea80000300a00 */
[----:B------:R-:W2:Y:S01]  /*18640*/  LDL.LU.64 R236, [R1+0x458] ;  /* 0x0004580001ec7983 */ /* 0x000ea20000300a00 */
[----:B------:R-:W-:-:S03]  /*18650*/  ISETP.GE.U32.AND P1, PT, R226, 0x7ffffed8, PT ;  /* 0x7ffffed8e200780c */ /* 0x000fc60003f26070 */
[----:B------:R1:W-:Y:S04]  /*18660*/  LDGSTS.E [R233+0x29300], [R6.64], !P0 ;  /* 0x2930000006e97fae */ /* 0x0003e8000c121848 */
[----:B------:R1:W-:Y:S01]  /*18670*/  LDGSTS.E [R233+0x29380], [R2.64], !P0 ;  /* 0x2938000002e97fae */ /* 0x0003e2000c121848 */
[----:B--2---:R-:W-:-:S04]  /*18680*/  IMAD.WIDE R248, R0, 0x4, R248 ;  /* 0x0000000400f87825 */ /* 0x004fc800078e02f8 */
[C---:B------:R-:W-:Y:S01]  /*18690*/  IMAD.WIDE R246, R0.reuse, 0x4, R246 ;  /* 0x0000000400f67825 */ /* 0x040fe200078e02f6 */
[----:B------:R2:W-:Y:S04]  /*186a0*/  STL.64 [R1+0x20c8], R248 ;  /* 0x0020c8f801007387 */ /* 0x0005e80000100a00 */
[----:B------:R1:W-:Y:S04]  /*186b0*/  STL.64 [R1+0x20d0], R246 ;  /* 0x0020d0f601007387 */ /* 0x0003e80000100a00 */
[----:B------:R2:W-:Y:S04]  /*186c0*/  LDGSTS.E [R233+0x2a000], [R248.64], !P1 ;  /* 0x2a000000f8e97fae */ /* 0x0005e8000c921848 */
[----:B------:R1:W-:Y:S01]  /*186d0*/  LDGSTS.E [R233+0x2a080], [R246.64], !P1 ;  /* 0x2a080000f6e97fae */ /* 0x0003e2000c921848 */
[----:B----4-:R-:W-:-:S04]  /*186e0*/  IMAD.WIDE R242, R0, 0x4, R12 ;  /* 0x0000000400f27825 */ /* 0x010fc800078e020c */
[C---:B------:R-:W-:Y:S01]  /*186f0*/  IMAD.WIDE R14, R0.reuse, 0x4, R14 ;  /* 0x00000004000e7825 */ /* 0x040fe200078e020e */
[----:B------:R4:W-:Y:S03]  /*18700*/  LDGSTS.E [R233+0x2a100], [R242.64], !P1 ;  /* 0x2a100000f2e97fae */ /* 0x0009e6000c921848 */
[C---:B------:R-:W-:Y:S01]  /*18710*/  IMAD.WIDE R12, R0.reuse, 0x4, R230 ;  /* 0x00000004000c7825 */ /* 0x040fe200078e02e6 */
[----:B------:R1:W-:Y:S04]  /*18720*/  LDGSTS.E [R233+0x2a180], [R14.64], !P1 ;  /* 0x2a1800000ee97fae */ /* 0x0003e8000c921848 */
[----:B------:R-:W3:Y:S01]  /*18730*/  LDL.LU.64 R230, [R1+0x450] ;  /* 0x0004500001e67983 */ /* 0x000ee20000300a00 */
[----:B--2---:R-:W-:-:S03]  /*18740*/  IMAD.WIDE R10, R0, 0x4, R228 ;  /* 0x00000004000a7825 */ /* 0x004fc600078e02e4 */
[----:B------:R-:W-:Y:S04]  /*18750*/  STL.64 [R1+0x20d8], R242 ;  /* 0x0020d8f201007387 */ /* 0x000fe80000100a00 */
[----:B------:R-:W-:Y:S04]  /*18760*/  STL.64 [R1+0x20e0], R14 ;  /* 0x0020e00e01007387 */ /* 0x000fe80000100a00 */
[----:B------:R-:W2:Y:S04]  /*18770*/  LDL.LU.64 R228, [R1+0x448] ;  /* 0x0004480001e47983 */ /* 0x000ea80000300a00 */
[----:B------:R4:W-:Y:S04]  /*18780*/  STL.64 [R1+0x20e8], R12 ;  /* 0x0020e80c01007387 */ /* 0x0009e80000100a00 */
[----:B-1----:R-:W2:Y:S04]  /*18790*/  LDL.LU.64 R6, [R1+0x440] ;  /* 0x0004400001067983 */ /* 0x002ea80000300a00 */
[----:B------:R1:W-:Y:S04]  /*187a0*/  STL.64 [R1+0x20f0], R10 ;  /* 0x0020f00a01007387 */ /* 0x0003e80000100a00 */
[----:B------:R-:W2:Y:S01]  /*187b0*/  LDL.LU.64 R2, [R1+0x438] ;  /* 0x0004380001027983 */ /* 0x000ea20000300a00 */
[----:B------:R-:W-:-:S03]  /*187c0*/  IMAD.WIDE R8, R0, 0x4, R8 ;  /* 0x0000000400087825 */ /* 0x000fc600078e0208 */
[----:B------:R4:W-:Y:S04]  /*187d0*/  LDGSTS.E [R233+0x2a200], [R12.64], !P1 ;  /* 0x2a2000000ce97fae */ /* 0x0009e8000c921848 */
[----:B------:R1:W-:Y:S04]  /*187e0*/  STL.64 [R1+0x20f8], R8 ;  /* 0x0020f80801007387 */ /* 0x0003e80000100a00 */
[----:B------:R1:W-:Y:S04]  /*187f0*/  LDGSTS.E [R233+0x2a280], [R10.64], !P1 ;  /* 0x2a2800000ae97fae */ /* 0x0003e8000c921848 */
[----:B------:R1:W-:Y:S01]  /*18800*/  LDGSTS.E [R233+0x2a300], [R8.64], !P1 ;  /* 0x2a30000008e97fae */ /* 0x0003e2000c921848 */
[----:B------:R-:W-:-:S05]  /*18810*/  IMAD.WIDE R4, R0, 0x4, R4 ;  /* 0x0000000400047825 */ /* 0x000fca00078e0204 */
[----:B------:R1:W-:Y:S04]  /*18820*/  STL.64 [R1+0x2100], R4 ;  /* 0x0021000401007387 */ /* 0x0003e80000100a00 */
[----:B------:R-:W2:Y:S04]  /*18830*/  LDL.LU.64 R248, [R1+0x430] ;  /* 0x0004300001f87983 */ /* 0x000ea80000300a00 */
[----:B------:R-:W2:Y:S04]  /*18840*/  LDL.LU.64 R246, [R1+0x428] ;  /* 0x0004280001f67983 */ /* 0x000ea80000300a00 */
[----:B----4-:R-:W4:Y:S04]  /*18850*/  LDL.LU.64 R12, [R1+0x420] ;  /* 0x00042000010c7983 */ /* 0x010f280000300a00 */
[----:B------:R1:W-:Y:S01]  /*18860*/  LDGSTS.E [R233+0x2a380], [R4.64], !P1 ;  /* 0x2a38000004e97fae */ /* 0x0003e2000c921848 */
[----:B------:R-:W-:-:S03]  /*18870*/  IMAD.WIDE R242, R0, 0x4, R234 ;  /* 0x0000000400f27825 */ /* 0x000fc600078e02ea */
[----:B------:R-:W4:Y:S01]  /*18880*/  LDL.LU.64 R234, [R1+0x418] ;  /* 0x0004180001ea7983 */ /* 0x000f220000300a00 */
[----:B------:R-:W-:-:S03]  /*18890*/  IMAD.WIDE R240, R0, 0x4, R240 ;  /* 0x0000000400f07825 */ /* 0x000fc600078e02f0 */
[----:B------:R-:W-:Y:S01]  /*188a0*/  STL.64 [R1+0x2148], R242 ;  /* 0x002148f201007387 */ /* 0x000fe20000100a00 */
[----:B------:R-:W-:-:S03]  /*188b0*/  IMAD.WIDE R238, R0, 0x4, R238 ;  /* 0x0000000400ee7825 */ /* 0x000fc600078e02ee */
[----:B------:R-:W4:Y:S01]  /*188c0*/  LDL.LU.64 R14, [R1+0x410] ;  /* 0x00041000010e7983 */ /* 0x000f220000300a00 */
[----:B------:R-:W-:-:S03]  /*188d0*/  IMAD.WIDE R236, R0, 0x4, R236 ;  /* 0x0000000400ec7825 */ /* 0x000fc600078e02ec */
[----:B------:R-:W-:Y:S04]  /*188e0*/  STL.64 [R1+0x2150], R240 ;  /* 0x002150f001007387 */ /* 0x000fe80000100a00 */
[----:B-1----:R-:W4:Y:S04]  /*188f0*/  LDL.LU.64 R10, [R1+0x408] ;  /* 0x00040800010a7983 */ /* 0x002f280000300a00 */
[----:B------:R-:W-:Y:S04]  /*18900*/  STL.64 [R1+0x2158], R238 ;  /* 0x002158ee01007387 */ /* 0x000fe80000100a00 */
[----:B------:R-:W4:Y:S04]  /*18910*/  LDL.LU.64 R8, [R1+0x400] ;  /* 0x0004000001087983 */ /* 0x000f280000300a00 */
[----:B------:R-:W-:Y:S04]  /*18920*/  STL.64 [R1+0x2160], R236 ;  /* 0x002160ec01007387 */ /* 0x000fe80000100a00 */
[----:B------:R-:W4:Y:S01]  /*18930*/  LDL.LU.64 R4, [R1+0x3f8] ;  /* 0x0003f80001047983 */ /* 0x000f220000300a00 */
[----:B------:R-:W-:-:S04]  /*18940*/  IADD3 R226, R252, -0xad, RZ ;  /* 0xffffff53fce27810 */ /* 0x000fc80007ffe0ff */
[----:B------:R-:W-:-:S13]  /*18950*/  ISETP.GE.U32.AND P4, PT, R226, 0x7ffffed4, PT ;  /* 0x7ffffed4e200780c */ /* 0x000fda0003f86070 */
[----:B------:R4:W-:Y:S04]  /*18960*/  LDGSTS.E [R233+0x2b000], [R242.64], !P4 ;  /* 0x2b000000f2e97fae */ /* 0x0009e8000e121848 */
[----:B------:R1:W-:Y:S04]  /*18970*/  LDGSTS.E [R233+0x2b080], [R240.64], !P4 ;  /* 0x2b080000f0e97fae */ /* 0x0003e8000e121848 */
[----:B------:R1:W-:Y:S04]  /*18980*/  LDGSTS.E [R233+0x2b100], [R238.64], !P4 ;  /* 0x2b100000eee97fae */ /* 0x0003e8000e121848 */
[----:B------:R1:W-:Y:S01]  /*18990*/  LDGSTS.E [R233+0x2b180], [R236.64], !P4 ;  /* 0x2b180000ece97fae */ /* 0x0003e2000e121848 */
[----:B---3--:R-:W-:-:S05]  /*189a0*/  IMAD.WIDE R230, R0, 0x4, R230 ;  /* 0x0000000400e67825 */ /* 0x008fca00078e02e6 */
[----:B------:R3:W-:Y:S04]  /*189b0*/  STL.64 [R1+0x2168], R230 ;  /* 0x002168e601007387 */ /* 0x0007e80000100a00 */
[----:B------:R3:W-:Y:S01]  /*189c0*/  LDGSTS.E [R233+0x2b200], [R230.64], !P4 ;  /* 0x2b200000e6e97fae */ /* 0x0007e2000e121848 */
[----:B--2---:R-:W-:-:S04]  /*189d0*/  IMAD.WIDE R228, R0, 0x4, R228 ;  /* 0x0000000400e47825 */ /* 0x004fc800078e02e4 */
[C---:B------:R-:W-:Y:S01]  /*189e0*/  IMAD.WIDE R6, R0.reuse, 0x4, R6 ;  /* 0x0000000400067825 */ /* 0x040fe200078e0206 */
[----:B------:R2:W-:Y:S03]  /*189f0*/  STL.64 [R1+0x2170], R228 ;  /* 0x002170e401007387 */ /* 0x0005e60000100a00 */
[C---:B------:R-:W-:Y:S01]  /*18a00*/  IMAD.WIDE R2, R0.reuse, 0x4, R2 ;  /* 0x0000000400027825 */ /* 0x040fe200078e0202 */
[----:B------:R1:W-:Y:S04]  /*18a10*/  STL.64 [R1+0x2178], R6 ;  /* 0x0021780601007387 */ /* 0x0003e80000100a00 */
[----:B------:R2:W-:Y:S04]  /*18a20*/  STL.64 [R1+0x2188], R2 ;  /* 0x0021880201007387 */ /* 0x0005e80000100a00 */
[----:B---3--:R-:W3:Y:S04]  /*18a30*/  LDL.LU.64 R230, [R1+0x3f0] ;  /* 0x0003f00001e67983 */ /* 0x008ee80000300a00 */
[----:B-1----:R-:W3:Y:S04]  /*18a40*/  LDL.LU.64 R240, [R1+0x3e8] ;  /* 0x0003e80001f07983 */ /* 0x002ee80000300a00 */
[----:B------:R-:W3:Y:S04]  /*18a50*/  LDL.LU.64 R238, [R1+0x3e0] ;  /* 0x0003e00001ee7983 */ /* 0x000ee80000300a00 */
[----:B------:R-:W3:Y:S04]  /*18a60*/  LDL.LU.64 R236, [R1+0x3d8] ;  /* 0x0003d80001ec7983 */ /* 0x000ee80000300a00 */
[----:B------:R2:W-:Y:S01]  /*18a70*/  LDGSTS.E [R233+0x2b280], [R228.64], !P4 ;  /* 0x2b280000e4e97fae */ /* 0x0005e2000e121848 */
[----:B------:R-:W-:-:S03]  /*18a80*/  IMAD.WIDE R248, R0, 0x4, R248 ;  /* 0x0000000400f87825 */ /* 0x000fc600078e02f8 */
[----:B------:R1:W-:Y:S01]  /*18a90*/  LDGSTS.E [R233+0x2b300], [R6.64], !P4 ;  /* 0x2b30000006e97fae */ /* 0x0003e2000e121848 */
[----:B------:R-:W-:-:S03]  /*18aa0*/  IMAD.WIDE R246, R0, 0x4, R246 ;  /* 0x0000000400f67825 */ /* 0x000fc600078e02f6 */
[----:B------:R1:W-:Y:S01]  /*18ab0*/  LDGSTS.E [R233+0x2b380], [R2.64], !P4 ;  /* 0x2b38000002e97fae */ /* 0x0003e2000e121848 */
[----:B----4-:R-:W-:-:S03]  /*18ac0*/  IMAD.WIDE R242, R0, 0x4, R12 ;  /* 0x0000000400f27825 */ /* 0x010fc600078e020c */
[----:B--2---:R-:W2:Y:S04]  /*18ad0*/  LDL.LU.64 R228, [R1+0x3d0] ;  /* 0x0003d00001e47983 */ /* 0x004ea80000300a00 */
[----:B------:R4:W-:Y:S01]  /*18ae0*/  STL.64 [R1+0x2208], R248 ;  /* 0x002208f801007387 */ /* 0x0009e20000100a00 */
[----:B------:R-:W-:-:S03]  /*18af0*/  IMAD.WIDE R234, R0, 0x4, R234 ;  /* 0x0000000400ea7825 */ /* 0x000fc600078e02ea */
[----:B------:R-:W2:Y:S04]  /*18b00*/  LDL.LU.64 R12, [R1+0x3c8] ;  /* 0x0003c800010c7983 */ /* 0x000ea80000300a00 */
[----:B------:R1:W-:Y:S01]  /*18b10*/  STL.64 [R1+0x2210], R246 ;  /* 0x002210f601007387 */ /* 0x0003e20000100a00 */
[----:B------:R-:W-:-:S03]  /*18b20*/  IMAD.WIDE R14, R0, 0x4, R14 ;  /* 0x00000004000e7825 */ /* 0x000fc600078e020e */
[----:B------:R-:W-:Y:S04]  /*18b30*/  STL.64 [R1+0x2218], R242 ;  /* 0x002218f201007387 */ /* 0x000fe80000100a00 */
[----:B------:R4:W-:Y:S01]  /*18b40*/  STL.64 [R1+0x2220], R234 ;  /* 0x002220ea01007387 */ /* 0x0009e20000100a00 */
[----:B------:R-:W-:-:S04]  /*18b50*/  IMAD.WIDE R10, R0, 0x4, R10 ;  /* 0x00000004000a7825 */ /* 0x000fc800078e020a */
[C---:B-1----:R-:W-:Y:S02]  /*18b60*/  IMAD.WIDE R6, R0.reuse, 0x4, R8 ;  /* 0x0000000400067825 */ /* 0x042fe400078e0208 */
[----:B------:R-:W2:Y:S04]  /*18b70*/  LDL.LU.64 R8, [R1+0x3c0] ;  /* 0x0003c00001087983 */ /* 0x000ea80000300a00 */
[----:B------:R1:W-:Y:S01]  /*18b80*/  STL.64 [R1+0x2228], R14 ;  /* 0x0022280e01007387 */ /* 0x0003e20000100a00 */
[----:B------:R-:W-:-:S03]  /*18b90*/  IMAD.WIDE R2, R0, 0x4, R4 ;  /* 0x0000000400027825 */ /* 0x000fc600078e0204 */
[----:B------:R1:W-:Y:S04]  /*18ba0*/  STL.64 [R1+0x2230], R10 ;  /* 0x0022300a01007387 */ /* 0x0003e80000100a00 */
[----:B------:R-:W2:Y:S01]  /*18bb0*/  LDL.LU.64 R4, [R1+0x3b8] ;  /* 0x0003b80001047983 */ /* 0x000ea20000300a00 */
[----:B------:R-:W-:-:S04]  /*18bc0*/  IADD3 R226, R252, -0xb1, RZ ;  /* 0xffffff4ffce27810 */ /* 0x000fc80007ffe0ff */
[----:B------:R-:W-:Y:S01]  /*18bd0*/  ISETP.GE.U32.AND P2, PT, R226, 0x7ffffed0, PT ;  /* 0x7ffffed0e200780c */ /* 0x000fe20003f46070 */
[----:B------:R1:W-:Y:S04]  /*18be0*/  STL.64 [R1+0x2238], R6 ;  /* 0x0022380601007387 */ /* 0x0003e80000100a00 */
[----:B------:R1:W-:Y:S01]  /*18bf0*/  STL.64 [R1+0x2240], R2 ;  /* 0x0022400201007387 */ /* 0x0003e20000100a00 */
[----:B------:R-:W-:-:S07]  /*18c00*/  IADD3 R226, R252, -0xb5, RZ ;  /* 0xffffff4bfce27810 */ /* 0x000fce0007ffe0ff */
[----:B------:R4:W-:Y:S04]  /*18c10*/  LDGSTS.E [R233+0x2c000], [R248.64], !P2 ;  /* 0x2c000000f8e97fae */ /* 0x0009e8000d121848 */
[----:B------:R1:W-:Y:S04]  /*18c20*/  LDGSTS.E [R233+0x2c080], [R246.64], !P2 ;  /* 0x2c080000f6e97fae */ /* 0x0003e8000d121848 */
[----:B------:R3:W-:Y:S04]  /*18c30*/  LDGSTS.E [R233+0x2c100], [R242.64], !P2 ;  /* 0x2c100000f2e97fae */ /* 0x0007e8000d121848 */
[----:B----4-:R-:W4:Y:S04]  /*18c40*/  LDL.LU.64 R248, [R1+0x3b0] ;  /* 0x0003b00001f87983 */ /* 0x010f280000300a00 */
[----:B-1----:R-:W4:Y:S04]  /*18c50*/  LDL.LU.64 R246, [R1+0x3a8] ;  /* 0x0003a80001f67983 */ /* 0x002f280000300a00 */
[----:B------:R1:W-:Y:S01]  /*18c60*/  LDGSTS.E [R233+0x2c180], [R234.64], !P2 ;  /* 0x2c180000eae97fae */ /* 0x0003e2000d121848 */
[----:B------:R-:W-:-:S03]  /*18c70*/  ISETP.GE.U32.AND P3, PT, R226, 0x7ffffecc, PT ;  /* 0x7ffffecce200780c */ /* 0x000fc60003f66070 */
[----:B------:R3:W-:Y:S04]  /*18c80*/  LDGSTS.E [R233+0x2c200], [R14.64], !P2 ;  /* 0x2c2000000ee97fae */ /* 0x0007e8000d121848 */
[----:B------:R2:W-:Y:S04]  /*18c90*/  LDGSTS.E [R233+0x2c280], [R10.64], !P2 ;  /* 0x2c2800000ae97fae */ /* 0x0005e8000d121848 */
[----:B-1----:R-:W4:Y:S04]  /*18ca0*/  LDL.LU.64 R234, [R1+0x3a0] ;  /* 0x0003a00001ea7983 */ /* 0x002f280000300a00 */
[----:B------:R1:W-:Y:S04]  /*18cb0*/  LDGSTS.E [R233+0x2c300], [R6.64], !P2 ;  /* 0x2c30000006e97fae */ /* 0x0003e8000d121848 */
[----:B------:R1:W-:Y:S01]  /*18cc0*/  LDGSTS.E [R233+0x2c380], [R2.64], !P2 ;  /* 0x2c38000002e97fae */ /* 0x0003e2000d121848 */
[----:B---3--:R-:W-:-:S03]  /*18cd0*/  IMAD.WIDE R242, R0, 0x4, R230 ;  /* 0x0000000400f27825 */ /* 0x008fc600078e02e6 */
[----:B------:R-:W3:Y:S01]  /*18ce0*/  LDL.LU.64 R230, [R1+0x398] ;  /* 0x0003980001e67983 */ /* 0x000ee20000300a00 */
[----:B------:R-:W-:-:S03]  /*18cf0*/  IMAD.WIDE R240, R0, 0x4, R240 ;  /* 0x0000000400f07825 */ /* 0x000fc600078e02f0 */
[----:B------:R-:W-:Y:S01]  /*18d00*/  STL.64 [R1+0x2288], R242 ;  /* 0x002288f201007387 */ /* 0x000fe20000100a00 */
[----:B------:R-:W-:-:S03]  /*18d10*/  IMAD.WIDE R238, R0, 0x4, R238 ;  /* 0x0000000400ee7825 */ /* 0x000fc600078e02ee */
[----:B------:R-:W-:Y:S01]  /*18d20*/  STL.64 [R1+0x2290], R240 ;  /* 0x002290f001007387 */ /* 0x000fe20000100a00 */
[----:B------:R-:W-:-:S03]  /*18d30*/  IMAD.WIDE R236, R0, 0x4, R236 ;  /* 0x0000000400ec7825 */ /* 0x000fc600078e02ec */
[----:B------:R-:W3:Y:S04]  /*18d40*/  LDL.LU.64 R14, [R1+0x390] ;  /* 0x00039000010e7983 */ /* 0x000ee80000300a00 */
[----:B------:R-:W-:Y:S04]  /*18d50*/  STL.64 [R1+0x2298], R238 ;  /* 0x002298ee01007387 */ /* 0x000fe80000100a00 */
[----:B------:R-:W-:Y:S04]  /*18d60*/  STL.64 [R1+0x22a0], R236 ;  /* 0x0022a0ec01007387 */ /* 0x000fe80000100a00 */
[----:B------:R1:W-:Y:S01]  /*18d70*/  LDGSTS.E [R233+0x2d000], [R242.64], !P3 ;  /* 0x2d000000f2e97fae */ /* 0x0003e2000d921848 */
[----:B--2---:R-:W-:-:S03]  /*18d80*/  IMAD.WIDE R228, R0, 0x4, R228 ;  /* 0x0000000400e47825 */ /* 0x004fc600078e02e4 */
[----:B------:R2:W-:Y:S04]  /*18d90*/  LDGSTS.E [R233+0x2d080], [R240.64], !P3 ;  /* 0x2d080000f0e97fae */ /* 0x0005e8000d921848 */
[----:B------:R1:W-:Y:S01]  /*18da0*/  LDGSTS.E [R233+0x2d100], [R238.64], !P3 ;  /* 0x2d100000eee97fae */ /* 0x0003e2000d921848 */
[----:B------:R-:W-:-:S03]  /*18db0*/  IMAD.WIDE R10, R0, 0x4, R12 ;  /* 0x00000004000a7825 */ /* 0x000fc600078e020c */
[----:B------:R1:W-:Y:S04]  /*18dc0*/  LDGSTS.E [R233+0x2d180], [R236.64], !P3 ;  /* 0x2d180000ece97fae */ /* 0x0003e8000d921848 */
[----:B------:R-:W3:Y:S04]  /*18dd0*/  LDL.LU.64 R12, [R1+0x388] ;  /* 0x00038800010c7983 */ /* 0x000ee80000300a00 */
[----:B------:R2:W-:Y:S04]  /*18de0*/  STL.64 [R1+0x22a8], R228 ;  /* 0x0022a8e401007387 */ /* 0x0005e80000100a00 */
[----:B-1----:R-:W3:Y:S04]  /*18df0*/  LDL.LU.64 R6, [R1+0x380] ;  /* 0x0003800001067983 */ /* 0x002ee80000300a00 */
[----:B------:R1:W-:Y:S04]  /*18e00*/  STL.64 [R1+0x22b0], R10 ;  /* 0x0022b00a01007387 */ /* 0x0003e80000100a00 */
[----:B------:R-:W3:Y:S01]  /*18e10*/  LDL.LU.64 R2, [R1+0x378] ;  /* 0x0003780001027983 */ /* 0x000ee20000300a00 */
[----:B------:R-:W-:-:S03]  /*18e20*/  IMAD.WIDE R8, R0, 0x4, R8 ;  /* 0x0000000400087825 */ /* 0x000fc600078e0208 */
[----:B------:R2:W-:Y:S04]  /*18e30*/  LDGSTS.E [R233+0x2d200], [R228.64], !P3 ;  /* 0x2d200000e4e97fae */ /* 0x0005e8000d921848 */
[----:B------:R1:W-:Y:S01]  /*18e40*/  STL.64 [R1+0x22b8], R8 ;  /* 0x0022b80801007387 */ /* 0x0003e20000100a00 */
[----:B------:R-:W-:Y:S01]  /*18e50*/  IMAD.WIDE R4, R0, 0x4, R4 ;  /* 0x0000000400047825 */ /* 0x000fe200078e0204 */
[----:B------:R-:W-:Y:S02]  /*18e60*/  IADD3 R226, R252, -0xb9, RZ ;  /* 0xffffff47fce27810 */ /* 0x000fe40007ffe0ff */
[----:B------:R1:W-:Y:S04]  /*18e70*/  LDGSTS.E [R233+0x2d280], [R10.64], !P3 ;  /* 0x2d2800000ae97fae */ /* 0x0003e8000d921848 */
[----:B------:R1:W-:Y:S04]  /*18e80*/  STL.64 [R1+0x22c0], R4 ;  /* 0x0022c00401007387 */ /* 0x0003e80000100a00 */
[----:B--2---:R-:W2:Y:S04]  /*18e90*/  LDL.LU.64 R228, [R1+0x370] ;  /* 0x0003700001e47983 */ /* 0x004ea80000300a00 */
[----:B------:R-:W2:Y:S04]  /*18ea0*/  LDL.LU.64 R240, [R1+0x368] ;  /* 0x0003680001f07983 */ /* 0x000ea80000300a00 */
[----:B------:R-:W2:Y:S04]  /*18eb0*/  LDL.LU.64 R238, [R1+0x360] ;  /* 0x0003600001ee7983 */ /* 0x000ea80000300a00 */
[----:B------:R-:W2:Y:S01]  /*18ec0*/  LDL.LU.64 R236, [R1+0x358] ;  /* 0x0003580001ec7983 */ /* 0x000ea20000300a00 */
[----:B----4-:R-:W-:-:S04]  /*18ed0*/  IMAD.WIDE R248, R0, 0x4, R248 ;  /* 0x0000000400f87825 */ /* 0x010fc800078e02f8 */
[----:B------:R-:W-:Y:S01]  /*18ee0*/  IMAD.WIDE R246, R0, 0x4, R246 ;  /* 0x0000000400f67825 */ /* 0x000fe200078e02f6 */
[----:B------:R4:W-:Y:S01]  /*18ef0*/  STL.64 [R1+0x2308], R248 ;  /* 0x002308f801007387 */ /* 0x0009e20000100a00 */
[----:B------:R-:W-:-:S03]  /*18f00*/  ISETP.GE.U32.AND P5, PT, R226, 0x7ffffec8, PT ;  /* 0x7ffffec8e200780c */ /* 0x000fc60003fa6070 */
[----:B------:R1:W-:Y:S04]  /*18f10*/  LDGSTS.E [R233+0x2d300], [R8.64], !P3 ;  /* 0x2d30000008e97fae */ /* 0x0003e8000d921848 */
[----:B------:R1:W-:Y:S06]  /*18f20*/  LDGSTS.E [R233+0x2d380], [R4.64], !P3 ;  /* 0x2d38000004e97fae */ /* 0x0003ec000d921848 */
[----:B------:R4:W-:Y:S01]  /*18f30*/  LDGSTS.E [R233+0x2e000], [R248.64], !P5 ;  /* 0x2e000000f8e97fae */ /* 0x0009e2000e921848 */
[----:B------:R-:W-:-:S03]  /*18f40*/  IMAD.WIDE R242, R0, 0x4, R234 ;  /* 0x0000000400f27825 */ /* 0x000fc600078e02ea */
[----:B------:R-:W2:Y:S04]  /*18f50*/  LDL.LU.64 R234, [R1+0x350] ;  /* 0x0003500001ea7983 */ /* 0x000ea80000300a00 */
[----:B------:R3:W-:Y:S04]  /*18f60*/  STL.64 [R1+0x2310], R246 ;  /* 0x002310f601007387 */ /* 0x0007e80000100a00 */
[----:B-1----:R-:W2:Y:S04]  /*18f70*/  LDL.LU.64 R10, [R1+0x348] ;  /* 0x00034800010a7983 */ /* 0x002ea80000300a00 */
[----:B------:R2:W-:Y:S04]  /*18f80*/  STL.64 [R1+0x2318], R242 ;  /* 0x002318f201007387 */ /* 0x0005e80000100a00 */
[----:B------:R-:W2:Y:S04]  /*18f90*/  LDL.LU.64 R8, [R1+0x340] ;  /* 0x0003400001087983 */ /* 0x000ea80000300a00 */
[----:B------:R1:W-:Y:S04]  /*18fa0*/  LDGSTS.E [R233+0x2e080], [R246.64], !P5 ;  /* 0x2e080000f6e97fae */ /* 0x0003e8000e921848 */
[----:B------:R2:W-:Y:S01]  /*18fb0*/  LDGSTS.E [R233+0x2e100], [R242.64], !P5 ;  /* 0x2e100000f2e97fae */ /* 0x0005e2000e921848 */
[----:B---3--:R-:W-:-:S05]  /*18fc0*/  IMAD.WIDE R230, R0, 0x4, R230 ;  /* 0x0000000400e67825 */ /* 0x008fca00078e02e6 */
[----:B------:R-:W-:Y:S04]  /*18fd0*/  STL.64 [R1+0x2320], R230 ;  /* 0x002320e601007387 */ /* 0x000fe80000100a00 */
[----:B------:R-:W3:Y:S01]  /*18fe0*/  LDL.LU.64 R4, [R1+0x338] ;  /* 0x0003380001047983 */ /* 0x000ee20000300a00 */
[----:B------:R-:W-:-:S03]  /*18ff0*/  IMAD.WIDE R14, R0, 0x4, R14 ;  /* 0x00000004000e7825 */ /* 0x000fc600078e020e */
[----:B------:R1:W-:Y:S04]  /*19000*/  LDGSTS.E [R233+0x2e180], [R230.64], !P5 ;  /* 0x2e180000e6e97fae */ /* 0x0003e8000e921848 */
[----:B------:R-:W-:Y:S04]  /*19010*/  STL.64 [R1+0x2328], R14 ;  /* 0x0023280e01007387 */ /* 0x000fe80000100a00 */
[----:B------:R1:W-:Y:S01]  /*19020*/  LDGSTS.E [R233+0x2e200], [R14.64], !P5 ;  /* 0x2e2000000ee97fae */ /* 0x0003e2000e921848 */
[----:B------:R-:W-:-:S04]  /*19030*/  IMAD.WIDE R12, R0, 0x4, R12 ;  /* 0x00000004000c7825 */ /* 0x000fc800078e020c */
[C---:B------:R-:W-:Y:S01]  /*19040*/  IMAD.WIDE R6, R0.reuse, 0x4, R6 ;  /* 0x0000000400067825 */ /* 0x040fe200078e0206 */
[----:B------:R1:W-:Y:S03]  /*19050*/  STL.64 [R1+0x2330], R12 ;  /* 0x0023300c01007387 */ /* 0x0003e60000100a00 */
[----:B------:R-:W-:Y:S01]  /*19060*/  IMAD.WIDE R2, R0, 0x4, R2 ;  /* 0x0000000400027825 */ /* 0x000fe200078e0202 */
[----:B------:R1:W-:Y:S04]  /*19070*/  STL.64 [R1+0x2338], R6 ;  /* 0x0023380601007387 */ /* 0x0003e80000100a00 */
[----:B------:R3:W-:Y:S04]  /*19080*/  STL.64 [R1+0x2340], R2 ;  /* 0x0023400201007387 */ /* 0x0007e80000100a00 */
[----:B----4-:R-:W4:Y:S04]  /*19090*/  LDL.LU.64 R248, [R1+0x330] ;  /* 0x0003300001f87983 */ /* 0x010f280000300a00 */
[----:B-1----:R-:W4:Y:S04]  /*190a0*/  LDL.LU.64 R246, [R1+0x328] ;  /* 0x0003280001f67983 */ /* 0x002f280000300a00 */
[----:B------:R1:W-:Y:S01]  /*190b0*/  LDGSTS.E [R233+0x2e280], [R12.64], !P5 ;  /* 0x2e2800000ce97fae */ /* 0x0003e2000e921848 */
[----:B------:R-:W-:-:S03]  /*190c0*/  IADD3 R226, R252, -0xbd, RZ ;  /* 0xffffff43fce27810 */ /* 0x000fc60007ffe0ff */
[----:B------:R2:W-:Y:S02]  /*190d0*/  LDGSTS.E [R233+0x2e300], [R6.64], !P5 ;  /* 0x2e30000006e97fae */ /* 0x0005e4000e921848 */
[----:B--2---:R-:W-:Y:S02]  /*190e0*/  IMAD.WIDE R242, R0, 0x4, R228 ;  /* 0x0000000400f27825 */ /* 0x004fe400078e02e4 */
[----:B-1----:R-:W2:Y:S04]  /*190f0*/  LDL.LU.64 R12, [R1+0x320] ;  /* 0x00032000010c7983 */ /* 0x002ea80000300a00 */
[----:B------:R-:W2:Y:S04]  /*19100*/  LDL.LU.64 R14, [R1+0x318] ;  /* 0x00031800010e7983 */ /* 0x000ea80000300a00 */
[----:B------:R-:W2:Y:S04]  /*19110*/  LDL.LU.64 R230, [R1+0x310] ;  /* 0x0003100001e67983 */ /* 0x000ea80000300a00 */
[----:B------:R-:W-:Y:S04]  /*19120*/  STL.64 [R1+0x2388], R242 ;  /* 0x002388f201007387 */ /* 0x000fe80000100a00 */
[----:B------:R-:W2:Y:S01]  /*19130*/  LDL.LU.64 R228, [R1+0x308] ;  /* 0x0003080001e47983 */ /* 0x000ea20000300a00 */
[----:B------:R-:W-:Y:S01]  /*19140*/  ISETP.GE.U32.AND P6, PT, R226, 0x7ffffec4, PT ;  /* 0x7ffffec4e200780c */ /* 0x000fe20003fc6070 */
[----:B------:R-:W-:-:S02]  /*19150*/  IMAD.WIDE R240, R0, 0x4, R240 ;  /* 0x0000000400f07825 */ /* 0x000fc400078e02f0 */
[----:B------:R3:W-:Y:S02]  /*19160*/  LDGSTS.E [R233+0x2e380], [R2.64], !P5 ;  /* 0x2e38000002e97fae */ /* 0x0007e4000e921848 */
[----:B------:R-:W-:-:S04]  /*19170*/  IMAD.WIDE R238, R0, 0x4, R238 ;  /* 0x0000000400ee7825 */ /* 0x000fc800078e02ee */
[C---:B------:R-:W-:Y:S01]  /*19180*/  IMAD.WIDE R236, R0.reuse, 0x4, R236 ;  /* 0x0000000400ec7825 */ /* 0x040fe200078e02ec */
[----:B------:R-:W-:Y:S04]  /*19190*/  STL.64 [R1+0x2390], R240 ;  /* 0x002390f001007387 */ /* 0x000fe80000100a00 */
[----:B------:R-:W-:Y:S04]  /*191a0*/  STL.64 [R1+0x2398], R238 ;  /* 0x002398ee01007387 */ /* 0x000fe80000100a00 */
[----:B------:R-:W-:Y:S04]  /*191b0*/  STL.64 [R1+0x23a0], R236 ;  /* 0x0023a0ec01007387 */ /* 0x000fe80000100a00 */
[----:B------:R2:W-:Y:S01]  /*191c0*/  LDGSTS.E [R233+0x2f000], [R242.64], !P6 ;  /* 0x2f000000f2e97fae */ /* 0x0005e2000f121848 */
[----:B------:R-:W-:-:S03]  /*191d0*/  IMAD.WIDE R234, R0, 0x4, R234 ;  /* 0x0000000400ea7825 */ /* 0x000fc600078e02ea */
[----:B------:R1:W-:Y:S04]  /*191e0*/  LDGSTS.E [R233+0x2f080], [R240.64], !P6 ;  /* 0x2f080000f0e97fae */ /* 0x0003e8000f121848 */
[----:B------:R1:W-:Y:S01]  /*191f0*/  LDGSTS.E [R233+0x2f100], [R238.64], !P6 ;  /* 0x2f100000eee97fae */ /* 0x0003e2000f121848 */
[----:B------:R-:W-:-:S03]  /*19200*/  IMAD.WIDE R10, R0, 0x4, R10 ;  /* 0x00000004000a7825 */ /* 0x000fc600078e020a */
[----:B------:R1:W-:Y:S04]  /*19210*/  LDGSTS.E [R233+0x2f180], [R236.64], !P6 ;  /* 0x2f180000ece97fae */ /* 0x0003e8000f121848 */
[----:B------:R1:W-:Y:S01]  /*19220*/  LDGSTS.E [R233+0x2f200], [R234.64], !P6 ;  /* 0x2f200000eae97fae */ /* 0x0003e2000f121848 */
[----:B------:R-:W-:-:S03]  /*19230*/  IMAD.WIDE R6, R0, 0x4, R8 ;  /* 0x0000000400067825 */ /* 0x000fc600078e0208 */
[----:B------:R-:W2:Y:S04]  /*19240*/  LDL.LU.64 R8, [R1+0x300] ;  /* 0x0003000001087983 */ /* 0x000ea80000300a00 */
[----:B------:R1:W-:Y:S04]  /*19250*/  STL.64 [R1+0x23a8], R234 ;  /* 0x0023a8ea01007387 */ /* 0x0003e80000100a00 */
[----:B------:R1:W-:Y:S04]  /*19260*/  STL.64 [R1+0x23b0], R10 ;  /* 0x0023b00a01007387 */ /* 0x0003e80000100a00 */
[----:B------:R1:W-:Y:S04]  /*19270*/  LDGSTS.E [R233+0x2f280], [R10.64], !P6 ;  /* 0x2f2800000ae97fae */ /* 0x0003e8000f121848 */
[----:B------:R1:W-:Y:S01]  /*19280*/  LDGSTS.E [R233+0x2f300], [R6.64], !P6 ;  /* 0x2f30000006e97fae */ /* 0x0003e2000f121848 */
[----:B---3--:R-:W-:-:S03]  /*19290*/  IMAD.WIDE R2, R0, 0x4, R4 ;  /* 0x0000000400027825 */ /* 0x008fc600078e0204 */
[----:B------:R-:W3:Y:S04]  /*192a0*/  LDL.LU.64 R4, [R1+0x2f8] ;  /* 0x0002f80001047983 */ /* 0x000ee80000300a00 */
[----:B------:R2:W-:Y:S04]  /*192b0*/  STL.64 [R1+0x23b8], R6 ;  /* 0x0023b80601007387 */ /* 0x0005e80000100a00 */
[----:B------:R2:W-:Y:S04]  /*192c0*/  STL.64 [R1+0x23c0], R2 ;  /* 0x0023c00201007387 */ /* 0x0005e80000100a00 */
[----:B-1----:R-:W3:Y:S04]  /*192d0*/  LDL.LU.64 R234, [R1+0x2f0] ;  /* 0x0002f00001ea7983 */ /* 0x002ee80000300a00 */
[----:B------:R-:W3:Y:S04]  /*192e0*/  LDL.LU.64 R240, [R1+0x2e8] ;  /* 0x0002e80001f07983 */ /* 0x000ee80000300a00 */
[----:B------:R-:W3:Y:S04]  /*192f0*/  LDL.LU.64 R238, [R1+0x2e0] ;  /* 0x0002e00001ee7983 */ /* 0x000ee80000300a00 */
[----:B------:R-:W3:Y:S04]  /*19300*/  LDL.LU.64 R236, [R1+0x2d8] ;  /* 0x0002d80001ec7983 */ /* 0x000ee80000300a00 */
[----:B------:R1:W-:Y:S01]  /*19310*/  LDGSTS.E [R233+0x2f380], [R2.64], !P6 ;  /* 0x2f38000002e97fae */ /* 0x0003e2000f121848 */
[----:B----4-:R-:W-:-:S04]  /*19320*/  IMAD.WIDE R248, R0, 0x4, R248 ;  /* 0x0000000400f87825 */ /* 0x010fc800078e02f8 */
[C---:B------:R-:W-:Y:S01]  /*19330*/  IMAD.WIDE R246, R0.reuse, 0x4, R246 ;  /* 0x0000000400f67825 */ /* 0x040fe200078e02f6 */
[----:B------:R4:W-:Y:S04]  /*19340*/  STL.64 [R1+0x2408], R248 ;  /* 0x002408f801007387 */ /* 0x0009e80000100a00 */
[----:B------:R-:W-:Y:S01]  /*19350*/  STL.64 [R1+0x2410], R246 ;  /* 0x002410f601007387 */ /* 0x000fe20000100a00 */
[----:B--2---:R-:W-:-:S04]  /*19360*/  IMAD.WIDE R242, R0, 0x4, R12 ;  /* 0x0000000400f27825 */ /* 0x004fc800078e020c */
[----:B------:R-:W-:-:S04]  /*19370*/  IMAD.WIDE R14, R0, 0x4, R14 ;  /* 0x00000004000e7825 */ /* 0x000fc800078e020e */
[C---:B------:R-:W-:Y:S02]  /*19380*/  IMAD.WIDE R12, R0.reuse, 0x4, R230 ;  /* 0x00000004000c7825 */ /* 0x040fe400078e02e6 */
[----:B------:R-:W2:Y:S04]  /*19390*/  LDL.LU.64 R230, [R1+0x2d0] ;  /* 0x0002d00001e67983 */ /* 0x000ea80000300a00 */
[----:B------:R1:W-:Y:S01]  /*193a0*/  STL.64 [R1+0x2418], R242 ;  /* 0x002418f201007387 */ /* 0x0003e20000100a00 */
[----:B------:R-:W-:-:S03]  /*193b0*/  IMAD.WIDE R10, R0, 0x4, R228 ;  /* 0x00000004000a7825 */ /* 0x000fc600078e02e4 */
[----:B------:R-:W-:Y:S04]  /*193c0*/  STL.64 [R1+0x2420], R14 ;  /* 0x0024200e01007387 */ /* 0x000fe80000100a00 */
[----:B------:R-:W2:Y:S04]  /*193d0*/  LDL.LU.64 R228, [R1+0x2c8] ;  /* 0x0002c80001e47983 */ /* 0x000ea80000300a00 */
[----:B------:R1:W-:Y:S04]  /*193e0*/  STL.64 [R1+0x2428], R12 ;  /* 0x0024280c01007387 */ /* 0x0003e80000100a00 */
[----:B------:R-:W2:Y:S04]  /*193f0*/  LDL.LU.64 R6, [R1+0x2c0] ;  /* 0x0002c00001067983 */ /* 0x000ea80000300a00 */
[----:B------:R3:W-:Y:S04]  /*19400*/  STL.64 [R1+0x2430], R10 ;  /* 0x0024300a01007387 */ /* 0x0007e80000100a00 */
[----:B-1----:R-:W2:Y:S01]  /*19410*/  LDL.LU.64 R2, [R1+0x2b8] ;  /* 0x0002b80001027983 */ /* 0x002ea20000300a00 */
[----:B------:R-:W-:-:S04]  /*19420*/  IADD3 R226, R252, -0xc1, RZ ;  /* 0xffffff3ffce27810 */ /* 0x000fc80007ffe0ff */
[----:B------:R-:W-:Y:S02]  /*19430*/  ISETP.GE.U32.AND P0, PT, R226, 0x7ffffec0, PT ;  /* 0x7ffffec0e200780c */ /* 0x000fe40003f06070 */
[----:B------:R-:W-:-:S11]  /*19440*/  IADD3 R226, R252, -0xc5, RZ ;  /* 0xffffff3bfce27810 */ /* 0x000fd60007ffe0ff */
[----:B------:R4:W-:Y:S01]  /*19450*/  LDGSTS.E [R233+0x30000], [R248.64], !P0 ;  /* 0x30000000f8e97fae */ /* 0x0009e2000c121848 */
[----:B------:R-:W-:-:S03]  /*19460*/  IMAD.WIDE R8, R0, 0x4, R8 ;  /* 0x0000000400087825 */ /* 0x000fc600078e0208 */
[----:B------:R1:W-:Y:S04]  /*19470*/  LDGSTS.E [R233+0x30080], [R246.64], !P0 ;  /* 0x30080000f6e97fae */ /* 0x0003e8000c121848 */
[----:B------:R1:W-:Y:S04]  /*19480*/  LDGSTS.E [R233+0x30100], [R242.64], !P0 ;  /* 0x30100000f2e97fae */ /* 0x0003e8000c121848 */
[----:B------:R1:W-:Y:S04]  /*19490*/  STL.64 [R1+0x2438], R8 ;  /* 0x0024380801007387 */ /* 0x0003e80000100a00 */
[----:B------:R1:W-:Y:S04]  /*194a0*/  LDGSTS.E [R233+0x30180], [R14.64], !P0 ;  /* 0x301800000ee97fae */ /* 0x0003e8000c121848 */
[----:B------:R1:W-:Y:S01]  /*194b0*/  LDGSTS.E [R233+0x30200], [R12.64], !P0 ;  /* 0x302000000ce97fae */ /* 0x0003e2000c121848 */
[----:B------:R-:W-:-:S03]  /*194c0*/  ISETP.GE.U32.AND P1, PT, R226, 0x7ffffebc, PT ;  /* 0x7ffffebce200780c */ /* 0x000fc60003f26070 */
[----:B------:R1:W-:Y:S04]  /*194d0*/  LDGSTS.E [R233+0x30280], [R10.64], !P0 ;  /* 0x302800000ae97fae */ /* 0x0003e8000c121848 */
[----:B------:R1:W-:Y:S01]  /*194e0*/  LDGSTS.E [R233+0x30300], [R8.64], !P0 ;  /* 0x3030000008e97fae */ /* 0x0003e2000c121848 */
[----:B---3--:R-:W-:-:S05]  /*194f0*/  IMAD.WIDE R4, R0, 0x4, R4 ;  /* 0x0000000400047825 */ /* 0x008fca00078e0204 */
[----:B------:R3:W-:Y:S04]  /*19500*/  STL.64 [R1+0x2440], R4 ;  /* 0x0024400401007387 */ /* 0x0007e80000100a00 */
[----:B----4-:R-:W4:Y:S01]  /*19510*/  LDL.LU.64 R248, [R1+0x2b0] ;  /* 0x0002b00001f87983 */ /* 0x010f220000300a00 */
[----:B-1----:R-:W-:-:S03]  /*19520*/  IMAD.WIDE R242, R0, 0x4, R234 ;  /* 0x0000000400f27825 */ /* 0x002fc600078e02ea */
[----:B------:R-:W4:Y:S01]  /*19530*/  LDL.LU.64 R246, [R1+0x2a8] ;  /* 0x0002a80001f67983 */ /* 0x000f220000300a00 */
[----:B------:R-:W-:-:S03]  /*19540*/  IMAD.WIDE R240, R0, 0x4, R240 ;  /* 0x0000000400f07825 */ /* 0x000fc600078e02f0 */
[----:B------:R-:W4:Y:S01]  /*19550*/  LDL.LU.64 R12, [R1+0x2a0] ;  /* 0x0002a000010c7983 */ /* 0x000f220000300a00 */
[----:B------:R-:W-:-:S03]  /*19560*/  IMAD.WIDE R238, R0, 0x4, R238 ;  /* 0x0000000400ee7825 */ /* 0x000fc600078e02ee */
[----:B------:R-:W-:Y:S04]  /*19570*/  STL.64 [R1+0x2488], R242 ;  /* 0x002488f201007387 */ /* 0x000fe80000100a00 */
[----:B------:R-:W4:Y:S01]  /*19580*/  LDL.LU.64 R234, [R1+0x298] ;  /* 0x0002980001ea7983 */ /* 0x000f220000300a00 */
[----:B------:R-:W-:-:S03]  /*19590*/  IMAD.WIDE R236, R0, 0x4, R236 ;  /* 0x0000000400ec7825 */ /* 0x000fc600078e02ec */
[----:B------:R-:W4:Y:S04]  /*195a0*/  LDL.LU.64 R14, [R1+0x290] ;  /* 0x00029000010e7983 */ /* 0x000f280000300a00 */
[----:B------:R-:W-:Y:S04]  /*195b0*/  STL.64 [R1+0x2490], R240 ;  /* 0x002490f001007387 */ /* 0x000fe80000100a00 */
[----:B------:R1:W-:Y:S04]  /*195c0*/  STL.64 [R1+0x2498], R238 ;  /* 0x002498ee01007387 */ /* 0x0003e80000100a00 */
[----:B------:R-:W4:Y:S04]  /*195d0*/  LDL.LU.64 R10, [R1+0x288] ;  /* 0x00028800010a7983 */ /* 0x000f280000300a00 */
[----:B------:R-:W4:Y:S04]  /*195e0*/  LDL.LU.64 R8, [R1+0x280] ;  /* 0x0002800001087983 */ /* 0x000f280000300a00 */
[----:B------:R3:W-:Y:S04]  /*195f0*/  LDGSTS.E [R233+0x30380], [R4.64], !P0 ;  /* 0x3038000004e97fae */ /* 0x0007e8000c121848 */
[----:B------:R1:W-:Y:S04]  /*19600*/  STL.64 [R1+0x24a0], R236 ;  /* 0x0024a0ec01007387 */ /* 0x0003e80000100a00 */
[----:B------:R1:W-:Y:S04]  /*19610*/  LDGSTS.E [R233+0x31000], [R242.64], !P1 ;  /* 0x31000000f2e97fae */ /* 0x0003e8000c921848 */
[----:B---3--:R-:W3:Y:S04]  /*19620*/  LDL.LU.64 R4, [R1+0x278] ;  /* 0x0002780001047983 */ /* 0x008ee80000300a00 */
[----:B------:R1:W-:Y:S04]  /*19630*/  LDGSTS.E [R233+0x31080], [R240.64], !P1 ;  /* 0x31080000f0e97fae */ /* 0x0003e8000c921848 */
[----:B------:R1:W-:Y:S01]  /*19640*/  LDGSTS.E [R233+0x31100], [R238.64], !P1 ;  /* 0x31100000eee97fae */ /* 0x0003e2000c921848 */
[----:B--2---:R-:W-:-:S03]  /*19650*/  IMAD.WIDE R230, R0, 0x4, R230 ;  /* 0x0000000400e67825 */ /* 0x004fc600078e02e6 */
[----:B------:R2:W-:Y:S04]  /*19660*/  LDGSTS.E [R233+0x31180], [R236.64], !P1 ;  /* 0x31180000ece97fae */ /* 0x0005e8000c921848 */
[----:B------:R1:W-:Y:S01]  /*19670*/  STL.64 [R1+0x24a8], R230 ;  /* 0x0024a8e601007387 */ /* 0x0003e20000100a00 */
[----:B------:R-:W-:-:S04]  /*19680*/  IMAD.WIDE R228, R0, 0x4, R228 ;  /* 0x0000000400e47825 */ /* 0x000fc800078e02e4 */
[C---:B------:R-:W-:Y:S01]  /*19690*/  IMAD.WIDE R6, R0.reuse, 0x4, R6 ;  /* 0x0000000400067825 */ /* 0x040fe200078e0206 */
[----:B------:R1:W-:Y:S03]  /*196a0*/  STL.64 [R1+0x24b0], R228 ;  /* 0x0024b0e401007387 */ /* 0x0003e60000100a00 */
[----:B------:R-:W-:Y:S01]  /*196b0*/  IMAD.WIDE R2, R0, 0x4, R2 ;  /* 0x0000000400027825 */ /* 0x000fe200078e0202 */
[----:B------:R2:W-:Y:S04]  /*196c0*/  STL.64 [R1+0x24b8], R6 ;  /* 0x0024b80601007387 */ /* 0x0005e80000100a00 */
[----:B------:R3:W-:Y:S04]  /*196d0*/  STL.64 [R1+0x24c0], R2 ;  /* 0x0024c00201007387 */ /* 0x0007e80000100a00 */
[----:B-1----:R-:W3:Y:S04]  /*196e0*/  LDL.LU.64 R238, [R1+0x270] ;  /* 0x0002700001ee7983 */ /* 0x002ee80000300a00 */
[----:B------:R-:W3:Y:S01]  /*196f0*/  LDL.LU.64 R240, [R1+0x268] ;  /* 0x0002680001f07983 */ /* 0x000ee20000300a00 */
[----:B------:R-:W-:-:S03]  /*19700*/  IADD3 R226, R252, -0xc9, RZ ;  /* 0xffffff37fce27810 */ /* 0x000fc60007ffe0ff */
[----:B------:R1:W-:Y:S04]  /*19710*/  LDGSTS.E [R233+0x31200], [R230.64], !P1 ;  /* 0x31200000e6e97fae */ /* 0x0003e8000c921848 */
[----:B--2---:R-:W3:Y:S01]  /*19720*/  LDL.LU.64 R236, [R1+0x260] ;  /* 0x0002600001ec7983 */ /* 0x004ee20000300a00 */
[----:B------:R-:W-:-:S03]  /*19730*/  ISETP.GE.U32.AND P4, PT, R226, 0x7ffffeb8, PT ;  /* 0x7ffffeb8e200780c */ /* 0x000fc60003f86070 */
[----:B------:R1:W-:Y:S04]  /*19740*/  LDGSTS.E [R233+0x31280], [R228.64], !P1 ;  /* 0x31280000e4e97fae */ /* 0x0003e8000c921848 */
[----:B-1----:R-:W3:Y:S04]  /*19750*/  LDL.LU.64 R230, [R1+0x258] ;  /* 0x0002580001e67983 */ /* 0x002ee80000300a00 */
[----:B------:R1:W-:Y:S04]  /*19760*/  LDGSTS.E [R233+0x31300], [R6.64], !P1 ;  /* 0x3130000006e97fae */ /* 0x0003e8000c921848 */
[----:B------:R-:W3:Y:S04]  /*19770*/  LDL.LU.64 R228, [R1+0x250] ;  /* 0x0002500001e47983 */ /* 0x000ee80000300a00 */
[----:B------:R3:W-:Y:S01]  /*19780*/  LDGSTS.E [R233+0x31380], [R2.64], !P1 ;  /* 0x3138000002e97fae */ /* 0x0007e2000c921848 */
[----:B----4-:R-:W-:-:S04]  /*19790*/  IMAD.WIDE R248, R0, 0x4, R248 ;  /* 0x0000000400f87825 */ /* 0x010fc800078e02f8 */
[C---:B------:R-:W-:Y:S01]  /*197a0*/  IMAD.WIDE R246, R0.reuse, 0x4, R246 ;  /* 0x0000000400f67825 */ /* 0x040fe200078e02f6 */
[----:B------:R4:W-:Y:S03]  /*197b0*/  STL.64 [R1+0x24c8], R248 ;  /* 0x0024c8f801007387 */ /* 0x0009e60000100a00 */
[C---:B------:R-:W-:Y:S01]  /*197c0*/  IMAD.WIDE R242, R0.reuse, 0x4, R12 ;  /* 0x0000000400f27825 */ /* 0x040fe200078e020c */
[----:B------:R1:W-:Y:S04]  /*197d0*/  STL.64 [R1+0x24d0], R246 ;  /* 0x0024d0f601007387 */ /* 0x0003e80000100a00 */
[----:B------:R-:W2:Y:S01]  /*197e0*/  LDL.LU.64 R12, [R1+0x248] ;  /* 0x00024800010c7983 */ /* 0x000ea20000300a00 */
[----:B------:R-:W-:-:S03]  /*197f0*/  IMAD.WIDE R234, R0, 0x4, R234 ;  /* 0x0000000400ea7825 */ /* 0x000fc600078e02ea */
[----:B------:R-:W-:Y:S01]  /*19800*/  STL.64 [R1+0x24d8], R242 ;  /* 0x0024d8f201007387 */ /* 0x000fe20000100a00 */
[----:B------:R-:W-:-:S03]  /*19810*/  IMAD.WIDE R14, R0, 0x4, R14 ;  /* 0x00000004000e7825 */ /* 0x000fc600078e020e */
[----:B------:R-:W-:Y:S04]  /*19820*/  STL.64 [R1+0x24e0], R234 ;  /* 0x0024e0ea01007387 */ /* 0x000fe80000100a00 */
[----:B-1----:R-:W2:Y:S01]  /*19830*/  LDL.LU.64 R6, [R1+0x240] ;  /* 0x0002400001067983 */ /* 0x002ea20000300a00 */
[----:B------:R-:W-:-:S03]  /*19840*/  IMAD.WIDE R10, R0, 0x4, R10 ;  /* 0x00000004000a7825 */ /* 0x000fc600078e020a */
[----:B------:R1:W-:Y:S04]  /*19850*/  STL.64 [R1+0x24e8], R14 ;  /* 0x0024e80e01007387 */ /* 0x0003e80000100a00 */
[----:B------:R2:W-:Y:S01]  /*19860*/  STL.64 [R1+0x24f0], R10 ;  /* 0x0024f00a01007387 */ /* 0x0005e20000100a00 */
[----:B------:R-:W-:-:S03]  /*19870*/  IMAD.WIDE R8, R0, 0x4, R8 ;  /* 0x0000000400087825 */ /* 0x000fc600078e0208 */
[----:B------:R4:W-:Y:S04]  /*19880*/  LDGSTS.E [R233+0x32000], [R248.64], !P4 ;  /* 0x32000000f8e97fae */ /* 0x0009e8000e121848 */
[----:B------:R1:W-:Y:S04]  /*19890*/  LDGSTS.E [R233+0x32080], [R246.64], !P4 ;  /* 0x32080000f6e97fae */ /* 0x0003e8000e121848 */
[----:B------:R1:W-:Y:S01]  /*198a0*/  LDGSTS.E [R233+0x32100], [R242.64], !P4 ;  /* 0x32100000f2e97fae */ /* 0x0003e2000e121848 */
[----:B---3--:R-:W-:-:S03]  /*198b0*/  IMAD.WIDE R2, R0, 0x4, R4 ;  /* 0x0000000400027825 */ /* 0x008fc600078e0204 */
[----:B------:R3:W-:Y:S04]  /*198c0*/  LDGSTS.E [R233+0x32180], [R234.64], !P4 ;  /* 0x32180000eae97fae */ /* 0x0007e8000e121848 */
[----:B------:R-:W2:Y:S04]  /*198d0*/  LDL.LU.64 R4, [R1+0x238] ;  /* 0x0002380001047983 */ /* 0x000ea80000300a00 */
[----:B------:R1:W-:Y:S04]  /*198e0*/  STL.64 [R1+0x24f8], R8 ;  /* 0x0024f80801007387 */ /* 0x0003e80000100a00 */
[----:B------:R2:W-:Y:S04]  /*198f0*/  STL.64 [R1+0x2500], R2 ;  /* 0x0025000201007387 */ /* 0x0005e80000100a00 */
[----:B----4-:R-:W4:Y:S04]  /*19900*/  LDL.LU.64 R248, [R1+0x230] ;  /* 0x0002300001f87983 */ /* 0x010f280000300a00 */
[----:B-1----:R-:W4:Y:S04]  /*19910*/  LDL.LU.64 R246, [R1+0x228] ;  /* 0x0002280001f67983 */ /* 0x002f280000300a00 */
[----:B------:R1:W-:Y:S01]  /*19920*/  LDGSTS.E [R233+0x32200], [R14.64], !P4 ;  /* 0x322000000ee97fae */ /* 0x0003e2000e121848 */
[----:B------:R-:W-:-:S03]  /*19930*/  IADD3 R226, R252, -0xcd, RZ ;  /* 0xffffff33fce27810 */ /* 0x000fc60007ffe0ff */
[----:B------:R2:W-:Y:S04]  /*19940*/  LDGSTS.E [R233+0x32280], [R10.64], !P4 ;  /* 0x322800000ae97fae */ /* 0x0005e8000e121848 */
[----:B-1----:R-:W4:Y:S01]  /*19950*/  LDL.LU.64 R14, [R1+0x220] ;  /* 0x00022000010e7983 */ /* 0x002f220000300a00 */
[----:B------:R-:W-:Y:S01]  /*19960*/  IMAD.WIDE R242, R0, 0x4, R238 ;  /* 0x0000000400f27825 */ /* 0x000fe200078e02ee */
[----:B------:R-:W-:Y:S02]  /*19970*/  ISETP.GE.U32.AND P2, PT, R226, 0x7ffffeb4, PT ;  /* 0x7ffffeb4e200780c */ /* 0x000fe40003f46070 */
[----:B------:R1:W-:Y:S01]  /*19980*/  LDGSTS.E [R233+0x32300], [R8.64], !P4 ;  /* 0x3230000008e97fae */ /* 0x0003e2000e121848 */
[----:B------:R-:W-:-:S03]  /*19990*/  IMAD.WIDE R238, R0, 0x4, R240 ;  /* 0x0000000400ee7825 */ /* 0x000fc600078e02f0 */
[----:B------:R-:W4:Y:S04]  /*199a0*/  LDL.LU.64 R240, [R1+0x218] ;  /* 0x0002180001f07983 */ /* 0x000f280000300a00 */
[----:B------:R-:W-:Y:S04]  /*199b0*/  STL.64 [R1+0x2508], R242 ;  /* 0x002508f201007387 */ /* 0x000fe80000100a00 */
[----:B---3--:R-:W3:Y:S01]  /*199c0*/  LDL.LU.64 R234, [R1+0x210] ;  /* 0x0002100001ea7983 */ /* 0x008ee20000300a00 */
[----:B------:R-:W-:-:S03]  /*199d0*/  IMAD.WIDE R236, R0, 0x4, R236 ;  /* 0x0000000400ec7825 */ /* 0x000fc600078e02ec */
[----:B------:R-:W-:Y:S01]  /*199e0*/  STL.64 [R1+0x2550], R238 ;  /* 0x002550ee01007387 */ /* 0x000fe20000100a00 */
[----:B------:R-:W-:-:S03]  /*199f0*/  IMAD.WIDE R230, R0, 0x4, R230 ;  /* 0x0000000400e67825 */ /* 0x000fc600078e02e6 */
[----:B------:R-:W-:Y:S04]  /*19a00*/  STL.64 [R1+0x2558], R236 ;  /* 0x002558ec01007387 */ /* 0x000fe80000100a00 */
[----:B------:R1:W-:Y:S01]  /*19a10*/  LDGSTS.E [R233+0x32380], [R2.64], !P4 ;  /* 0x3238000002e97fae */ /* 0x0003e2000e121848 */
[----:B------:R-:W-:-:S03]  /*19a20*/  IMAD.WIDE R228, R0, 0x4, R228 ;  /* 0x0000000400e47825 */ /* 0x000fc600078e02e4 */
[----:B------:R1:W-:Y:S04]  /*19a30*/  LDGSTS.E [R233+0x33000], [R242.64], !P2 ;  /* 0x33000000f2e97fae */ /* 0x0003e8000d121848 */
[----:B------:R1:W-:Y:S04]  /*19a40*/  LDGSTS.E [R233+0x33080], [R238.64], !P2 ;  /* 0x33080000eee97fae */ /* 0x0003e8000d121848 */
[----:B------:R1:W-:Y:S04]  /*19a50*/  LDGSTS.E [R233+0x33100], [R236.64], !P2 ;  /* 0x33100000ece97fae */ /* 0x0003e8000d121848 */
[----:B------:R1:W-:Y:S04]  /*19a60*/  LDGSTS.E [R233+0x33180], [R230.64], !P2 ;  /* 0x33180000e6e97fae */ /* 0x0003e8000d121848 */
[----:B------:R1:W-:Y:S01]  /*19a70*/  LDGSTS.E [R233+0x33200], [R228.64], !P2 ;  /* 0x33200000e4e97fae */ /* 0x0003e2000d121848 */
[----:B--2---:R-:W-:-:S03]  /*19a80*/  IMAD.WIDE R10, R0, 0x4, R12 ;  /* 0x00000004000a7825 */ /* 0x004fc600078e020c */
[----:B------:R-:W2:Y:S04]  /*19a90*/  LDL.LU.64 R12, [R1+0x208] ;  /* 0x00020800010c7983 */ /* 0x000ea80000300a00 */
[----:B------:R-:W-:Y:S04]  /*19aa0*/  STL.64 [R1+0x2560], R230 ;  /* 0x002560e601007387 */ /* 0x000fe80000100a00 */
[----:B-1----:R-:W2:Y:S01]  /*19ab0*/  LDL.LU.64 R8, [R1+0x200] ;  /* 0x0002000001087983 */ /* 0x002ea20000300a00 */
[----:B------:R-:W-:-:S03]  /*19ac0*/  IMAD.WIDE R6, R0, 0x4, R6 ;  /* 0x0000000400067825 */ /* 0x000fc600078e0206 */
[----:B------:R1:W-:Y:S04]  /*19ad0*/  STL.64 [R1+0x2568], R228 ;  /* 0x002568e401007387 */ /* 0x0003e80000100a00 */
[----:B------:R1:W-:Y:S04]  /*19ae0*/  STL.64 [R1+0x2570], R10 ;  /* 0x0025700a01007387 */ /* 0x0003e80000100a00 */
[----:B------:R1:W-:Y:S04]  /*19af0*/  LDGSTS.E [R233+0x33280], [R10.64], !P2 ;  /* 0x332800000ae97fae */ /* 0x0003e8000d121848 */
[----:B------:R1:W-:Y:S01]  /*19b00*/  LDGSTS.E [R233+0x33300], [R6.64], !P2 ;  /* 0x3330000006e97fae */ /* 0x0003e2000d121848 */
[----:B------:R-:W-:-:S03]  /*19b10*/  IMAD.WIDE R2, R0, 0x4, R4 ;  /* 0x0000000400027825 */ /* 0x000fc600078e0204 */
[----:B------:R-:W2:Y:S04]  /*19b20*/  LDL.LU.64 R4, [R1+0x1f8] ;  /* 0x0001f80001047983 */ /* 0x000ea80000300a00 */
[----:B------:R4:W-:Y:S04]  /*19b30*/  STL.64 [R1+0x2578], R6 ;  /* 0x0025780601007387 */ /* 0x0009e80000100a00 */
[----:B------:R3:W-:Y:S01]  /*19b40*/  STL.64 [R1+0x2580], R2 ;  /* 0x0025800201007387 */ /* 0x0007e20000100a00 */
[----:B----4-:R-:W-:-:S03]  /*19b50*/  IMAD.WIDE R248, R0, 0x4, R248 ;  /* 0x0000000400f87825 */ /* 0x010fc600078e02f8 */
[----:B-1----:R-:W4:Y:S01]  /*19b60*/  LDL.LU.64 R228, [R1+0x1f0] ;  /* 0x0001f00001e47983 */ /* 0x002f220000300a00 */
[----:B------:R-:W-:-:S03]  /*19b70*/  IMAD.WIDE R246, R0, 0x4, R246 ;  /* 0x0000000400f67825 */ /* 0x000fc600078e02f6 */
[----:B------:R-:W4:Y:S04]  /*19b80*/  LDL.LU.64 R238, [R1+0x1e8] ;  /* 0x0001e80001ee7983 */ /* 0x000f280000300a00 */
[----:B------:R-:W4:Y:S04]  /*19b90*/  LDL.LU.64 R230, [R1+0x1e0] ;  /* 0x0001e00001e67983 */ /* 0x000f280000300a00 */
[----:B------:R-:W4:Y:S04]  /*19ba0*/  LDL.LU.64 R10, [R1+0x1d8] ;  /* 0x0001d800010a7983 */ /* 0x000f280000300a00 */
[----:B------:R-:W4:Y:S01]  /*19bb0*/  LDL.LU.64 R236, [R1+0x1d0] ;  /* 0x0001d00001ec7983 */ /* 0x000f220000300a00 */
[----:B------:R-:W-:-:S03]  /*19bc0*/  IMAD.WIDE R242, R0, 0x4, R14 ;  /* 0x0000000400f27825 */ /* 0x000fc600078e020e */
[----:B------:R1:W-:Y:S04]  /*19bd0*/  STL.64 [R1+0x2588], R248 ;  /* 0x002588f801007387 */ /* 0x0003e80000100a00 */
[----:B------:R1:W-:Y:S04]  /*19be0*/  STL.64 [R1+0x2590], R246 ;  /* 0x002590f601007387 */ /* 0x0003e80000100a00 */
[----:B------:R-:W4:Y:S04]  /*19bf0*/  LDL.LU.64 R6, [R1+0x1c8] ;  /* 0x0001c80001067983 */ /* 0x000f280000300a00 */
[----:B------:R-:W-:Y:S01]  /*19c00*/  STL.64 [R1+0x2598], R242 ;  /* 0x002598f201007387 */ /* 0x000fe20000100a00 */
[----:B------:R-:W-:-:S03]  /*19c10*/  IADD3 R226, R252, -0xd1, RZ ;  /* 0xffffff2ffce27810 */ /* 0x000fc60007ffe0ff */
[----:B------:R1:W-:Y:S01]  /*19c20*/  LDGSTS.E [R233+0x33380], [R2.64], !P2 ;  /* 0x3338000002e97fae */ /* 0x0003e2000d121848 */
[----:B---3--:R-:W-:-:S03]  /*19c30*/  IMAD.WIDE R14, R0, 0x4, R234 ;  /* 0x00000004000e7825 */ /* 0x008fc600078e02ea */
[----:B------:R-:W4:Y:S01]  /*19c40*/  LDL.LU.64 R234, [R1+0x1c0] ;  /* 0x0001c00001ea7983 */ /* 0x000f220000300a00 */
[----:B------:R-:W-:Y:S01]  /*19c50*/  ISETP.GE.U32.AND P3, PT, R226, 0x7ffffeb0, PT ;  /* 0x7ffffeb0e200780c */ /* 0x000fe20003f66070 */
[----:B------:R-:W-:Y:S01]  /*19c60*/  IMAD.WIDE R240, R0, 0x4, R240 ;  /* 0x0000000400f07825 */ /* 0x000fe200078e02f0 */
[----:B------:R-:W-:-:S04]  /*19c70*/  IADD3 R226, R252, -0xd5, RZ ;  /* 0xffffff2bfce27810 */ /* 0x000fc80007ffe0ff */
[----:B------:R-:W-:Y:S04]  /*19c80*/  STL.64 [R1+0x25a0], R240 ;  /* 0x0025a0f001007387 */ /* 0x000fe80000100a00 */
[----:B------:R2:W-:Y:S04]  /*19c90*/  STL.64 [R1+0x25a8], R14 ;  /* 0x0025a80e01007387 */ /* 0x0005e80000100a00 */
[----:B-1----:R-:W4:Y:S04]  /*19ca0*/  LDL.LU.64 R2, [R1+0x1b8] ;  /* 0x0001b80001027983 */ /* 0x002f280000300a00 */
[----:B------:R1:W-:Y:S01]  /*19cb0*/  LDGSTS.E [R233+0x34000], [R248.64], !P3 ;  /* 0x34000000f8e97fae */ /* 0x0003e2000d921848 */
[----:B------:R-:W-:-:S03]  /*19cc0*/  ISETP.GE.U32.AND P5, PT, R226, 0x7ffffeac, PT ;  /* 0x7ffffeace200780c */ /* 0x000fc60003fa6070 */
[----:B------:R1:W-:Y:S04]  /*19cd0*/  LDGSTS.E [R233+0x34080], [R246.64], !P3 ;  /* 0x34080000f6e97fae */ /* 0x0003e8000d921848 */
[----:B------:R1:W-:Y:S04]  /*19ce0*/  LDGSTS.E [R233+0x34100], [R242.64], !P3 ;  /* 0x34100000f2e97fae */ /* 0x0003e8000d921848 */
        /* <DEDUP_REMOVED lines=8> */
[----:B------:R-:W-:-:S05]  /*19d70*/  IMAD.WIDE R4, R0, 0x4, R4 ;  /* 0x0000000400047825 */ /* 0x000fca00078e0204 */
[----:B------:R4:W-:Y:S04]  /*19d80*/  STL.64 [R1+0x25c0], R4 ;  /* 0x0025c00401007387 */ /* 0x0009e80000100a00 */
[----:B-1----:R-:W3:Y:S01]  /*19d90*/  LDL.LU.64 R248, [R1+0x170] ;  /* 0x0001700001f87983 */ /* 0x002ee20000300a00 */
[----:B----4-:R-:W-:-:S03]  /*19da0*/  IMAD.WIDE R228, R0, 0x4, R228 ;  /* 0x0000000400e47825 */ /* 0x010fc600078e02e4 */
[----:B------:R-:W4:Y:S01]  /*19db0*/  LDL.LU.64 R246, [R1+0x168] ;  /* 0x0001680001f67983 */ /* 0x000f220000300a00 */
[----:B------:R-:W-:-:S03]  /*19dc0*/  IMAD.WIDE R14, R0, 0x4, R238 ;  /* 0x00000004000e7825 */ /* 0x000fc600078e02ee */
[----:B------:R-:W4:Y:S01]  /*19dd0*/  LDL.LU.64 R240, [R1+0x160] ;  /* 0x0001600001f07983 */ /* 0x000f220000300a00 */
[----:B--2---:R-:W-:-:S03]  /*19de0*/  IMAD.WIDE R12, R0, 0x4, R230 ;  /* 0x00000004000c7825 */ /* 0x004fc600078e02e6 */
[----:B------:R-:W2:Y:S01]  /*19df0*/  LDL.LU.64 R238, [R1+0x158] ;  /* 0x0001580001ee7983 */ /* 0x000ea20000300a00 */
[----:B------:R-:W-:-:S03]  /*19e00*/  IMAD.WIDE R10, R0, 0x4, R10 ;  /* 0x00000004000a7825 */ /* 0x000fc600078e020a */
[----:B------:R1:W-:Y:S01]  /*19e10*/  STL.64 [R1+0x25c8], R228 ;  /* 0x0025c8e401007387 */ /* 0x0003e20000100a00 */
[----:B------:R-:W-:-:S03]  /*19e20*/  IMAD.WIDE R8, R0, 0x4, R236 ;  /* 0x0000000400087825 */ /* 0x000fc600078e02ec */
[----:B------:R-:W2:Y:S04]  /*19e30*/  LDL.LU.64 R230, [R1+0x150] ;  /* 0x0001500001e67983 */ /* 0x000ea80000300a00 */
[----:B------:R1:W-:Y:S04]  /*19e40*/  STL.64 [R1+0x25d0], R14 ;  /* 0x0025d00e01007387 */ /* 0x0003e80000100a00 */
[----:B------:R1:W-:Y:S01]  /*19e50*/  LDGSTS.E [R233+0x34380], [R4.64], !P3 ;  /* 0x3438000004e97fae */ /* 0x0003e2000d921848 */
[----:B------:R-:W-:-:S03]  /*19e60*/  IMAD.WIDE R6, R0, 0x4, R6 ;  /* 0x0000000400067825 */ /* 0x000fc600078e0206 */
[----:B------:R1:W-:Y:S04]  /*19e70*/  STL.64 [R1+0x25d8], R12 ;  /* 0x0025d80c01007387 */ /* 0x0003e80000100a00 */
[----:B------:R-:W2:Y:S04]  /*19e80*/  LDL.LU.64 R236, [R1+0x148] ;  /* 0x0001480001ec7983 */ /* 0x000ea80000300a00 */
[----:B------:R1:W-:Y:S04]  /*19e90*/  STL.64 [R1+0x25e0], R10 ;  /* 0x0025e00a01007387 */ /* 0x0003e80000100a00 */
[----:B------:R1:W-:Y:S04]  /*19ea0*/  STL.64 [R1+0x25e8], R8 ;  /* 0x0025e80801007387 */ /* 0x0003e80000100a00 */
[----:B------:R1:W-:Y:S01]  /*19eb0*/  LDGSTS.E [R233+0x35000], [R228.64], !P5 ;  /* 0x35000000e4e97fae */ /* 0x0003e2000e921848 */
[----:B------:R-:W-:-:S03]  /*19ec0*/  IADD3 R226, R252, -0xd9, RZ ;  /* 0xffffff27fce27810 */ /* 0x000fc60007ffe0ff */
[----:B------:R1:W-:Y:S02]  /*19ed0*/  LDGSTS.E [R233+0x35080], [R14.64], !P5 ;  /* 0x350800000ee97fae */ /* 0x0003e4000e921848 */
[----:B-1----:R-:W-:Y:S01]  /*19ee0*/  IMAD.WIDE R4, R0, 0x4, R234 ;  /* 0x0000000400047825 */ /* 0x002fe200078e02ea */
[----:B------:R-:W-:Y:S01]  /*19ef0*/  ISETP.GE.U32.AND P6, PT, R226, 0x7ffffea8, PT ;  /* 0x7ffffea8e200780c */ /* 0x000fe20003fc6070 */
[----:B------:R-:W2:Y:S04]  /*19f00*/  LDL.LU.64 R234, [R1+0x140] ;  /* 0x0001400001ea7983 */ /* 0x000ea80000300a00 */
[----:B------:R1:W-:Y:S04]  /*19f10*/  STL.64 [R1+0x25f0], R6 ;  /* 0x0025f00601007387 */ /* 0x0003e80000100a00 */
[----:B------:R1:W-:Y:S04]  /*19f20*/  STL.64 [R1+0x25f8], R4 ;  /* 0x0025f80401007387 */ /* 0x0003e80000100a00 */
[----:B------:R-:W2:Y:S01]  /*19f30*/  LDL.LU.64 R228, [R1+0x138] ;  /* 0x0001380001e47983 */ /* 0x000ea20000300a00 */
[----:B------:R-:W-:-:S03]  /*19f40*/  IMAD.WIDE R2, R0, 0x4, R2 ;  /* 0x0000000400027825 */ /* 0x000fc600078e0202 */
[----:B------:R1:W-:Y:S04]  /*19f50*/  LDGSTS.E [R233+0x35100], [R12.64], !P5 ;  /* 0x351000000ce97fae */ /* 0x0003e8000e921848 */
[----:B------:R1:W-:Y:S04]  /*19f60*/  STL.64 [R1+0x2600], R2 ;  /* 0x0026000201007387 */ /* 0x0003e80000100a00 */
[----:B------:R-:W2:Y:S04]  /*19f70*/  LDL.LU.64 R14, [R1+0xf0] ;  /* 0x0000f000010e7983 */ /* 0x000ea80000300a00 */
[----:B------:R1:W-:Y:S04]  /*19f80*/  LDGSTS.E [R233+0x35180], [R10.64], !P5 ;  /* 0x351800000ae97fae */ /* 0x0003e8000e921848 */
[----:B------:R1:W-:Y:S04]  /*19f90*/  LDGSTS.E [R233+0x35200], [R8.64], !P5 ;  /* 0x3520000008e97fae */ /* 0x0003e8000e921848 */
[----:B------:R1:W-:Y:S04]  /*19fa0*/  LDGSTS.E [R233+0x35280], [R6.64], !P5 ;  /* 0x3528000006e97fae */ /* 0x0003e8000e921848 */
[----:B------:R1:W-:Y:S04]  /*19fb0*/  LDGSTS.E [R233+0x35300], [R4.64], !P5 ;  /* 0x3530000004e97fae */ /* 0x0003e8000e921848 */
[----:B------:R1:W-:Y:S01]  /*19fc0*/  LDGSTS.E [R233+0x35380], [R2.64], !P5 ;  /* 0x3538000002e97fae */ /* 0x0003e2000e921848 */
[----:B---3--:R-:W-:-:S04]  /*19fd0*/  IMAD.WIDE R248, R0, 0x4, R248 ;  /* 0x0000000400f87825 */ /* 0x008fc800078e02f8 */
[C---:B----4-:R-:W-:Y:S01]  /*19fe0*/  IMAD.WIDE R246, R0.reuse, 0x4, R246 ;  /* 0x0000000400f67825 */ /* 0x050fe200078e02f6 */
[----:B------:R-:W-:Y:S03]  /*19ff0*/  STL.64 [R1+0x2608], R248 ;  /* 0x002608f801007387 */ /* 0x000fe60000100a00 */
[C---:B------:R-:W-:Y:S01]  /*1a000*/  IMAD.WIDE R240, R0.reuse, 0x4, R240 ;  /* 0x0000000400f07825 */ /* 0x040fe200078e02f0 */
[----:B-1----:R-:W3:Y:S04]  /*1a010*/  LDL.LU.64 R12, [R1+0xe8] ;  /* 0x0000e800010c7983 */ /* 0x002ee80000300a00 */
[----:B------:R1:W-:Y:S01]  /*1a020*/  STL.64 [R1+0x2650], R246 ;  /* 0x002650f601007387 */ /* 0x0003e20000100a00 */
[----:B--2---:R-:W-:-:S03]  /*1a030*/  IMAD.WIDE R238, R0, 0x4, R238 ;  /* 0x0000000400ee7825 */ /* 0x004fc600078e02ee */
[----:B------:R-:W2:Y:S04]  /*1a040*/  LDL.LU.64 R10, [R1+0xe0] ;  /* 0x0000e000010a7983 */ /* 0x000ea80000300a00 */
[----:B------:R-:W-:Y:S01]  /*1a050*/  STL.64 [R1+0x2658], R240 ;  /* 0x002658f001007387 */ /* 0x000fe20000100a00 */
[----:B------:R-:W-:-:S03]  /*1a060*/  IMAD.WIDE R230, R0, 0x4, R230 ;  /* 0x0000000400e67825 */ /* 0x000fc600078e02e6 */
[----:B------:R-:W4:Y:S04]  /*1a070*/  LDL.LU.64 R8, [R1+0xd8] ;  /* 0x0000d80001087983 */ /* 0x000f280000300a00 */
[----:B------:R-:W4:Y:S04]  /*1a080*/  LDL.LU.64 R6, [R1+0xd0] ;  /* 0x0000d00001067983 */ /* 0x000f280000300a00 */
[----:B------:R-:W4:Y:S01]  /*1a090*/  LDL.LU.64 R4, [R1+0xc8] ;  /* 0x0000c80001047983 */ /* 0x000f220000300a00 */
[----:B------:R-:W-:-:S03]  /*1a0a0*/  IMAD.WIDE R236, R0, 0x4, R236 ;  /* 0x0000000400ec7825 */ /* 0x000fc600078e02ec */
[----:B------:R-:W-:Y:S04]  /*1a0b0*/  STL.64 [R1+0x2660], R238 ;  /* 0x002660ee01007387 */ /* 0x000fe80000100a00 */
[----:B------:R-:W4:Y:S04]  /*1a0c0*/  LDL.LU.64 R2, [R1+0xc0] ;  /* 0x0000c00001027983 */ /* 0x000f280000300a00 */
[----:B------:R1:W-:Y:S04]  /*1a0d0*/  STL.64 [R1+0x2668], R230 ;  /* 0x002668e601007387 */ /* 0x0003e80000100a00 */
[----:B------:R-:W4:Y:S04]  /*1a0e0*/  LDL.LU.64 R242, [R1+0xb8] ;  /* 0x0000b80001f27983 */ /* 0x000f280000300a00 */
[----:B------:R1:W-:Y:S04]  /*1a0f0*/  LDGSTS.E [R233+0x36000], [R248.64], !P6 ;  /* 0x36000000f8e97fae */ /* 0x0003e8000f121848 */
[----:B------:R1:W-:Y:S04]  /*1a100*/  STL.64 [R1+0x2670], R236 ;  /* 0x002670ec01007387 */ /* 0x0003e80000100a00 */
[----:B------:R1:W-:Y:S01]  /*1a110*/  LDGSTS.E [R233+0x36080], [R246.64], !P6 ;  /* 0x36080000f6e97fae */ /* 0x0003e2000f121848 */
[----:B------:R-:W-:-:S03]  /*1a120*/  IMAD.WIDE R234, R0, 0x4, R234 ;  /* 0x0000000400ea7825 */ /* 0x000fc600078e02ea */
[----:B------:R1:W-:Y:S04]  /*1a130*/  LDGSTS.E [R233+0x36100], [R240.64], !P6 ;  /* 0x36100000f0e97fae */ /* 0x0003e8000f121848 */
[----:B------:R1:W-:Y:S04]  /*1a140*/  STL.64 [R1+0x2678], R234 ;  /* 0x002678ea01007387 */ /* 0x0003e80000100a00 */
[----:B------:R1:W-:Y:S01]  /*1a150*/  LDGSTS.E [R233+0x36180], [R238.64], !P6 ;  /* 0x36180000eee97fae */ /* 0x0003e2000f121848 */
[----:B------:R-:W-:-:S03]  /*1a160*/  IMAD.WIDE R228, R0, 0x4, R228 ;  /* 0x0000000400e47825 */ /* 0x000fc600078e02e4 */
[----:B------:R1:W-:Y:S04]  /*1a170*/  LDGSTS.E [R233+0x36200], [R230.64], !P6 ;  /* 0x36200000e6e97fae */ /* 0x0003e8000f121848 */
[----:B------:R1:W-:Y:S04]  /*1a180*/  STL.64 [R1+0x2680], R228 ;  /* 0x002680e401007387 */ /* 0x0003e80000100a00 */
[----:B-1----:R-:W4:Y:S04]  /*1a190*/  LDL.LU.64 R246, [R1+0x70] ;  /* 0x0000700001f67983 */ /* 0x002f280000300a00 */
[----:B------:R-:W4:Y:S04]  /*1a1a0*/  LDL.LU.64 R230, [R1+0x68] ;  /* 0x0000680001e67983 */ /* 0x000f280000300a00 */
[----:B------:R-:W4:Y:S04]  /*1a1b0*/  LDL.LU.64 R240, [R1+0x60] ;  /* 0x0000600001f07983 */ /* 0x000f280000300a00 */
[----:B------:R-:W4:Y:S04]  /*1a1c0*/  LDL.LU.64 R238, [R1+0x58] ;  /* 0x0000580001ee7983 */ /* 0x000f280000300a00 */
[----:B------:R1:W-:Y:S04]  /*1a1d0*/  LDGSTS.E [R233+0x36280], [R236.64], !P6 ;  /* 0x36280000ece97fae */ /* 0x0003e8000f121848 */
[----:B------:R1:W-:Y:S04]  /*1a1e0*/  LDGSTS.E [R233+0x36300], [R234.64], !P6 ;  /* 0x36300000eae97fae */ /* 0x0003e8000f121848 */
[----:B------:R1:W-:Y:S04]  /*1a1f0*/  LDGSTS.E [R233+0x36380], [R228.64], !P6 ;  /* 0x36380000e4e97fae */ /* 0x0003e8000f121848 */
[----:B-1----:R-:W4:Y:S04]  /*1a200*/  LDL.LU.64 R236, [R1+0x50] ;  /* 0x0000500001ec7983 */ /* 0x002f280000300a00 */
[----:B------:R-:W4:Y:S04]  /*1a210*/  LDL.LU.64 R234, [R1+0x48] ;  /* 0x0000480001ea7983 */ /* 0x000f280000300a00 */
[----:B------:R-:W4:Y:S04]  /*1a220*/  LDL.LU.64 R228, [R1+0x40] ;  /* 0x0000400001e47983 */ /* 0x000f280000300a00 */
[----:B------:R-:W4:Y:S01]  /*1a230*/  LDL.LU.64 R248, [R1+0x38] ;  /* 0x0000380001f87983 */ /* 0x000f220000300a00 */
[----:B------:R-:W-:-:S04]  /*1a240*/  IADD3 R226, R252, -0xdd, RZ ;  /* 0xffffff23fce27810 */ /* 0x000fc80007ffe0ff */
[----:B------:R-:W-:Y:S01]  /*1a250*/  ISETP.GE.U32.AND P0, PT, R226, 0x7ffffea4, PT ;  /* 0x7ffffea4e200780c */ /* 0x000fe20003f06070 */
[----:B------:R-:W-:Y:S01]  /*1a260*/  IMAD.WIDE R14, R0, 0x4, R14 ;  /* 0x00000004000e7825 */ /* 0x000fe200078e020e */
[----:B------:R-:W-:-:S04]  /*1a270*/  IADD3 R226, R252, -0xe1, RZ ;  /* 0xffffff1ffce27810 */ /* 0x000fc80007ffe0ff */
[----:B------:R1:W-:Y:S01]  /*1a280*/  STL.64 [R1+0x2688], R14 ;  /* 0x0026880e01007387 */ /* 0x0003e20000100a00 */
[----:B------:R-:W-:Y:S02]  /*1a290*/  ISETP.GE.U32.AND P1, PT, R226, 0x7ffffea0, PT ;  /* 0x7ffffea0e200780c */ /* 0x000fe40003f26070 */
[----:B------:R-:W-:-:S04]  /*1a2a0*/  IADD3 R226, R252, -0xe5, RZ ;  /* 0xffffff1bfce27810 */ /* 0x000fc80007ffe0ff */
[----:B------:R1:W-:Y:S01]  /*1a2b0*/  LDGSTS.E [R233+0x37000], [R14.64], !P0 ;  /* 0x370000000ee97fae */ /* 0x0003e2000c121848 */
[----:B------:R-:W-:Y:S01]  /*1a2c0*/  ISETP.GE.U32.AND P4, PT, R226, 0x7ffffe9c, PT ;  /* 0x7ffffe9ce200780c */ /* 0x000fe20003f86070 */
[----:B------:R-:W-:Y:S01]  /*1a2d0*/  IMAD.WIDE R114, R0, 0x4, R114 ;  /* 0x0000000400727825 */ /* 0x000fe200078e0272 */
[----:B------:R-:W-:-:S03]  /*1a2e0*/  IADD3 R226, R252, -0xe9, RZ ;  /* 0xffffff17fce27810 */ /* 0x000fc60007ffe0ff */
[----:B------:R-:W-:-:S04]  /*1a2f0*/  IMAD.WIDE R116, R0, 0x4, R116 ;  /* 0x0000000400747825 */ /* 0x000fc800078e0274 */
[----:B------:R-:W-:Y:S01]  /*1a300*/  IMAD.WIDE R118, R0, 0x4, R118 ;  /* 0x0000000400767825 */ /* 0x000fe200078e0276 */
[----:B------:R-:W-:-:S03]  /*1a310*/  ISETP.GE.U32.AND P2, PT, R226, 0x7ffffe98, PT ;  /* 0x7ffffe98e200780c */ /* 0x000fc60003f46070 */
[----:B------:R-:W-:-:S04]  /*1a320*/  IMAD.WIDE R120, R0, 0x4, R120 ;  /* 0x0000000400787825 */ /* 0x000fc800078e0278 */
[----:B------:R-:W-:-:S04]  /*1a330*/  IMAD.WIDE R122, R0, 0x4, R122 ;  /* 0x00000004007a7825 */ /* 0x000fc800078e027a */
[----:B------:R-:W-:-:S04]  /*1a340*/  IMAD.WIDE R124, R0, 0x4, R124 ;  /* 0x00000004007c7825 */ /* 0x000fc800078e027c */
[----:B------:R-:W-:Y:S01]  /*1a350*/  IMAD.WIDE R126, R0, 0x4, R126 ;  /* 0x00000004007e7825 */ /* 0x000fe200078e027e */
[----:B------:R-:W-:-:S03]  /*1a360*/  IADD3 R226, R252, -0xed, RZ ;  /* 0xffffff13fce27810 */ /* 0x000fc60007ffe0ff */
[----:B------:R-:W-:Y:S01]  /*1a370*/  IMAD.WIDE R128, R0, 0x4, R128 ;  /* 0x0000000400807825 */ /* 0x000fe200078e0280 */
[----:B------:R-:W-:-:S03]  /*1a380*/  ISETP.GE.U32.AND P3, PT, R226, 0x7ffffe94, PT ;  /* 0x7ffffe94e200780c */ /* 0x000fc60003f66070 */
[----:B------:R-:W-:Y:S01]  /*1a390*/  IMAD.WIDE R130, R0, 0x4, R130 ;  /* 0x0000000400827825 */ /* 0x000fe200078e0282 */
[----:B------:R-:W-:-:S04]  /*1a3a0*/  IADD3 R226, R252, -0xf1, RZ ;  /* 0xffffff0ffce27810 */ /* 0x000fc80007ffe0ff */
[----:B------:R-:W-:Y:S02]  /*1a3b0*/  ISETP.GE.U32.AND P5, PT, R226, 0x7ffffe90, PT ;  /* 0x7ffffe90e200780c */ /* 0x000fe40003fa6070 */
[----:B------:R-:W-:-:S04]  /*1a3c0*/  IADD3 R226, R252, -0xf5, RZ ;  /* 0xffffff0bfce27810 */ /* 0x000fc80007ffe0ff */
[----:B------:R-:W-:Y:S02]  /*1a3d0*/  ISETP.GE.U32.AND P6, PT, R226, 0x7ffffe8c, PT ;  /* 0x7ffffe8ce200780c */ /* 0x000fe40003fc6070 */
[----:B------:R-:W-:Y:S01]  /*1a3e0*/  IADD3 R226, R252, -0xf9, RZ ;  /* 0xffffff07fce27810 */ /* 0x000fe20007ffe0ff */
[----:B---3--:R-:W-:-:S04]  /*1a3f0*/  IMAD.WIDE R12, R0, 0x4, R12 ;  /* 0x00000004000c7825 */ /* 0x008fc800078e020c */
[C---:B--2---:R-:W-:Y:S01]  /*1a400*/  IMAD.WIDE R10, R0.reuse, 0x4, R10 ;  /* 0x00000004000a7825 */ /* 0x044fe200078e020a */
[----:B------:R2:W-:Y:S03]  /*1a410*/  STL.64 [R1+0x2690], R12 ;  /* 0x0026900c01007387 */ /* 0x0005e60000100a00 */
[C---:B----4-:R-:W-:Y:S01]  /*1a420*/  IMAD.WIDE R8, R0.reuse, 0x4, R8 ;  /* 0x0000000400087825 */ /* 0x050fe200078e0208 */
[----:B------:R3:W-:Y:S03]  /*1a430*/  STL.64 [R1+0x2698], R10 ;  /* 0x0026980a01007387 */ /* 0x0007e60000100a00 */
[C---:B------:R-:W-:Y:S01]  /*1a440*/  IMAD.WIDE R6, R0.reuse, 0x4, R6 ;  /* 0x0000000400067825 */ /* 0x040fe200078e0206 */
[----:B------:R2:W-:Y:S03]  /*1a450*/  STL.64 [R1+0x26a0], R8 ;  /* 0x0026a00801007387 */ /* 0x0005e60000100a00 */
[C---:B------:R-:W-:Y:S01]  /*1a460*/  IMAD.WIDE R4, R0.reuse, 0x4, R4 ;  /* 0x0000000400047825 */ /* 0x040fe200078e0204 */
[----:B------:R2:W-:Y:S04]  /*1a470*/  STL.64 [R1+0x26a8], R6 ;  /* 0x0026a80601007387 */ /* 0x0005e80000100a00 */
[----:B------:R2:W-:Y:S01]  /*1a480*/  LDGSTS.E [R233+0x37080], [R12.64], !P0 ;  /* 0x370800000ce97fae */ /* 0x0005e2000c121848 */
[----:B------:R-:W-:-:S03]  /*1a490*/  IMAD.WIDE R2, R0, 0x4, R2 ;  /* 0x0000000400027825 */ /* 0x000fc600078e0202 */
[----:B-1----:R-:W4:Y:S04]  /*1a4a0*/  LDL.LU.64 R14, [R1+0x4370] ;  /* 0x00437000010e7983 */ /* 0x002f280000300a00 */
[----:B------:R3:W-:Y:S01]  /*1a4b0*/  LDGSTS.E [R233+0x37100], [R10.64], !P0 ;  /* 0x371000000ae97fae */ /* 0x0007e2000c121848 */
[----:B------:R-:W-:-:S03]  /*1a4c0*/  IMAD.WIDE R242, R0, 0x4, R242 ;  /* 0x0000000400f27825 */ /* 0x000fc600078e02f2 */
[----:B------:R-:W-:Y:S04]  /*1a4d0*/  STL.64 [R1+0x26b0], R4 ;  /* 0x0026b00401007387 */ /* 0x000fe80000100a00 */
[----:B------:R1:W-:Y:S04]  /*1a4e0*/  LDGSTS.E [R233+0x37180], [R8.64], !P0 ;  /* 0x3718000008e97fae */ /* 0x0003e8000c121848 */
[----:B--2---:R-:W2:Y:S04]  /*1a4f0*/  LDL.LU.64 R12, [R1+0x4368] ;  /* 0x00436800010c7983 */ /* 0x004ea80000300a00 */
[----:B------:R1:W-:Y:S04]  /*1a500*/  LDGSTS.E [R233+0x37200], [R6.64], !P0 ;  /* 0x3720000006e97fae */ /* 0x0003e8000c121848 */
[----:B------:R-:W-:Y:S04]  /*1a510*/  STL.64 [R1+0x26b8], R2 ;  /* 0x0026b80201007387 */ /* 0x000fe80000100a00 */
[----:B------:R1:W-:Y:S04]  /*1a520*/  LDGSTS.E [R233+0x37280], [R4.64], !P0 ;  /* 0x3728000004e97fae */ /* 0x0003e8000c121848 */
[----:B---3--:R-:W3:Y:S04]  /*1a530*/  LDL.LU.64 R10, [R1+0x4360] ;  /* 0x00436000010a7983 */ /* 0x008ee80000300a00 */
[----:B------:R1:W-:Y:S04]  /*1a540*/  LDGSTS.E [R233+0x37300], [R2.64], !P0 ;  /* 0x3730000002e97fae */ /* 0x0003e8000c121848 */
[----:B------:R1:W-:Y:S01]  /*1a550*/  STL.64 [R1+0x26c0], R242 ;  /* 0x0026c0f201007387 */ /* 0x0003e20000100a00 */
[----:B------:R-:W-:-:S03]  /*1a560*/  IMAD.WIDE R246, R0, 0x4, R246 ;  /* 0x0000000400f67825 */ /* 0x000fc600078e02f6 */
[----:B------:R1:W-:Y:S04]  /*1a570*/  LDGSTS.E [R233+0x37380], [R242.64], !P0 ;  /* 0x37380000f2e97fae */ /* 0x0003e8000c121848 */
[----:B-1----:R-:W2:Y:S01]  /*1a580*/  LDL.LU.64 R8, [R1+0x4358] ;  /* 0x0043580001087983 */ /* 0x002ea20000300a00 */
[----:B------:R-:W-:-:S03]  /*1a590*/  IMAD.WIDE R240, R0, 0x4, R240 ;  /* 0x0000000400f07825 */ /* 0x000fc600078e02f0 */
[----:B------:R-:W2:Y:S01]  /*1a5a0*/  LDL.LU.64 R6, [R1+0x4350] ;  /* 0x0043500001067983 */ /* 0x000ea20000300a00 */
[----:B------:R-:W-:-:S03]  /*1a5b0*/  IMAD.WIDE R242, R0, 0x4, R230 ;  /* 0x0000000400f27825 */ /* 0x000fc600078e02e6 */
[----:B------:R-:W2:Y:S01]  /*1a5c0*/  LDL.LU.64 R4, [R1+0x4348] ;  /* 0x0043480001047983 */ /* 0x000ea20000300a00 */
[----:B------:R-:W-:-:S03]  /*1a5d0*/  IMAD.WIDE R238, R0, 0x4, R238 ;  /* 0x0000000400ee7825 */ /* 0x000fc600078e02ee */
[----:B------:R-:W2:Y:S04]  /*1a5e0*/  LDL.LU.64 R2, [R1+0x4340] ;  /* 0x0043400001027983 */ /* 0x000ea80000300a00 */
[----:B------:R-:W-:Y:S04]  /*1a5f0*/  STL.64 [R1+0x26d0], R246 ;  /* 0x0026d0f601007387 */ /* 0x000fe80000100a00 */
        /* <DEDUP_REMOVED lines=32> */
[----:B------:R1:W-:Y:S04]  /*1a800*/  LDGSTS.E [R233+0x39300], [R126.64], !P4 ;  /* 0x393000007ee97fae */ /* 0x0003e8000e121848 */
[----:B------:R1:W-:Y:S02]  /*1a810*/  STL.64 [R1+0x3680], R128 ;  /* 0x0036808001007387 */ /* 0x0003e40000100a00 */
[----:B-1----:R-:W-:-:S02]  /*1a820*/  IMAD.WIDE R124, R0, 0x4, R136 ;  /* 0x00000004007c7825 */ /* 0x002fc400078e0288 */
[----:B------:R1:W-:Y:S02]  /*1a830*/  LDGSTS.E [R233+0x39380], [R128.64], !P4 ;  /* 0x3938000080e97fae */ /* 0x0003e4000e121848 */
[----:B------:R-:W-:-:S04]  /*1a840*/  IMAD.WIDE R122, R0, 0x4, R138 ;  /* 0x00000004007a7825 */ /* 0x000fc800078e028a */
[C---:B------:R-:W-:Y:S01]  /*1a850*/  IMAD.WIDE R126, R0.reuse, 0x4, R134 ;  /* 0x00000004007e7825 */ /* 0x040fe200078e0286 */
[----:B------:R1:W-:Y:S03]  /*1a860*/  STL.64 [R1+0x36f8], R130 ;  /* 0x0036f88201007387 */ /* 0x0003e60000100a00 */
[C---:B------:R-:W-:Y:S01]  /*1a870*/  IMAD.WIDE R120, R0.reuse, 0x4, R140 ;  /* 0x0000000400787825 */ /* 0x040fe200078e028c */
[----:B------:R1:W-:Y:S03]  /*1a880*/  LDGSTS.E [R233+0x3a000], [R130.64], !P2 ;  /* 0x3a00000082e97fae */ /* 0x0003e6000d121848 */
[----:B-1----:R-:W-:-:S04]  /*1a890*/  IMAD.WIDE R128, R0, 0x4, R132 ;  /* 0x0000000400807825 */ /* 0x002fc800078e0284 */
[C---:B------:R-:W-:Y:S01]  /*1a8a0*/  IMAD.WIDE R118, R0.reuse, 0x4, R142 ;  /* 0x0000000400767825 */ /* 0x040fe200078e028e */
[----:B------:R1:W-:Y:S03]  /*1a8b0*/  STL.64 [R1+0x36f0], R128 ;  /* 0x0036f08001007387 */ /* 0x0003e60000100a00 */
[C---:B------:R-:W-:Y:S01]  /*1a8c0*/  IMAD.WIDE R116, R0.reuse, 0x4, R144 ;  /* 0x0000000400747825 */ /* 0x040fe200078e0290 */
[----:B------:R1:W-:Y:S03]  /*1a8d0*/  STL.64 [R1+0x36e8], R126 ;  /* 0x0036e87e01007387 */ /* 0x0003e60000100a00 */
[C---:B------:R-:W-:Y:S01]  /*1a8e0*/  IMAD.WIDE R130, R0.reuse, 0x4, R146 ;  /* 0x0000000400827825 */ /* 0x040fe200078e0292 */
[----:B------:R1:W-:Y:S04]  /*1a8f0*/  STL.64 [R1+0x36e0], R124 ;  /* 0x0036e07c01007387 */ /* 0x0003e80000100a00 */
[----:B------:R1:W-:Y:S04]  /*1a900*/  LDGSTS.E [R233+0x3a080], [R128.64], !P2 ;  /* 0x3a08000080e97fae */ /* 0x0003e8000d121848 */
[----:B------:R1:W-:Y:S04]  /*1a910*/  STL.64 [R1+0x36d8], R122 ;  /* 0x0036d87a01007387 */ /* 0x0003e80000100a00 */
[----:B------:R1:W-:Y:S02]  /*1a920*/  LDGSTS.E [R233+0x3a100], [R126.64], !P2 ;  /* 0x3a1000007ee97fae */ /* 0x0003e4000d121848 */
[----:B-1----:R-:W-:-:S02]  /*1a930*/  IMAD.WIDE R128, R0, 0x4, R148 ;  /* 0x0000000400807825 */ /* 0x002fc400078e0294 */
[----:B------:R1:W-:Y:S04]  /*1a940*/  STL.64 [R1+0x36d0], R120 ;  /* 0x0036d07801007387 */ /* 0x0003e80000100a00 */
[----:B------:R1:W-:Y:S01]  /*1a950*/  LDGSTS.E [R233+0x3a180], [R124.64], !P2 ;  /* 0x3a1800007ce97fae */ /* 0x0003e2000d121848 */
[----:B------:R-:W-:-:S03]  /*1a960*/  IMAD.WIDE R126, R0, 0x4, R150 ;  /* 0x00000004007e7825 */ /* 0x000fc600078e0296 */
[----:B------:R1:W-:Y:S04]  /*1a970*/  STL.64 [R1+0x36c8], R118 ;  /* 0x0036c87601007387 */ /* 0x0003e80000100a00 */
[----:B------:R1:W-:Y:S02]  /*1a980*/  LDGSTS.E [R233+0x3a200], [R122.64], !P2 ;  /* 0x3a2000007ae97fae */ /* 0x0003e4000d121848 */
[C---:B-1----:R-:W-:Y:S02]  /*1a990*/  IMAD.WIDE R124, R0.reuse, 0x4, R152 ;  /* 0x00000004007c7825 */ /* 0x042fe400078e0298 */
[----:B------:R1:W-:Y:S04]  /*1a9a0*/  STL.64 [R1+0x36c0], R116 ;  /* 0x0036c07401007387 */ /* 0x0003e80000100a00 */
[----:B------:R1:W-:Y:S01]  /*1a9b0*/  LDGSTS.E [R233+0x3a280], [R120.64], !P2 ;  /* 0x3a28000078e97fae */ /* 0x0003e2000d121848 */
[----:B------:R-:W-:-:S03]  /*1a9c0*/  IMAD.WIDE R122, R0, 0x4, R154 ;  /* 0x00000004007a7825 */ /* 0x000fc600078e029a */
[----:B------:R1:W-:Y:S04]  /*1a9d0*/  LDGSTS.E [R233+0x3a300], [R118.64], !P2 ;  /* 0x3a30000076e97fae */ /* 0x0003e8000d121848 */
[----:B------:R1:W-:Y:S02]  /*1a9e0*/  STL.64 [R1+0x3738], R130 ;  /* 0x0037388201007387 */ /* 0x0003e40000100a00 */
[C---:B-1----:R-:W-:Y:S02]  /*1a9f0*/  IMAD.WIDE R120, R0.reuse, 0x4, R156 ;  /* 0x0000000400787825 */ /* 0x042fe400078e029c */
[----:B------:R1:W-:Y:S02]  /*1aa00*/  LDGSTS.E [R233+0x3a380], [R116.64], !P2 ;  /* 0x3a38000074e97fae */ /* 0x0003e4000d121848 */
[----:B------:R-:W-:-:S02]  /*1aa10*/  IMAD.WIDE R118, R0, 0x4, R158 ;  /* 0x0000000400767825 */ /* 0x000fc400078e029e */
[----:B------:R4:W-:Y:S04]  /*1aa20*/  STL.64 [R1+0x3730], R128 ;  /* 0x0037308001007387 */ /* 0x0009e80000100a00 */
[----:B------:R4:W-:Y:S01]  /*1aa30*/  STL.64 [R1+0x3728], R126 ;  /* 0x0037287e01007387 */ /* 0x0009e20000100a00 */
[----:B-1----:R-:W-:-:S03]  /*1aa40*/  IMAD.WIDE R116, R0, 0x4, R160 ;  /* 0x0000000400747825 */ /* 0x002fc600078e02a0 */
[----:B------:R1:W-:Y:S04]  /*1aa50*/  LDGSTS.E [R233+0x3b000], [R130.64], !P3 ;  /* 0x3b00000082e97fae */ /* 0x0003e8000d921848 */
[----:B------:R4:W-:Y:S04]  /*1aa60*/  STL.64 [R1+0x3720], R124 ;  /* 0x0037207c01007387 */ /* 0x0009e80000100a00 */
[----:B------:R4:W-:Y:S01]  /*1aa70*/  LDGSTS.E [R233+0x3b080], [R128.64], !P3 ;  /* 0x3b08000080e97fae */ /* 0x0009e2000d921848 */
[----:B-1----:R-:W-:-:S03]  /*1aa80*/  IMAD.WIDE R130, R0, 0x4, R162 ;  /* 0x0000000400827825 */ /* 0x002fc600078e02a2 */
        /* <DEDUP_REMOVED lines=12> */
[----:B------:R1:W-:Y:S04]  /*1ab50*/  LDGSTS.E [R233+0x3b300], [R118.64], !P3 ;  /* 0x3b30000076e97fae */ /* 0x0003e8000d921848 */
[----:B------:R4:W-:Y:S01]  /*1ab60*/  STL.64 [R1+0x3838], R130 ;  /* 0x0038388201007387 */ /* 0x0009e20000100a00 */
[----:B---3--:R-:W-:-:S03]  /*1ab70*/  IMAD.WIDE R120, R0, 0x4, R172 ;  /* 0x0000000400787825 */ /* 0x008fc600078e02ac */
[----:B------:R4:W-:Y:S04]  /*1ab80*/  LDGSTS.E [R233+0x3b380], [R116.64], !P3 ;  /* 0x3b38000074e97fae */ /* 0x0009e8000d921848 */
[----:B------:R3:W-:Y:S01]  /*1ab90*/  STL.64 [R1+0x3830], R128 ;  /* 0x0038308001007387 */ /* 0x0007e20000100a00 */
[----:B-1----:R-:W-:-:S03]  /*1aba0*/  IMAD.WIDE R118, R0, 0x4, R174 ;  /* 0x0000000400767825 */ /* 0x002fc600078e02ae */
[----:B------:R1:W-:Y:S01]  /*1abb0*/  STL.64 [R1+0x3828], R126 ;  /* 0x0038287e01007387 */ /* 0x0003e20000100a00 */
[----:B------:R-:W-:Y:S01]  /*1abc0*/  ISETP.GE.U32.AND P0, PT, R226, 0x7ffffe88, PT ;  /* 0x7ffffe88e200780c */ /* 0x000fe20003f06070 */
[C---:B----4-:R-:W-:Y:S02]  /*1abd0*/  IMAD.WIDE R116, R0.reuse, 0x4, R176 ;  /* 0x0000000400747825 */ /* 0x050fe400078e02b0 */
[----:B------:R4:W-:Y:S04]  /*1abe0*/  LDGSTS.E [R233+0x3c000], [R130.64], !P5 ;  /* 0x3c00000082e97fae */ /* 0x0009e8000e921848 */
        /* <DEDUP_REMOVED lines=14> */
[----:B----4-:R-:W-:-:S03]  /*1acd0*/  IMAD.WIDE R122, R0, 0x4, R186 ;  /* 0x00000004007a7825 */ /* 0x010fc600078e02ba */
[----:B------:R1:W-:Y:S04]  /*1ace0*/  LDGSTS.E [R233+0x3c300], [R118.64], !P5 ;  /* 0x3c30000076e97fae */ /* 0x0003e8000e921848 */
[----:B------:R4:W-:Y:S01]  /*1acf0*/  STL.64 [R1+0x37f8], R130 ;  /* 0x0037f88201007387 */ /* 0x0009e20000100a00 */
[----:B---3--:R-:W-:-:S03]  /*1ad00*/  IMAD.WIDE R120, R0, 0x4, R188 ;  /* 0x0000000400787825 */ /* 0x008fc600078e02bc */
[----:B------:R2:W-:Y:S04]  /*1ad10*/  LDGSTS.E [R233+0x3c380], [R116.64], !P5 ;  /* 0x3c38000074e97fae */ /* 0x0005e8000e921848 */
[----:B------:R3:W-:Y:S01]  /*1ad20*/  STL.64 [R1+0x37f0], R128 ;  /* 0x0037f08001007387 */ /* 0x0007e20000100a00 */
[----:B-1----:R-:W-:-:S03]  /*1ad30*/  IMAD.WIDE R118, R0, 0x4, R190 ;  /* 0x0000000400767825 */ /* 0x002fc600078e02be */
[----:B------:R1:W-:Y:S01]  /*1ad40*/  STL.64 [R1+0x37e8], R126 ;  /* 0x0037e87e01007387 */ /* 0x0003e20000100a00 */
[----:B--2---:R-:W-:-:S03]  /*1ad50*/  IMAD.WIDE R116, R0, 0x4, R192 ;  /* 0x0000000400747825 */ /* 0x004fc600078e02c0 */
        /* <DEDUP_REMOVED lines=17> */
[----:B------:R-:W-:Y:S01]  /*1ae70*/  STL.64 [R1+0x37b8], R130 ;  /* 0x0037b88201007387 */ /* 0x000fe20000100a00 */
[----:B---3--:R-:W-:-:S03]  /*1ae80*/  IMAD.WIDE R120, R0, 0x4, R204 ;  /* 0x0000000400787825 */ /* 0x008fc600078e02cc */
[----:B------:R2:W-:Y:S04]  /*1ae90*/  LDGSTS.E [R233+0x3d380], [R116.64], !P6 ;  /* 0x3d38000074e97fae */ /* 0x0005e8000f121848 */
[----:B------:R-:W-:Y:S01]  /*1aea0*/  STL.64 [R1+0x37b0], R128 ;  /* 0x0037b08001007387 */ /* 0x000fe20000100a00 */
[----:B-1----:R-:W-:-:S03]  /*1aeb0*/  IMAD.WIDE R118, R0, 0x4, R206 ;  /* 0x0000000400767825 */ /* 0x002fc600078e02ce */
[----:B------:R-:W-:Y:S01]  /*1aec0*/  STL.64 [R1+0x37a8], R126 ;  /* 0x0037a87e01007387 */ /* 0x000fe20000100a00 */
[----:B--2---:R-:W-:-:S03]  /*1aed0*/  IMAD.WIDE R116, R0, 0x4, R208 ;  /* 0x0000000400747825 */ /* 0x004fc600078e02d0 */
        /* <DEDUP_REMOVED lines=9> */
[----:B------:R1:W-:Y:S04]  /*1af70*/  STL.64 [R1+0x3780], R116 ;  /* 0x0037807401007387 */ /* 0x0003e80000100a00 */
[----:B------:R4:W-:Y:S01]  /*1af80*/  LDGSTS.E [R233+0x3e280], [R120.64], !P0 ;  /* 0x3e28000078e97fae */ /* 0x0009e2000c121848 */
[----:B------:R-:W-:-:S03]  /*1af90*/  IADD3 R226, R252, -0xfd, RZ ;  /* 0xffffff03fce27810 */ /* 0x000fc60007ffe0ff */
[----:B------:R1:W-:Y:S04]  /*1afa0*/  LDGSTS.E [R233+0x3e300], [R118.64], !P0 ;  /* 0x3e30000076e97fae */ /* 0x0003e8000c121848 */
[----:B----4-:R-:W4:Y:S04]  /*1afb0*/  LDL.LU.64 R120, [R1+0x7f0] ;  /* 0x0007f00001787983 */ /* 0x010f280000300a00 */
[----:B------:R-:W4:Y:S04]  /*1afc0*/  LDL.LU.64 R230, [R1+0x7e8] ;  /* 0x0007e80001e67983 */ /* 0x000f280000300a00 */
[----:B------:R-:W4:Y:S01]  /*1afd0*/  LDL.LU.64 R246, [R1+0x7e0] ;  /* 0x0007e00001f67983 */ /* 0x000f220000300a00 */
[----:B------:R-:W-:-:S03]  /*1afe0*/  ISETP.GE.U32.AND P1, PT, R226, 0x7ffffe84, PT ;  /* 0x7ffffe84e200780c */ /* 0x000fc60003f26070 */
[----:B-1----:R-:W4:Y:S04]  /*1aff0*/  LDL.LU.64 R118, [R1+0x7d8] ;  /* 0x0007d80001767983 */ /* 0x002f280000300a00 */
[----:B------:R-:W4:Y:S01]  /*1b000*/  LDL.LU.64 R238, [R1+0x7d0] ;  /* 0x0007d00001ee7983 */ /* 0x000f220000300a00 */
[----:B------:R-:W-:-:S03]  /*1b010*/  IMAD.WIDE R134, R0, 0x4, R210 ;  /* 0x0000000400867825 */ /* 0x000fc600078e02d2 */
[----:B------:R-:W4:Y:S01]  /*1b020*/  LDL.LU.64 R240, [R1+0x7c8] ;  /* 0x0007c80001f07983 */ /* 0x000f220000300a00 */
[----:B------:R-:W-:-:S03]  /*1b030*/  IMAD.WIDE R132, R0, 0x4, R212 ;  /* 0x0000000400847825 */ /* 0x000fc600078e02d4 */
[----:B------:R-:W4:Y:S01]  /*1b040*/  LDL.LU.64 R234, [R1+0x7c0] ;  /* 0x0007c00001ea7983 */ /* 0x000f220000300a00 */
[----:B------:R-:W-:-:S03]  /*1b050*/  IMAD.WIDE R130, R0, 0x4, R214 ;  /* 0x0000000400827825 */ /* 0x000fc600078e02d6 */
[----:B------:R1:W-:Y:S01]  /*1b060*/  LDGSTS.E [R233+0x3e380], [R116.64], !P0 ;  /* 0x3e38000074e97fae */ /* 0x0003e2000c121848 */
[----:B--2---:R-:W-:-:S03]  /*1b070*/  IMAD.WIDE R128, R0, 0x4, R216 ;  /* 0x0000000400807825 */ /* 0x004fc600078e02d8 */
[----:B------:R-:W2:Y:S01]  /*1b080*/  LDL.LU.64 R248, [R1+0x7b8] ;  /* 0x0007b80001f87983 */ /* 0x000ea20000300a00 */
[----:B---3--:R-:W-:-:S03]  /*1b090*/  IMAD.WIDE R126, R0, 0x4, R218 ;  /* 0x00000004007e7825 */ /* 0x008fc600078e02da */
[----:B------:R-:W-:Y:S01]  /*1b0a0*/  STL.64 [R1+0x3778], R134 ;  /* 0x0037788601007387 */ /* 0x000fe20000100a00 */
[----:B------:R-:W-:-:S03]  /*1b0b0*/  IMAD.WIDE R124, R0, 0x4, R220 ;  /* 0x00000004007c7825 */ /* 0x000fc600078e02dc */
[----:B------:R3:W-:Y:S01]  /*1b0c0*/  LDGSTS.E [R233+0x3f000], [R134.64], !P1 ;  /* 0x3f00000086e97fae */ /* 0x0007e2000c921848 */
[----:B------:R-:W-:-:S03]  /*1b0d0*/  IMAD.WIDE R122, R0, 0x4, R222 ;  /* 0x00000004007a7825 */ /* 0x000fc600078e02de */
[----:B------:R-:W-:Y:S01]  /*1b0e0*/  STL.64 [R1+0x3770], R132 ;  /* 0x0037708401007387 */ /* 0x000fe20000100a00 */
[----:B-1----:R-:W-:-:S03]  /*1b0f0*/  IMAD.WIDE R116, R0, 0x4, R224 ;  /* 0x0000000400747825 */ /* 0x002fc600078e02e0 */
        /* <DEDUP_REMOVED lines=13> */
[----:B-1----:R-:W3:Y:S04]  /*1b1d0*/  LDL.LU.64 R116, [R1+0x770] ;  /* 0x0007700001747983 */ /* 0x002ee80000300a00 */
[----:B------:R-:W3:Y:S04]  /*1b1e0*/  LDL.LU.64 R228, [R1+0x768] ;  /* 0x0007680001e47983 */ /* 0x000ee80000300a00 */
[----:B------:R-:W3:Y:S04]  /*1b1f0*/  LDL.LU.64 R242, [R1+0x760] ;  /* 0x0007600001f27983 */ /* 0x000ee80000300a00 */
[----:B------:R-:W3:Y:S01]  /*1b200*/  LDL.LU.64 R236, [R1+0x758] ;  /* 0x0007580001ec7983 */ /* 0x000ee20000300a00 */
[----:B----4-:R-:W-:-:S04]  /*1b210*/  IMAD.WIDE R132, R0, 0x4, R120 ;  /* 0x0000000400847825 */ /* 0x010fc800078e0278 */
[C---:B------:R-:W-:Y:S02]  /*1b220*/  IMAD.WIDE R130, R0.reuse, 0x4, R230 ;  /* 0x0000000400827825 */ /* 0x040fe400078e02e6 */
[----:B------:R-:W4:Y:S02]  /*1b230*/  LDL.LU.64 R230, [R1+0x750] ;  /* 0x0007500001e67983 */ /* 0x000f240000300a00 */
[----:B------:R-:W-:Y:S02]  /*1b240*/  IMAD.WIDE R128, R0, 0x4, R246 ;  /* 0x0000000400807825 */ /* 0x000fe400078e02f6 */
[----:B------:R-:W-:Y:S04]  /*1b250*/  STL.64 [R1+0x478], R132 ;  /* 0x0004788401007387 */ /* 0x000fe80000100a00 */
[----:B------:R-:W4:Y:S01]  /*1b260*/  LDL.LU.64 R246, [R1+0x748] ;  /* 0x0007480001f67983 */ /* 0x000f220000300a00 */
[----:B------:R-:W-:Y:S01]  /*1b270*/  IADD3 R226, R252, -0x82, RZ ;  /* 0xffffff7efce27810 */ /* 0x000fe20007ffe0ff */
[----:B------:R-:W-:-:S03]  /*1b280*/  IMAD.WIDE R126, R0, 0x4, R118 ;  /* 0x00000004007e7825 */ /* 0x000fc600078e0276 */
[----:B------:R-:W-:Y:S01]  /*1b290*/  ISETP.GE.U32.AND P4, PT, R226, 0x7ffffeff, PT ;  /* 0x7ffffeffe200780c */ /* 0x000fe20003f86070 */
[----:B------:R-:W-:Y:S01]  /*1b2a0*/  STL.64 [R1+0x470], R130 ;  /* 0x0004708201007387 */ /* 0x000fe20000100a00 */
[----:B------:R-:W-:-:S03]  /*1b2b0*/  IMAD.WIDE R124, R0, 0x4, R238 ;  /* 0x00000004007c7825 */ /* 0x000fc600078e02ee */
[----:B------:R-:W-:Y:S01]  /*1b2c0*/  STL.64 [R1+0x468], R128 ;  /* 0x0004688001007387 */ /* 0x000fe20000100a00 */
[----:B------:R-:W-:-:S03]  /*1b2d0*/  IMAD.WIDE R122, R0, 0x4, R240 ;  /* 0x00000004007a7825 */ /* 0x000fc600078e02f0 */
[----:B------:R-:W4:Y:S04]  /*1b2e0*/  LDL.LU.64 R238, [R1+0x740] ;  /* 0x0007400001ee7983 */ /* 0x000f280000300a00 */
[----:B------:R-:W-:Y:S04]  /*1b2f0*/  STL.64 [R1+0x460], R126 ;  /* 0x0004607e01007387 */ /* 0x000fe80000100a00 */
[----:B------:R-:W4:Y:S01]  /*1b300*/  LDL.LU.64 R240, [R1+0x738] ;  /* 0x0007380001f07983 */ /* 0x000f220000300a00 */
[----:B------:R-:W-:-:S03]  /*1b310*/  IMAD.WIDE R120, R0, 0x4, R234 ;  /* 0x0000000400787825 */ /* 0x000fc600078e02ea */
[----:B------:R3:W-:Y:S01]  /*1b320*/  LDGSTS.E [R244+0x20400], [R132.64], !P4 ;  /* 0x2040000084f47fae */ /* 0x0007e2000e121848 */
[----:B--2---:R-:W-:-:S03]  /*1b330*/  IMAD.WIDE R118, R0, 0x4, R248 ;  /* 0x0000000400767825 */ /* 0x004fc600078e02f8 */
[----:B------:R1:W-:Y:S04]  /*1b340*/  LDGSTS.E [R244+0x20480], [R130.64], !P4 ;  /* 0x2048000082f47fae */ /* 0x0003e8000e121848 */
[----:B------:R2:W-:Y:S04]  /*1b350*/  LDGSTS.E [R244+0x20500], [R128.64], !P4 ;  /* 0x2050000080f47fae */ /* 0x0005e8000e121848 */
        /* <DEDUP_REMOVED lines=9> */
[----:B-1----:R-:W4:Y:S04]  /*1b3f0*/  LDL.LU.64 R118, [R1+0x6f0] ;  /* 0x0006f00001767983 */ /* 0x002f280000300a00 */
[----:B------:R-:W4:Y:S04]  /*1b400*/  LDL.LU.64 R234, [R1+0x6e8] ;  /* 0x0006e80001ea7983 */ /* 0x000f280000300a00 */
[----:B------:R-:W4:Y:S01]  /*1b410*/  LDL.LU.64 R248, [R1+0x6e0] ;  /* 0x0006e00001f87983 */ /* 0x000f220000300a00 */
[----:B---3--:R-:W-:-:S04]  /*1b420*/  IMAD.WIDE R132, R0, 0x4, R116 ;  /* 0x0000000400847825 */ /* 0x008fc800078e0274 */
[C---:B------:R-:W-:Y:S02]  /*1b430*/  IMAD.WIDE R130, R0.reuse, 0x4, R228 ;  /* 0x0000000400827825 */ /* 0x040fe400078e02e4 */
[----:B------:R-:W3:Y:S02]  /*1b440*/  LDL.LU.64 R228, [R1+0x6d8] ;  /* 0x0006d80001e47983 */ /* 0x000ee40000300a00 */
[C---:B--2---:R-:W-:Y:S02]  /*1b450*/  IMAD.WIDE R128, R0.reuse, 0x4, R242 ;  /* 0x0000000400807825 */ /* 0x044fe400078e02f2 */
[----:B------:R-:W-:Y:S02]  /*1b460*/  STL.64 [R1+0x438], R132 ;  /* 0x0004388401007387 */ /* 0x000fe40000100a00 */
[C---:B------:R-:W-:Y:S02]  /*1b470*/  IMAD.WIDE R126, R0.reuse, 0x4, R236 ;  /* 0x00000004007e7825 */ /* 0x040fe400078e02ec */
[----:B------:R-:W-:Y:S04]  /*1b480*/  STL.64 [R1+0x430], R130 ;  /* 0x0004308201007387 */ /* 0x000fe80000100a00 */
[----:B------:R-:W2:Y:S04]  /*1b490*/  LDL.LU.64 R236, [R1+0x6d0] ;  /* 0x0006d00001ec7983 */ /* 0x000ea80000300a00 */
[----:B------:R-:W-:Y:S04]  /*1b4a0*/  STL.64 [R1+0x428], R128 ;  /* 0x0004288001007387 */ /* 0x000fe80000100a00 */
[----:B------:R-:W-:Y:S01]  /*1b4b0*/  STL.64 [R1+0x420], R126 ;  /* 0x0004207e01007387 */ /* 0x000fe20000100a00 */
[----:B----4-:R-:W-:-:S03]  /*1b4c0*/  IMAD.WIDE R122, R0, 0x4, R246 ;  /* 0x00000004007a7825 */ /* 0x010fc600078e02f6 */
[----:B------:R-:W4:Y:S01]  /*1b4d0*/  LDL.LU.64 R246, [R1+0x6c8] ;  /* 0x0006c80001f67983 */ /* 0x000f220000300a00 */
[----:B------:R-:W-:-:S04]  /*1b4e0*/  IADD3 R114, R252, -0x86, RZ ;  /* 0xffffff7afc727810 */ /* 0x000fc80007ffe0ff */
[----:B------:R-:W-:Y:S01]  /*1b4f0*/  ISETP.GE.U32.AND P2, PT, R114, 0x7ffffefb, PT ;  /* 0x7ffffefb7200780c */ /* 0x000fe20003f46070 */
[----:B------:R-:W-:-:S05]  /*1b500*/  IMAD.WIDE R124, R0, 0x4, R230 ;  /* 0x00000004007c7825 */ /* 0x000fca00078e02e6 */
[----:B------:R-:W-:Y:S04]  /*1b510*/  STL.64 [R1+0x418], R124 ;  /* 0x0004187c01007387 */ /* 0x000fe80000100a00 */
[----:B------:R-:W-:Y:S01]  /*1b520*/  STL.64 [R1+0x410], R122 ;  /* 0x0004107a01007387 */ /* 0x000fe20000100a00 */
[----:B------:R-:W-:-:S03]  /*1b530*/  IMAD.WIDE R120, R0, 0x4, R238 ;  /* 0x0000000400787825 */ /* 0x000fc600078e02ee */
[----:B------:R-:W4:Y:S01]  /*1b540*/  LDL.LU.64 R230, [R1+0x6c0] ;  /* 0x0006c00001e67983 */ /* 0x000f220000300a00 */
[----:B------:R-:W-:-:S03]  /*1b550*/  IMAD.WIDE R116, R0, 0x4, R240 ;  /* 0x0000000400747825 */ /* 0x000fc600078e02f0 */
[----:B------:R-:W4:Y:S04]  /*1b560*/  LDL.LU.64 R240, [R1+0x6b8] ;  /* 0x0006b80001f07983 */ /* 0x000f280000300a00 */
[----:B------:R1:W-:Y:S04]  /*1b570*/  LDGSTS.E [R244+0x21400], [R132.64], !P2 ;  /* 0x2140000084f47fae */ /* 0x0003e8000d121848 */
[----:B------:R1:W-:Y:S04]  /*1b580*/  LDGSTS.E [R244+0x21480], [R130.64], !P2 ;  /* 0x2148000082f47fae */ /* 0x0003e8000d121848 */
[----:B------:R1:W-:Y:S04]  /*1b590*/  LDGSTS.E [R244+0x21500], [R128.64], !P2 ;  /* 0x2150000080f47fae */ /* 0x0003e8000d121848 */
[----:B------:R3:W-:Y:S04]  /*1b5a0*/  LDGSTS.E [R244+0x21580], [R126.64], !P2 ;  /* 0x215800007ef47fae */ /* 0x0007e8000d121848 */
[----:B------:R2:W-:Y:S04]  /*1b5b0*/  LDGSTS.E [R244+0x21600], [R124.64], !P2 ;  /* 0x216000007cf47fae */ /* 0x0005e8000d121848 */
[----:B------:R4:W-:Y:S04]  /*1b5c0*/  LDGSTS.E [R244+0x21680], [R122.64], !P2 ;  /* 0x216800007af47fae */ /* 0x0009e8000d121848 */
[----:B------:R-:W-:Y:S04]  /*1b5d0*/  STL.64 [R1+0x408], R120 ;  /* 0x0004087801007387 */ /* 0x000fe80000100a00 */
[----:B------:R1:W-:Y:S04]  /*1b5e0*/  LDGSTS.E [R244+0x21700], [R120.64], !P2 ;  /* 0x2170000078f47fae */ /* 0x0003e8000d121848 */
[----:B------:R1:W-:Y:S04]  /*1b5f0*/  STL.64 [R1+0x400], R116 ;  /* 0x0004007401007387 */ /* 0x0003e80000100a00 */
[----:B------:R1:W-:Y:S04]  /*1b600*/  LDGSTS.E [R244+0x21780], [R116.64], !P2 ;  /* 0x2178000074f47fae */ /* 0x0003e8000d121848 */
[----:B-1----:R-:W4:Y:S04]  /*1b610*/  LDL.LU.64 R116, [R1+0x670] ;  /* 0x0006700001747983 */ /* 0x002f280000300a00 */
[----:B------:R-:W4:Y:S01]  /*1b620*/  LDL.LU.64 R242, [R1+0x668] ;  /* 0x0006680001f27983 */ /* 0x000f220000300a00 */
[----:B------:R-:W-:-:S03]  /*1b630*/  IMAD.WIDE R132, R0, 0x4, R118 ;  /* 0x0000000400847825 */ /* 0x000fc600078e0276 */
[----:B------:R-:W4:Y:S01]  /*1b640*/  LDL.LU.64 R238, [R1+0x660] ;  /* 0x0006600001ee7983 */ /* 0x000f220000300a00 */
[----:B------:R-:W-:-:S03]  /*1b650*/  IMAD.WIDE R130, R0, 0x4, R234 ;  /* 0x0000000400827825 */ /* 0x000fc600078e02ea */
[----:B------:R-:W4:Y:S01]  /*1b660*/  LDL.LU.64 R234, [R1+0x658] ;  /* 0x0006580001ea7983 */ /* 0x000f220000300a00 */
[----:B------:R-:W-:-:S03]  /*1b670*/  IMAD.WIDE R128, R0, 0x4, R248 ;  /* 0x0000000400807825 */ /* 0x000fc600078e02f8 */
[----:B------:R-:W-:Y:S04]  /*1b680*/  STL.64 [R1+0x3f8], R132 ;  /* 0x0003f88401007387 */ /* 0x000fe80000100a00 */
[----:B------:R-:W4:Y:S01]  /*1b690*/  LDL.LU.64 R248, [R1+0x650] ;  /* 0x0006500001f87983 */ /* 0x000f220000300a00 */
[----:B---3--:R-:W-:-:S03]  /*1b6a0*/  IMAD.WIDE R126, R0, 0x4, R228 ;  /* 0x00000004007e7825 */ /* 0x008fc600078e02e4 */
[----:B------:R-:W-:Y:S04]  /*1b6b0*/  STL.64 [R1+0x3f0], R130 ;  /* 0x0003f08201007387 */ /* 0x000fe80000100a00 */
[----:B------:R-:W3:Y:S04]  /*1b6c0*/  LDL.LU.64 R228, [R1+0x648] ;  /* 0x0006480001e47983 */ /* 0x000ee80000300a00 */
[----:B------:R-:W-:Y:S01]  /*1b6d0*/  STL.64 [R1+0x3e8], R128 ;  /* 0x0003e88001007387 */ /* 0x000fe20000100a00 */
[----:B--2---:R-:W-:-:S03]  /*1b6e0*/  IMAD.WIDE R124, R0, 0x4, R236 ;  /* 0x00000004007c7825 */ /* 0x004fc600078e02ec */
[----:B------:R-:W2:Y:S04]  /*1b6f0*/  LDL.LU.64 R236, [R1+0x640] ;  /* 0x0006400001ec7983 */ /* 0x000ea80000300a00 */
[----:B------:R-:W-:Y:S01]  /*1b700*/  STL.64 [R1+0x3e0], R126 ;  /* 0x0003e07e01007387 */ /* 0x000fe20000100a00 */
[----:B----4-:R-:W-:-:S03]  /*1b710*/  IMAD.WIDE R122, R0, 0x4, R246 ;  /* 0x00000004007a7825 */ /* 0x010fc600078e02f6 */
[----:B------:R-:W4:Y:S01]  /*1b720*/  LDL.LU.64 R246, [R1+0x638] ;  /* 0x0006380001f67983 */ /* 0x000f220000300a00 */
[----:B------:R-:W-:-:S04]  /*1b730*/  IADD3 R114, R252, -0x8a, RZ ;  /* 0xffffff76fc727810 */ /* 0x000fc80007ffe0ff */
[----:B------:R-:W-:Y:S01]  /*1b740*/  ISETP.GE.U32.AND P3, PT, R114, 0x7ffffef7, PT ;  /* 0x7ffffef77200780c */ /* 0x000fe20003f66070 */
[----:B------:R-:W-:Y:S04]  /*1b750*/  STL.64 [R1+0x3d8], R124 ;  /* 0x0003d87c01007387 */ /* 0x000fe80000100a00 */
[----:B------:R-:W-:Y:S01]  /*1b760*/  STL.64 [R1+0x3d0], R122 ;  /* 0x0003d07a01007387 */ /* 0x000fe20000100a00 */
[----:B------:R-:W-:-:S07]  /*1b770*/  IMAD.WIDE R120, R0, 0x4, R230 ;  /* 0x0000000400787825 */ /* 0x000fce00078e02e6 */
[----:B------:R1:W-:Y:S01]  /*1b780*/  LDGSTS.E [R244+0x22400], [R132.64], !P3 ;  /* 0x2240000084f47fae */ /* 0x0003e2000d921848 */
[----:B------:R-:W-:-:S03]  /*1b790*/  IMAD.WIDE R118, R0, 0x4, R240 ;  /* 0x0000000400767825 */ /* 0x000fc600078e02f0 */
[----:B------:R1:W-:Y:S04]  /*1b7a0*/  LDGSTS.E [R244+0x22480], [R130.64], !P3 ;  /* 0x2248000082f47fae */ /* 0x0003e8000d921848 */
[----:B------:R1:W-:Y:S04]  /*1b7b0*/  LDGSTS.E [R244+0x22500], [R128.64], !P3 ;  /* 0x2250000080f47fae */ /* 0x0003e8000d921848 */
[----:B------:R1:W-:Y:S04]  /*1b7c0*/  LDGSTS.E [R244+0x22580], [R126.64], !P3 ;  /* 0x225800007ef47fae */ /* 0x0003e8000d921848 */
[----:B------:R3:W-:Y:S04]  /*1b7d0*/  LDGSTS.E [R244+0x22600], [R124.64], !P3 ;  /* 0x226000007cf47fae */ /* 0x0007e8000d921848 */
[----:B------:R1:W-:Y:S04]  /*1b7e0*/  STL.64 [R1+0x3c8], R120 ;  /* 0x0003c87801007387 */ /* 0x0003e80000100a00 */
[----:B------:R2:W-:Y:S04]  /*1b7f0*/  LDGSTS.E [R244+0x22680], [R122.64], !P3 ;  /* 0x226800007af47fae */ /* 0x0005e8000d921848 */
[----:B------:R1:W-:Y:S04]  /*1b800*/  STL.64 [R1+0x3c0], R118 ;  /* 0x0003c07601007387 */ /* 0x0003e80000100a00 */
[----:B------:R1:W-:Y:S04]  /*1b810*/  LDGSTS.E [R244+0x22700], [R120.64], !P3 ;  /* 0x2270000078f47fae */ /* 0x0003e8000d921848 */
[----:B------:R1:W-:Y:S04]  /*1b820*/  LDGSTS.E [R244+0x22780], [R118.64], !P3 ;  /* 0x2278000076f47fae */ /* 0x0003e8000d921848 */
[----:B-1----:R-:W2:Y:S04]  /*1b830*/  LDL.LU.64 R120, [R1+0xc38] ;  /* 0x000c380001787983 */ /* 0x002ea80000300a00 */
[----:B------:R-:W2:Y:S04]  /*1b840*/  LDL.LU.64 R230, [R1+0xc30] ;  /* 0x000c300001e67983 */ /* 0x000ea80000300a00 */
[----:B------:R-:W2:Y:S01]  /*1b850*/  LDL.LU.64 R240, [R1+0xc28] ;  /* 0x000c280001f07983 */ /* 0x000ea20000300a00 */
[----:B------:R-:W-:-:S03]  /*1b860*/  IMAD.WIDE R134, R0, 0x4, R116 ;  /* 0x0000000400867825 */ /* 0x000fc600078e0274 */
[----:B------:R-:W2:Y:S01]  /*1b870*/  LDL.LU.64 R118, [R1+0xc20] ;  /* 0x000c200001767983 */ /* 0x000ea20000300a00 */
[----:B------:R-:W-:-:S03]  /*1b880*/  IMAD.WIDE R132, R0, 0x4, R242 ;  /* 0x0000000400847825 */ /* 0x000fc600078e02f2 */
[----:B------:R-:W-:Y:S01]  /*1b890*/  STL.64 [R1+0x3b8], R134 ;  /* 0x0003b88601007387 */ /* 0x000fe20000100a00 */
[----:B------:R-:W-:-:S03]  /*1b8a0*/  IMAD.WIDE R130, R0, 0x4, R238 ;  /* 0x0000000400827825 */ /* 0x000fc600078e02ee */
[----:B------:R-:W2:Y:S01]  /*1b8b0*/  LDL.LU.64 R238, [R1+0xc18] ;  /* 0x000c180001ee7983 */ /* 0x000ea20000300a00 */
[----:B------:R-:W-:-:S03]  /*1b8c0*/  IMAD.WIDE R128, R0, 0x4, R234 ;  /* 0x0000000400807825 */ /* 0x000fc600078e02ea */
[----:B------:R-:W-:Y:S04]  /*1b8d0*/  STL.64 [R1+0x3b0], R132 ;  /* 0x0003b08401007387 */ /* 0x000fe80000100a00 */
[----:B------:R-:W-:Y:S01]  /*1b8e0*/  STL.64 [R1+0x3a8], R130 ;  /* 0x0003a88201007387 */ /* 0x000fe20000100a00 */
[----:B------:R-:W-:-:S03]  /*1b8f0*/  IMAD.WIDE R126, R0, 0x4, R248 ;  /* 0x00000004007e7825 */ /* 0x000fc600078e02f8 */
[----:B------:R-:W2:Y:S04]  /*1b900*/  LDL.LU.64 R248, [R1+0xc10] ;  /* 0x000c100001f87983 */ /* 0x000ea80000300a00 */
[----:B------:R-:W-:Y:S01]  /*1b910*/  STL.64 [R1+0x3a0], R128 ;  /* 0x0003a08001007387 */ /* 0x000fe20000100a00 */
[----:B---3--:R-:W-:-:S03]  /*1b920*/  IMAD.WIDE R124, R0, 0x4, R228 ;  /* 0x00000004007c7825 */ /* 0x008fc600078e02e4 */
[----:B------:R-:W-:Y:S04]  /*1b930*/  STL.64 [R1+0x398], R126 ;  /* 0x0003987e01007387 */ /* 0x000fe80000100a00 */
[----:B------:R-:W3:Y:S04]  /*1b940*/  LDL.LU.64 R234, [R1+0xc08] ;  /* 0x000c080001ea7983 */ /* 0x000ee80000300a00 */
[----:B------:R-:W-:Y:S01]  /*1b950*/  STL.64 [R1+0x390], R124 ;  /* 0x0003907c01007387 */ /* 0x000fe20000100a00 */
[----:B----4-:R-:W-:-:S03]  /*1b960*/  IMAD.WIDE R116, R0, 0x4, R246 ;  /* 0x0000000400747825 */ /* 0x010fc600078e02f6 */
[----:B------:R-:W4:Y:S01]  /*1b970*/  LDL.LU.64 R246, [R1+0xc00] ;  /* 0x000c000001f67983 */ /* 0x000f220000300a00 */
[----:B------:R-:W-:-:S04]  /*1b980*/  IADD3 R114, R252, -0x8e, RZ ;  /* 0xffffff72fc727810 */ /* 0x000fc80007ffe0ff */
[----:B------:R-:W-:Y:S01]  /*1b990*/  ISETP.GE.U32.AND P5, PT, R114, 0x7ffffef3, PT ;  /* 0x7ffffef37200780c */ /* 0x000fe20003fa6070 */
[----:B--2---:R-:W-:-:S05]  /*1b9a0*/  IMAD.WIDE R122, R0, 0x4, R236 ;  /* 0x00000004007a7825 */ /* 0x004fca00078e02ec */
[----:B------:R-:W-:Y:S07]  /*1b9b0*/  STL.64 [R1+0x388], R122 ;  /* 0x0003887a01007387 */ /* 0x000fee0000100a00 */
[----:B------:R1:W-:Y:S04]  /*1b9c0*/  LDGSTS.E [R244+0x23400], [R134.64], !P5 ;  /* 0x2340000086f47fae */ /* 0x0003e8000e921848 */
[----:B------:R2:W-:Y:S04]  /*1b9d0*/  LDGSTS.E [R244+0x23480], [R132.64], !P5 ;  /* 0x2348000084f47fae */ /* 0x0005e8000e921848 */
[----:B------:R1:W-:Y:S04]  /*1b9e0*/  LDGSTS.E [R244+0x23500], [R130.64], !P5 ;  /* 0x2350000082f47fae */ /* 0x0003e8000e921848 */
[----:B------:R1:W-:Y:S04]  /*1b9f0*/  LDGSTS.E [R244+0x23580], [R128.64], !P5 ;  /* 0x2358000080f47fae */ /* 0x0003e8000e921848 */
[----:B------:R1:W-:Y:S04]  /*1ba00*/  LDGSTS.E [R244+0x23600], [R126.64], !P5 ;  /* 0x236000007ef47fae */ /* 0x0003e8000e921848 */
[----:B------:R1:W-:Y:S04]  /*1ba10*/  LDGSTS.E [R244+0x23680], [R124.64], !P5 ;  /* 0x236800007cf47fae */ /* 0x0003e8000e921848 */
[----:B------:R1:W-:Y:S04]  /*1ba20*/  LDGSTS.E [R244+0x23700], [R122.64], !P5 ;  /* 0x237000007af47fae */ /* 0x0003e8000e921848 */
[----:B------:R1:W-:Y:S04]  /*1ba30*/  STL.64 [R1+0x380], R116 ;  /* 0x0003807401007387 */ /* 0x0003e80000100a00 */
[----:B------:R1:W-:Y:S01]  /*1ba40*/  LDGSTS.E [R244+0x23780], [R116.64], !P5 ;  /* 0x2378000074f47fae */ /* 0x0003e2000e921848 */
[----:B------:R-:W-:-:S04]  /*1ba50*/  IADD3 R114, R252, -0x92, RZ ;  /* 0xffffff6efc727810 */ /* 0x000fc80007ffe0ff */
[----:B------:R-:W-:Y:S01]  /*1ba60*/  ISETP.GE.U32.AND P6, PT, R114, 0x7ffffeef, PT ;  /* 0x7ffffeef7200780c */ /* 0x000fe20003fc6070 */
[----:B-1----:R-:W4:Y:S01]  /*1ba70*/  LDL.LU.64 R116, [R1+0xbf8] ;  /* 0x000bf80001747983 */ /* 0x002f220000300a00 */
[----:B--2---:R-:W-:-:S03]  /*1ba80*/  IMAD.WIDE R132, R0, 0x4, R120 ;  /* 0x0000000400847825 */ /* 0x004fc600078e0278 */
[----:B------:R-:W2:Y:S01]  /*1ba90*/  LDL.LU.64 R228, [R1+0xbf0] ;  /* 0x000bf00001e47983 */ /* 0x000ea20000300a00 */
[----:B------:R-:W-:-:S03]  /*1baa0*/  IMAD.WIDE R130, R0, 0x4, R230 ;  /* 0x0000000400827825 */ /* 0x000fc600078e02e6 */
[----:B------:R-:W2:Y:S04]  /*1bab0*/  LDL.LU.64 R242, [R1+0xbe8] ;  /* 0x000be80001f27983 */ /* 0x000ea80000300a00 */
[----:B------:R-:W2:Y:S01]  /*1bac0*/  LDL.LU.64 R236, [R1+0xbe0] ;  /* 0x000be00001ec7983 */ /* 0x000ea20000300a00 */
[----:B------:R-:W-:-:S03]  /*1bad0*/  IMAD.WIDE R128, R0, 0x4, R240 ;  /* 0x0000000400807825 */ /* 0x000fc600078e02f0 */
[----:B------:R-:W2:Y:S01]  /*1bae0*/  LDL.LU.64 R230, [R1+0xbd8] ;  /* 0x000bd80001e67983 */ /* 0x000ea20000300a00 */
[----:B------:R-:W-:-:S03]  /*1baf0*/  IMAD.WIDE R126, R0, 0x4, R118 ;  /* 0x00000004007e7825 */ /* 0x000fc600078e0276 */
[----:B------:R-:W-:Y:S04]  /*1bb00*/  STL.64 [R1+0x4a8], R132 ;  /* 0x0004a88401007387 */ /* 0x000fe80000100a00 */
[----:B------:R-:W2:Y:S01]  /*1bb10*/  LDL.LU.64 R240, [R1+0xbd0] ;  /* 0x000bd00001f07983 */ /* 0x000ea20000300a00 */
[----:B------:R-:W-:-:S03]  /*1bb20*/  IMAD.WIDE R124, R0, 0x4, R238 ;  /* 0x00000004007c7825 */ /* 0x000fc600078e02ee */
[----:B------:R-:W-:Y:S04]  /*1bb30*/  STL.64 [R1+0x4b0], R130 ;  /* 0x0004b08201007387 */ /* 0x000fe80000100a00 */
[----:B------:R-:W-:Y:S01]  /*1bb40*/  STL.64 [R1+0x4b8], R128 ;  /* 0x0004b88001007387 */ /* 0x000fe20000100a00 */
[----:B------:R-:W-:-:S03]  /*1bb50*/  IMAD.WIDE R122, R0, 0x4, R248 ;  /* 0x00000004007a7825 */ /* 0x000fc600078e02f8 */
[----:B------:R-:W2:Y:S04]  /*1bb60*/  LDL.LU.64 R238, [R1+0xbc8] ;  /* 0x000bc80001ee7983 */ /* 0x000ea80000300a00 */
[----:B------:R-:W-:Y:S04]  /*1bb70*/  STL.64 [R1+0x4c0], R126 ;  /* 0x0004c07e01007387 */ /* 0x000fe80000100a00 */
[----:B------:R-:W2:Y:S01]  /*1bb80*/  LDL.LU.64 R248, [R1+0xbc0] ;  /* 0x000bc00001f87983 */ /* 0x000ea20000300a00 */
[----:B---3--:R-:W-:-:S03]  /*1bb90*/  IMAD.WIDE R120, R0, 0x4, R234 ;  /* 0x0000000400787825 */ /* 0x008fc600078e02ea */
[----:B------:R1:W-:Y:S04]  /*1bba0*/  LDGSTS.E [R244+0x24400], [R132.64], !P6 ;  /* 0x2440000084f47fae */ /* 0x0003e8000f121848 */
        /* <DEDUP_REMOVED lines=8> */
[----:B------:R1:W-:Y:S01]  /*1bc30*/  LDGSTS.E [R244+0x24700], [R120.64], !P6 ;  /* 0x2470000078f47fae */ /* 0x0003e2000f121848 */
[----:B----4-:R-:W-:-:S05]  /*1bc40*/  IMAD.WIDE R118, R0, 0x4, R246 ;  /* 0x0000000400767825 */ /* 0x010fca00078e02f6 */
[----:B------:R4:W-:Y:S04]  /*1bc50*/  STL.64 [R1+0x4e0], R118 ;  /* 0x0004e07601007387 */ /* 0x0009e80000100a00 */
[----:B------:R4:W-:Y:S04]  /*1bc60*/  LDGSTS.E [R244+0x24780], [R118.64], !P6 ;  /* 0x2478000076f47fae */ /* 0x0009e8000f121848 */
[----:B----4-:R-:W4:Y:S04]  /*1bc70*/  LDL.LU.64 R118, [R1+0xbb8] ;  /* 0x000bb80001767983 */ /* 0x010f280000300a00 */
[----:B------:R-:W4:Y:S04]  /*1bc80*/  LDL.LU.64 R234, [R1+0xbb0] ;  /* 0x000bb00001ea7983 */ /* 0x000f280000300a00 */
[----:B------:R-:W4:Y:S01]  /*1bc90*/  LDL.LU.64 R246, [R1+0xba8] ;  /* 0x000ba80001f67983 */ /* 0x000f220000300a00 */
[----:B------:R-:W-:-:S04]  /*1bca0*/  IADD3 R114, R252, -0x96, RZ ;  /* 0xffffff6afc727810 */ /* 0x000fc80007ffe0ff */
[----:B------:R-:W-:Y:S01]  /*1bcb0*/  ISETP.GE.U32.AND P0, PT, R114, 0x7ffffeeb, PT ;  /* 0x7ffffeeb7200780c */ /* 0x000fe20003f06070 */
[----:B-1----:R-:W-:-:S04]  /*1bcc0*/  IMAD.WIDE R132, R0, 0x4, R116 ;  /* 0x0000000400847825 */ /* 0x002fc800078e0274 */
[----:B--2---:R-:W-:-:S08]  /*1bcd0*/  IMAD.WIDE R130, R0, 0x4, R228 ;  /* 0x0000000400827825 */ /* 0x004fd000078e02e4 */
[----:B------:R4:W-:Y:S01]  /*1bce0*/  LDGSTS.E [R244+0x25400], [R132.64], !P0 ;  /* 0x2540000084f47fae */ /* 0x0009e2000c121848 */
[----:B---3--:R-:W-:-:S03]  /*1bcf0*/  IMAD.WIDE R128, R0, 0x4, R242 ;  /* 0x0000000400807825 */ /* 0x008fc600078e02f2 */
[----:B------:R-:W2:Y:S01]  /*1bd00*/  LDL.LU.64 R228, [R1+0xba0] ;  /* 0x000ba00001e47983 */ /* 0x000ea20000300a00 */
[----:B------:R-:W-:-:S03]  /*1bd10*/  IMAD.WIDE R126, R0, 0x4, R236 ;  /* 0x00000004007e7825 */ /* 0x000fc600078e02ec */
[----:B------:R-:W-:Y:S04]  /*1bd20*/  STL.64 [R1+0xbf8], R132 ;  /* 0x000bf88401007387 */ /* 0x000fe80000100a00 */
[----:B------:R-:W-:Y:S01]  /*1bd30*/  STL.64 [R1+0xbf0], R130 ;  /* 0x000bf08201007387 */ /* 0x000fe20000100a00 */
[----:B------:R-:W-:-:S03]  /*1bd40*/  IMAD.WIDE R124, R0, 0x4, R230 ;  /* 0x00000004007c7825 */ /* 0x000fc600078e02e6 */
[----:B------:R-:W3:Y:S01]  /*1bd50*/  LDL.LU.64 R236, [R1+0xb98] ;  /* 0x000b980001ec7983 */ /* 0x000ee20000300a00 */
[----:B------:R-:W-:-:S03]  /*1bd60*/  IMAD.WIDE R122, R0, 0x4, R240 ;  /* 0x00000004007a7825 */ /* 0x000fc600078e02f0 */
[----:B------:R-:W-:Y:S04]  /*1bd70*/  STL.64 [R1+0xbe8], R128 ;  /* 0x000be88001007387 */ /* 0x000fe80000100a00 */
[----:B------:R-:W-:Y:S04]  /*1bd80*/  STL.64 [R1+0xbe0], R126 ;  /* 0x000be07e01007387 */ /* 0x000fe80000100a00 */
[----:B------:R-:W3:Y:S04]  /*1bd90*/  LDL.LU.64 R240, [R1+0xb90] ;  /* 0x000b900001f07983 */ /* 0x000ee80000300a00 */
[----:B------:R-:W-:Y:S04]  /*1bda0*/  STL.64 [R1+0xbd8], R124 ;  /* 0x000bd87c01007387 */ /* 0x000fe80000100a00 */
[----:B------:R-:W-:Y:S01]  /*1bdb0*/  STL.64 [R1+0xbd0], R122 ;  /* 0x000bd07a01007387 */ /* 0x000fe20000100a00 */
[----:B------:R-:W-:-:S03]  /*1bdc0*/  IMAD.WIDE R116, R0, 0x4, R248 ;  /* 0x0000000400747825 */ /* 0x000fc600078e02f8 */
[----:B------:R-:W3:Y:S04]  /*1bdd0*/  LDL.LU.64 R230, [R1+0xb88] ;  /* 0x000b880001e67983 */ /* 0x000ee80000300a00 */
[----:B------:R-:W3:Y:S01]  /*1bde0*/  LDL.LU.64 R248, [R1+0xb80] ;  /* 0x000b800001f87983 */ /* 0x000ee20000300a00 */
[----:B------:R-:W-:-:S03]  /*1bdf0*/  IMAD.WIDE R120, R0, 0x4, R238 ;  /* 0x0000000400787825 */ /* 0x000fc600078e02ee */
        /* <DEDUP_REMOVED lines=9> */
[----:B-1----:R-:W3:Y:S04]  /*1be90*/  LDL.LU.64 R116, [R1+0xb78] ;  /* 0x000b780001747983 */ /* 0x002ee80000300a00 */
        /* <DEDUP_REMOVED lines=8> */
[----:B------:R-:W-:-:S04]  /*1bf20*/  IADD3 R114, R252, -0x9a, RZ ;  /* 0xffffff66fc727810 */ /* 0x000fc80007ffe0ff */
[----:B------:R-:W-:Y:S01]  /*1bf30*/  ISETP.GE.U32.AND P1, PT, R114, 0x7ffffee7, PT ;  /* 0x7ffffee77200780c */ /* 0x000fe20003f26070 */
[----:B------:R-:W-:-:S12]  /*1bf40*/  STL.64 [R1+0xc28], R130 ;  /* 0x000c288201007387 */ /* 0x000fd80000100a00 */
[----:B------:R1:W-:Y:S04]  /*1bf50*/  LDGSTS.E [R244+0x26400], [R132.64], !P1 ;  /* 0x2640000084f47fae */ /* 0x0003e8000c921848 */
[----:B------:R1:W-:Y:S04]  /*1bf60*/  LDGSTS.E [R244+0x26480], [R130.64], !P1 ;  /* 0x2648000082f47fae */ /* 0x0003e8000c921848 */
[----:B------:R1:W-:Y:S01]  /*1bf70*/  LDGSTS.E [R244+0x26500], [R128.64], !P1 ;  /* 0x2650000080f47fae */ /* 0x0003e2000c921848 */
[----:B--2---:R-:W-:-:S03]  /*1bf80*/  IMAD.WIDE R126, R0, 0x4, R228 ;  /* 0x00000004007e7825 */ /* 0x004fc600078e02e4 */
[----:B------:R-:W2:Y:S04]  /*1bf90*/  LDL.LU.64 R228, [R1+0xb50] ;  /* 0x000b500001e47983 */ /* 0x000ea80000300a00 */
[----:B------:R-:W-:Y:S04]  /*1bfa0*/  STL.64 [R1+0xc30], R128 ;  /* 0x000c308001007387 */ /* 0x000fe80000100a00 */
[----:B------:R4:W-:Y:S01]  /*1bfb0*/  LDGSTS.E [R244+0x26580], [R126.64], !P1 ;  /* 0x265800007ef47fae */ /* 0x0009e2000c921848 */
[----:B---3--:R-:W-:-:S03]  /*1bfc0*/  IMAD.WIDE R124, R0, 0x4, R236 ;  /* 0x00000004007c7825 */ /* 0x008fc600078e02ec */
[----:B------:R-:W3:Y:S04]  /*1bfd0*/  LDL.LU.64 R236, [R1+0xb48] ;  /* 0x000b480001ec7983 */ /* 0x000ee80000300a00 */
[----:B------:R-:W-:Y:S04]  /*1bfe0*/  STL.64 [R1+0xc38], R126 ;  /* 0x000c387e01007387 */ /* 0x000fe80000100a00 */
[----:B------:R2:W-:Y:S01]  /*1bff0*/  LDGSTS.E [R244+0x26600], [R124.64], !P1 ;  /* 0x266000007cf47fae */ /* 0x0005e2000c921848 */
[----:B------:R-:W-:-:S03]  /*1c000*/  IMAD.WIDE R122, R0, 0x4, R240 ;  /* 0x00000004007a7825 */ /* 0x000fc600078e02f0 */
[----:B------:R-:W3:Y:S04]  /*1c010*/  LDL.LU.64 R240, [R1+0xb40] ;  /* 0x000b400001f07983 */ /* 0x000ee80000300a00 */
[----:B------:R-:W-:Y:S01]  /*1c020*/  STL.64 [R1+0x1780], R124 ;  /* 0x0017807c01007387 */ /* 0x000fe20000100a00 */
[----:B------:R-:W-:-:S03]  /*1c030*/  IMAD.WIDE R120, R0, 0x4, R230 ;  /* 0x0000000400787825 */ /* 0x000fc600078e02e6 */
[----:B------:R-:W-:Y:S01]  /*1c040*/  STL.64 [R1+0x1790], R122 ;  /* 0x0017907a01007387 */ /* 0x000fe20000100a00 */
[----:B------:R-:W-:-:S03]  /*1c050*/  IMAD.WIDE R118, R0, 0x4, R248 ;  /* 0x0000000400767825 */ /* 0x000fc600078e02f8 */
[----:B------:R1:W-:Y:S04]  /*1c060*/  STL.64 [R1+0x1798], R120 ;  /* 0x0017987801007387 */ /* 0x0003e80000100a00 */
[----:B------:R3:W-:Y:S04]  /*1c070*/  LDGSTS.E [R244+0x26680], [R122.64], !P1 ;  /* 0x266800007af47fae */ /* 0x0007e8000c921848 */
[----:B------:R1:W-:Y:S04]  /*1c080*/  STL.64 [R1+0x17a0], R118 ;  /* 0x0017a07601007387 */ /* 0x0003e80000100a00 */
[----:B------:R1:W-:Y:S04]  /*1c090*/  LDGSTS.E [R244+0x26700], [R120.64], !P1 ;  /* 0x2670000078f47fae */ /* 0x0003e8000c921848 */
[----:B------:R1:W-:Y:S04]  /*1c0a0*/  LDGSTS.E [R244+0x26780], [R118.64], !P1 ;  /* 0x2678000076f47fae */ /* 0x0003e8000c921848 */
[----:B-1----:R-:W3:Y:S04]  /*1c0b0*/  LDL.LU.64 R120, [R1+0xb38] ;  /* 0x000b380001787983 */ /* 0x002ee80000300a00 */
[----:B------:R-:W3:Y:S04]  /*1c0c0*/  LDL.LU.64 R230, [R1+0xb30] ;  /* 0x000b300001e67983 */ /* 0x000ee80000300a00 */
[----:B------:R-:W3:Y:S04]  /*1c0d0*/  LDL.LU.64 R248, [R1+0xb28] ;  /* 0x000b280001f87983 */ /* 0x000ee80000300a00 */
[----:B------:R-:W3:Y:S01]  /*1c0e0*/  LDL.LU.64 R118, [R1+0xb20] ;  /* 0x000b200001767983 */ /* 0x000ee20000300a00 */
[----:B------:R-:W-:-:S04]  /*1c0f0*/  IMAD.WIDE R134, R0, 0x4, R116 ;  /* 0x0000000400867825 */ /* 0x000fc800078e0274 */
[C---:B------:R-:W-:Y:S01]  /*1c100*/  IMAD.WIDE R132, R0.reuse, 0x4, R242 ;  /* 0x0000000400847825 */ /* 0x040fe200078e02f2 */
[----:B------:R-:W-:Y:S03]  /*1c110*/  STL.64 [R1+0x18e0], R134 ;  /* 0x0018e08601007387 */ /* 0x000fe60000100a00 */
[C---:B------:R-:W-:Y:S02]  /*1c120*/  IMAD.WIDE R130, R0.reuse, 0x4, R238 ;  /* 0x0000000400827825 */ /* 0x040fe400078e02ee */
[----:B------:R-:W3:Y:S04]  /*1c130*/  LDL.LU.64 R238, [R1+0xb18] ;  /* 0x000b180001ee7983 */ /* 0x000ee80000300a00 */
        /* <DEDUP_REMOVED lines=8> */
[----:B------:R-:W-:Y:S04]  /*1c1c0*/  STL.64 [R1+0x1930], R126 ;  /* 0x0019307e01007387 */ /* 0x000fe80000100a00 */
[----:B------:R-:W4:Y:S04]  /*1c1d0*/  LDL.LU.64 R234, [R1+0xb08] ;  /* 0x000b080001ea7983 */ /* 0x000f280000300a00 */
[----:B------:R1:W-:Y:S04]  /*1c1e0*/  LDGSTS.E [R244+0x27400], [R134.64], !P4 ;  /* 0x2740000086f47fae */ /* 0x0003e8000e121848 */
[----:B------:R1:W-:Y:S04]  /*1c1f0*/  LDGSTS.E [R244+0x27480], [R132.64], !P4 ;  /* 0x2748000084f47fae */ /* 0x0003e8000e121848 */
[----:B------:R1:W-:Y:S04]  /*1c200*/  LDGSTS.E [R244+0x27500], [R130.64], !P4 ;  /* 0x2750000082f47fae */ /* 0x0003e8000e121848 */
[----:B------:R1:W-:Y:S01]  /*1c210*/  LDGSTS.E [R244+0x27580], [R128.64], !P4 ;  /* 0x2758000080f47fae */ /* 0x0003e2000e121848 */
[----:B--2---:R-:W-:-:S03]  /*1c220*/  IMAD.WIDE R124, R0, 0x4, R228 ;  /* 0x00000004007c7825 */ /* 0x004fc600078e02e4 */
[----:B------:R2:W-:Y:S04]  /*1c230*/  LDGSTS.E [R244+0x27600], [R126.64], !P4 ;  /* 0x276000007ef47fae */ /* 0x0005e8000e121848 */
[----:B------:R-:W-:Y:S04]  /*1c240*/  STL.64 [R1+0x1950], R124 ;  /* 0x0019507c01007387 */ /* 0x000fe80000100a00 */
[----:B------:R1:W-:Y:S01]  /*1c250*/  LDGSTS.E [R244+0x27680], [R124.64], !P4 ;  /* 0x276800007cf47fae */ /* 0x0003e2000e121848 */
[----:B---3--:R-:W-:-:S05]  /*1c260*/  IMAD.WIDE R122, R0, 0x4, R236 ;  /* 0x00000004007a7825 */ /* 0x008fca00078e02ec */
[----:B------:R4:W-:Y:S01]  /*1c270*/  LDGSTS.E [R244+0x27700], [R122.64], !P4 ;  /* 0x277000007af47fae */ /* 0x0009e2000e121848 */
[----:B------:R-:W-:-:S03]  /*1c280*/  IMAD.WIDE R116, R0, 0x4, R240 ;  /* 0x0000000400747825 */ /* 0x000fc600078e02f0 */
[----:B------:R-:W3:Y:S04]  /*1c290*/  LDL.LU.64 R240, [R1+0xb00] ;  /* 0x000b000001f07983 */ /* 0x000ee80000300a00 */
[----:B------:R-:W-:Y:S04]  /*1c2a0*/  STL.64 [R1+0x1960], R122 ;  /* 0x0019607a01007387 */ /* 0x000fe80000100a00 */
[----:B------:R1:W-:Y:S04]  /*1c2b0*/  STL.64 [R1+0x1980], R116 ;  /* 0x0019807401007387 */ /* 0x0003e80000100a00 */
[----:B------:R1:W-:Y:S04]  /*1c2c0*/  LDGSTS.E [R244+0x27780], [R116.64], !P4 ;  /* 0x2778000074f47fae */ /* 0x0003e8000e121848 */
[----:B-1----:R-:W3:Y:S04]  /*1c2d0*/  LDL.LU.64 R116, [R1+0xaf8] ;  /* 0x000af80001747983 */ /* 0x002ee80000300a00 */
[----:B------:R-:W3:Y:S04]  /*1c2e0*/  LDL.LU.64 R228, [R1+0xaf0] ;  /* 0x000af00001e47983 */ /* 0x000ee80000300a00 */
[----:B------:R-:W3:Y:S04]  /*1c2f0*/  LDL.LU.64 R242, [R1+0xae8] ;  /* 0x000ae80001f27983 */ /* 0x000ee80000300a00 */
[----:B------:R-:W3:Y:S01]  /*1c300*/  LDL.LU.64 R236, [R1+0xae0] ;  /* 0x000ae00001ec7983 */ /* 0x000ee20000300a00 */
[----:B------:R-:W-:-:S04]  /*1c310*/  IMAD.WIDE R132, R0, 0x4, R120 ;  /* 0x0000000400847825 */ /* 0x000fc800078e0278 */
[C---:B------:R-:W-:Y:S02]  /*1c320*/  IMAD.WIDE R130, R0.reuse, 0x4, R230 ;  /* 0x0000000400827825 */ /* 0x040fe400078e02e6 */
[----:B------:R-:W3:Y:S02]  /*1c330*/  LDL.LU.64 R230, [R1+0xad8] ;  /* 0x000ad80001e67983 */ /* 0x000ee40000300a00 */
[C---:B------:R-:W-:Y:S02]  /*1c340*/  IMAD.WIDE R128, R0.reuse, 0x4, R248 ;  /* 0x0000000400807825 */ /* 0x040fe400078e02f8 */
[----:B------:R-:W-:Y:S02]  /*1c350*/  STL.64 [R1+0x1c88], R132 ;  /* 0x001c888401007387 */ /* 0x000fe40000100a00 */
[C---:B--2---:R-:W-:Y:S02]  /*1c360*/  IMAD.WIDE R126, R0.reuse, 0x4, R118 ;  /* 0x00000004007e7825 */ /* 0x044fe400078e0276 */
[----:B------:R-:W2:Y:S04]  /*1c370*/  LDL.LU.64 R248, [R1+0xad0] ;  /* 0x000ad00001f87983 */ /* 0x000ea80000300a00 */
[----:B------:R-:W-:Y:S04]  /*1c380*/  STL.64 [R1+0x1c90], R130 ;  /* 0x001c908201007387 */ /* 0x000fe80000100a00 */
[----:B------:R-:W-:Y:S01]  /*1c390*/  STL.64 [R1+0x1c98], R128 ;  /* 0x001c988001007387 */ /* 0x000fe20000100a00 */
[----:B------:R-:W-:-:S03]  /*1c3a0*/  IMAD.WIDE R124, R0, 0x4, R238 ;  /* 0x00000004007c7825 */ /* 0x000fc600078e02ee */
        /* <DEDUP_REMOVED lines=9> */
[----:B------:R1:W-:Y:S04]  /*1c440*/  LDGSTS.E [R244+0x28400], [R132.64], !P2 ;  /* 0x2840000084f47fae */ /* 0x0003e8000d121848 */
[----:B------:R1:W-:Y:S04]  /*1c450*/  LDGSTS.E [R244+0x28480], [R130.64], !P2 ;  /* 0x2848000082f47fae */ /* 0x0003e8000d121848 */
[----:B------:R1:W-:Y:S04]  /*1c460*/  LDGSTS.E [R244+0x28500], [R128.64], !P2 ;  /* 0x2850000080f47fae */ /* 0x0003e8000d121848 */
[----:B------:R1:W-:Y:S04]  /*1c470*/  LDGSTS.E [R244+0x28580], [R126.64], !P2 ;  /* 0x285800007ef47fae */ /* 0x0003e8000d121848 */
[----:B------:R1:W-:Y:S04]  /*1c480*/  LDGSTS.E [R244+0x28600], [R124.64], !P2 ;  /* 0x286000007cf47fae */ /* 0x0003e8000d121848 */
[----:B------:R2:W-:Y:S04]  /*1c490*/  LDGSTS.E [R244+0x28680], [R122.64], !P2 ;  /* 0x286800007af47fae */ /* 0x0005e8000d121848 */
[----:B------:R-:W-:Y:S04]  /*1c4a0*/  STL.64 [R1+0x1cb8], R120 ;  /* 0x001cb87801007387 */ /* 0x000fe80000100a00 */
[----:B------:R1:W-:Y:S01]  /*1c4b0*/  LDGSTS.E [R244+0x28700], [R120.64], !P2 ;  /* 0x2870000078f47fae */ /* 0x0003e2000d121848 */
[----:B---3--:R-:W-:-:S05]  /*1c4c0*/  IMAD.WIDE R118, R0, 0x4, R240 ;  /* 0x0000000400767825 */ /* 0x008fca00078e02f0 */
[----:B------:R3:W-:Y:S04]  /*1c4d0*/  STL.64 [R1+0x1cc0], R118 ;  /* 0x001cc07601007387 */ /* 0x0007e80000100a00 */
[----:B------:R3:W-:Y:S04]  /*1c4e0*/  LDGSTS.E [R244+0x28780], [R118.64], !P2 ;  /* 0x2878000076f47fae */ /* 0x0007e8000d121848 */
[----:B---3--:R-:W3:Y:S01]  /*1c4f0*/  LDL.LU.64 R118, [R1+0xab8] ;  /* 0x000ab80001767983 */ /* 0x008ee20000300a00 */
[----:B-1----:R-:W-:-:S03]  /*1c500*/  IMAD.WIDE R132, R0, 0x4, R116 ;  /* 0x0000000400847825 */ /* 0x002fc600078e0274 */
[----:B------:R-:W3:Y:S01]  /*1c510*/  LDL.LU.64 R234, [R1+0xab0] ;  /* 0x000ab00001ea7983 */ /* 0x000ee20000300a00 */
[----:B------:R-:W-:-:S03]  /*1c520*/  IMAD.WIDE R130, R0, 0x4, R228 ;  /* 0x0000000400827825 */ /* 0x000fc600078e02e4 */
[----:B------:R-:W3:Y:S01]  /*1c530*/  LDL.LU.64 R240, [R1+0xaa8] ;  /* 0x000aa80001f07983 */ /* 0x000ee20000300a00 */
[----:B------:R-:W-:-:S03]  /*1c540*/  IMAD.WIDE R128, R0, 0x4, R242 ;  /* 0x0000000400807825 */ /* 0x000fc600078e02f2 */
[----:B------:R-:W3:Y:S01]  /*1c550*/  LDL.LU.64 R228, [R1+0xa98] ;  /* 0x000a980001e47983 */ /* 0x000ee20000300a00 */
[----:B------:R-:W-:-:S03]  /*1c560*/  IMAD.WIDE R126, R0, 0x4, R236 ;  /* 0x00000004007e7825 */ /* 0x000fc600078e02ec */
[----:B------:R-:W-:Y:S04]  /*1c570*/  STL.64 [R1+0x1d08], R132 ;  /* 0x001d088401007387 */ /* 0x000fe80000100a00 */
[----:B------:R-:W-:Y:S01]  /*1c580*/  STL.64 [R1+0x1d10], R130 ;  /* 0x001d108201007387 */ /* 0x000fe20000100a00 */
[----:B------:R-:W-:-:S03]  /*1c590*/  IMAD.WIDE R124, R0, 0x4, R230 ;  /* 0x00000004007c7825 */ /* 0x000fc600078e02e6 */
[----:B------:R-:W3:Y:S04]  /*1c5a0*/  LDL.LU.64 R236, [R1+0xa90] ;  /* 0x000a900001ec7983 */ /* 0x000ee80000300a00 */
[----:B------:R-:W-:Y:S01]  /*1c5b0*/  STL.64 [R1+0x1d18], R128 ;  /* 0x001d188001007387 */ /* 0x000fe20000100a00 */
[----:B--2---:R-:W-:-:S03]  /*1c5c0*/  IMAD.WIDE R122, R0, 0x4, R248 ;  /* 0x00000004007a7825 */ /* 0x004fc600078e02f8 */
[----:B------:R-:W-:Y:S04]  /*1c5d0*/  STL.64 [R1+0x1d20], R126 ;  /* 0x001d207e01007387 */ /* 0x000fe80000100a00 */
[----:B------:R-:W2:Y:S04]  /*1c5e0*/  LDL.LU.64 R248, [R1+0xa88] ;  /* 0x000a880001f87983 */ /* 0x000ea80000300a00 */
[----:B------:R-:W-:Y:S04]  /*1c5f0*/  STL.64 [R1+0x1d28], R124 ;  /* 0x001d287c01007387 */ /* 0x000fe80000100a00 */
[----:B------:R-:W-:Y:S04]  /*1c600*/  STL.64 [R1+0x1d30], R122 ;  /* 0x001d307a01007387 */ /* 0x000fe80000100a00 */
[----:B------:R-:W2:Y:S01]  /*1c610*/  LDL.LU.64 R230, [R1+0xa80] ;  /* 0x000a800001e67983 */ /* 0x000ea20000300a00 */
[----:B----4-:R-:W-:-:S03]  /*1c620*/  IMAD.WIDE R116, R0, 0x4, R246 ;  /* 0x0000000400747825 */ /* 0x010fc600078e02f6 */
[----:B------:R-:W4:Y:S01]  /*1c630*/  LDL.LU.64 R246, [R1+0xa78] ;  /* 0x000a780001f67983 */ /* 0x000f220000300a00 */
[----:B------:R-:W-:-:S04]  /*1c640*/  IADD3 R114, R252, -0xa6, RZ ;  /* 0xffffff5afc727810 */ /* 0x000fc80007ffe0ff */
[----:B------:R-:W-:Y:S01]  /*1c650*/  ISETP.GE.U32.AND P3, PT, R114, 0x7ffffedb, PT ;  /* 0x7ffffedb7200780c */ /* 0x000fe20003f66070 */
[----:B------:R-:W-:Y:S01]  /*1c660*/  IMAD.WIDE R120, R0, 0x4, R238 ;  /* 0x0000000400787825 */ /* 0x000fe200078e02ee */
[----:B------:R-:W-:-:S04]  /*1c670*/  IADD3 R114, R252, -0xaa, RZ ;  /* 0xffffff56fc727810 */ /* 0x000fc80007ffe0ff */
        /* <DEDUP_REMOVED lines=10> */
[----:B------:R-:W-:-:S03]  /*1c720*/  ISETP.GE.U32.AND P5, PT, R114, 0x7ffffed7, PT ;  /* 0x7ffffed77200780c */ /* 0x000fc60003fa6070 */
[----:B-1----:R-:W4:Y:S04]  /*1c730*/  LDL.LU.64 R116, [R1+0xa70] ;  /* 0x000a700001747983 */ /* 0x002f280000300a00 */
[----:B------:R-:W4:Y:S04]  /*1c740*/  LDL.LU.64 R242, [R1+0xa68] ;  /* 0x000a680001f27983 */ /* 0x000f280000300a00 */
[----:B------:R-:W4:Y:S01]  /*1c750*/  LDL.LU.64 R238, [R1+0xa60] ;  /* 0x000a600001ee7983 */ /* 0x000f220000300a00 */
[----:B---3--:R-:W-:-:S04]  /*1c760*/  IMAD.WIDE R132, R0, 0x4, R118 ;  /* 0x0000000400847825 */ /* 0x008fc800078e0276 */
[C---:B------:R-:W-:Y:S01]  /*1c770*/  IMAD.WIDE R130, R0.reuse, 0x4, R234 ;  /* 0x0000000400827825 */ /* 0x040fe200078e02ea */
[----:B------:R1:W-:Y:S03]  /*1c780*/  LDGSTS.E [R244+0x2a400], [R132.64], !P5 ;  /* 0x2a40000084f47fae */ /* 0x0003e6000e921848 */
[C---:B------:R-:W-:Y:S01]  /*1c790*/  IMAD.WIDE R128, R0.reuse, 0x4, R240 ;  /* 0x0000000400807825 */ /* 0x040fe200078e02f0 */
[----:B------:R-:W3:Y:S04]  /*1c7a0*/  LDL.LU.64 R234, [R1+0xa58] ;  /* 0x000a580001ea7983 */ /* 0x000ee80000300a00 */
[----:B------:R-:W-:Y:S01]  /*1c7b0*/  STL.64 [R1+0x1d88], R132 ;  /* 0x001d888401007387 */ /* 0x000fe20000100a00 */
[----:B------:R-:W-:-:S03]  /*1c7c0*/  IMAD.WIDE R126, R0, 0x4, R228 ;  /* 0x00000004007e7825 */ /* 0x000fc600078e02e4 */
[----:B------:R-:W3:Y:S04]  /*1c7d0*/  LDL.LU.64 R240, [R1+0xa50] ;  /* 0x000a500001f07983 */ /* 0x000ee80000300a00 */
[----:B------:R-:W-:Y:S04]  /*1c7e0*/  STL.64 [R1+0x1d90], R130 ;  /* 0x001d908201007387 */ /* 0x000fe80000100a00 */
[----:B------:R-:W3:Y:S01]  /*1c7f0*/  LDL.LU.64 R228, [R1+0xa48] ;  /* 0x000a480001e47983 */ /* 0x000ee20000300a00 */
[----:B------:R-:W-:-:S03]  /*1c800*/  IMAD.WIDE R124, R0, 0x4, R236 ;  /* 0x00000004007c7825 */ /* 0x000fc600078e02ec */
[----:B------:R-:W-:Y:S04]  /*1c810*/  STL.64 [R1+0x1d98], R128 ;  /* 0x001d988001007387 */ /* 0x000fe80000100a00 */
[----:B------:R-:W3:Y:S01]  /*1c820*/  LDL.LU.64 R236, [R1+0xa40] ;  /* 0x000a400001ec7983 */ /* 0x000ee20000300a00 */
[----:B--2---:R-:W-:-:S03]  /*1c830*/  IMAD.WIDE R122, R0, 0x4, R248 ;  /* 0x00000004007a7825 */ /* 0x004fc600078e02f8 */
[----:B------:R-:W-:Y:S04]  /*1c840*/  STL.64 [R1+0x1da0], R126 ;  /* 0x001da07e01007387 */ /* 0x000fe80000100a00 */
[----:B------:R-:W3:Y:S04]  /*1c850*/  LDL.LU.64 R248, [R1+0xa38] ;  /* 0x000a380001f87983 */ /* 0x000ee80000300a00 */
[----:B------:R1:W-:Y:S01]  /*1c860*/  LDGSTS.E [R244+0x2a480], [R130.64], !P5 ;  /* 0x2a48000082f47fae */ /* 0x0003e2000e921848 */
[----:B------:R-:W-:-:S03]  /*1c870*/  IMAD.WIDE R120, R0, 0x4, R230 ;  /* 0x0000000400787825 */ /* 0x000fc600078e02e6 */
[----:B------:R3:W-:Y:S04]  /*1c880*/  LDGSTS.E [R244+0x2a500], [R128.64], !P5 ;  /* 0x2a50000080f47fae */ /* 0x0007e8000e921848 */
[----:B------:R-:W-:Y:S04]  /*1c890*/  STL.64 [R1+0x1da8], R124 ;  /* 0x001da87c01007387 */ /* 0x000fe80000100a00 */
[----:B------:R1:W-:Y:S04]  /*1c8a0*/  LDGSTS.E [R244+0x2a580], [R126.64], !P5 ;  /* 0x2a5800007ef47fae */ /* 0x0003e8000e921848 */
[----:B------:R-:W-:Y:S04]  /*1c8b0*/  STL.64 [R1+0x1db0], R122 ;  /* 0x001db07a01007387 */ /* 0x000fe80000100a00 */
[----:B------:R1:W-:Y:S04]  /*1c8c0*/  LDGSTS.E [R244+0x2a600], [R124.64], !P5 ;  /* 0x2a6000007cf47fae */ /* 0x0003e8000e921848 */
[----:B------:R1:W-:Y:S04]  /*1c8d0*/  STL.64 [R1+0x1db8], R120 ;  /* 0x001db87801007387 */ /* 0x0003e80000100a00 */
[----:B------:R1:W-:Y:S04]  /*1c8e0*/  LDGSTS.E [R244+0x2a680], [R122.64], !P5 ;  /* 0x2a6800007af47fae */ /* 0x0003e8000e921848 */
[----:B------:R1:W-:Y:S01]  /*1c8f0*/  LDGSTS.E [R244+0x2a700], [R120.64], !P5 ;  /* 0x2a70000078f47fae */ /* 0x0003e2000e921848 */
[----:B----4-:R-:W-:-:S05]  /*1c900*/  IMAD.WIDE R118, R0, 0x4, R246 ;  /* 0x0000000400767825 */ /* 0x010fca00078e02f6 */
[----:B------:R4:W-:Y:S04]  /*1c910*/  STL.64 [R1+0x1dc0], R118 ;  /* 0x001dc07601007387 */ /* 0x0009e80000100a00 */
[----:B-1----:R-:W2:Y:S04]  /*1c920*/  LDL.LU.64 R120, [R1+0xa30] ;  /* 0x000a300001787983 */ /* 0x002ea80000300a00 */
[----:B------:R-:W2:Y:S04]  /*1c930*/  LDL.LU.64 R230, [R1+0xa28] ;  /* 0x000a280001e67983 */ /* 0x000ea80000300a00 */
[----:B------:R-:W2:Y:S01]  /*1c940*/  LDL.LU.64 R246, [R1+0xa20] ;  /* 0x000a200001f67983 */ /* 0x000ea20000300a00 */
[----:B------:R-:W-:-:S03]  /*1c950*/  IADD3 R114, R252, -0xae, RZ ;  /* 0xffffff52fc727810 */ /* 0x000fc60007ffe0ff */
[----:B------:R4:W-:Y:S01]  /*1c960*/  LDGSTS.E [R244+0x2a780], [R118.64], !P5 ;  /* 0x2a78000076f47fae */ /* 0x0009e2000e921848 */
[----:B------:R-:W-:-:S03]  /*1c970*/  ISETP.GE.U32.AND P6, PT, R114, 0x7ffffed3, PT ;  /* 0x7ffffed37200780c */ /* 0x000fc60003fc6070 */
[----:B----4-:R-:W4:Y:S01]  /*1c980*/  LDL.LU.64 R118, [R1+0xa18] ;  /* 0x000a180001767983 */ /* 0x010f220000300a00 */
[----:B------:R-:W-:-:S04]  /*1c990*/  IMAD.WIDE R134, R0, 0x4, R116 ;  /* 0x0000000400867825 */ /* 0x000fc800078e0274 */
[C---:B------:R-:W-:Y:S01]  /*1c9a0*/  IMAD.WIDE R132, R0.reuse, 0x4, R242 ;  /* 0x0000000400847825 */ /* 0x040fe200078e02f2 */
[----:B------:R-:W-:Y:S03]  /*1c9b0*/  STL.64 [R1+0x1e08], R134 ;  /* 0x001e088601007387 */ /* 0x000fe60000100a00 */
[C---:B------:R-:W-:Y:S01]  /*1c9c0*/  IMAD.WIDE R130, R0.reuse, 0x4, R238 ;  /* 0x0000000400827825 */ /* 0x040fe200078e02ee */
[----:B------:R1:W-:Y:S04]  /*1c9d0*/  LDGSTS.E [R244+0x2b400], [R134.64], !P6 ;  /* 0x2b40000086f47fae */ /* 0x0003e8000f121848 */
[----:B------:R-:W4:Y:S04]  /*1c9e0*/  LDL.LU.64 R238, [R1+0xa10] ;  /* 0x000a100001ee7983 */ /* 0x000f280000300a00 */
[----:B------:R-:W-:Y:S04]  /*1c9f0*/  STL.64 [R1+0x1e10], R132 ;  /* 0x001e108401007387 */ /* 0x000fe80000100a00 */
[----:B------:R-:W-:Y:S04]  /*1ca00*/  STL.64 [R1+0x1e18], R130 ;  /* 0x001e188201007387 */ /* 0x000fe80000100a00 */
[----:B------:R2:W-:Y:S01]  /*1ca10*/  LDGSTS.E [R244+0x2b480], [R132.64], !P6 ;  /* 0x2b48000084f47fae */ /* 0x0005e2000f121848 */
[----:B---3--:R-:W-:-:S03]  /*1ca20*/  IMAD.WIDE R128, R0, 0x4, R234 ;  /* 0x0000000400807825 */ /* 0x008fc600078e02ea */
[----:B------:R3:W-:Y:S04]  /*1ca30*/  LDGSTS.E [R244+0x2b500], [R130.64], !P6 ;  /* 0x2b50000082f47fae */ /* 0x0007e8000f121848 */
[----:B------:R1:W-:Y:S01]  /*1ca40*/  LDGSTS.E [R244+0x2b580], [R128.64], !P6 ;  /* 0x2b58000080f47fae */ /* 0x0003e2000f121848 */
[----:B------:R-:W-:-:S03]  /*1ca50*/  IMAD.WIDE R126, R0, 0x4, R240 ;  /* 0x00000004007e7825 */ /* 0x000fc600078e02f0 */
[----:B------:R-:W4:Y:S01]  /*1ca60*/  LDL.LU.64 R240, [R1+0xa08] ;  /* 0x000a080001f07983 */ /* 0x000f220000300a00 */
[----:B------:R-:W-:-:S03]  /*1ca70*/  IMAD.WIDE R124, R0, 0x4, R228 ;  /* 0x00000004007c7825 */ /* 0x000fc600078e02e4 */
[----:B------:R-:W-:Y:S04]  /*1ca80*/  STL.64 [R1+0x1e20], R128 ;  /* 0x001e208001007387 */ /* 0x000fe80000100a00 */
[----:B------:R-:W-:Y:S04]  /*1ca90*/  STL.64 [R1+0x1e28], R126 ;  /* 0x001e287e01007387 */ /* 0x000fe80000100a00 */
[----:B------:R-:W4:Y:S01]  /*1caa0*/  LDL.LU.64 R234, [R1+0xa00] ;  /* 0x000a000001ea7983 */ /* 0x000f220000300a00 */
[----:B------:R-:W-:-:S03]  /*1cab0*/  IMAD.WIDE R122, R0, 0x4, R236 ;  /* 0x00000004007a7825 */ /* 0x000fc600078e02ec */
[----:B------:R-:W-:Y:S01]  /*1cac0*/  STL.64 [R1+0x1e30], R124 ;  /* 0x001e307c01007387 */ /* 0x000fe20000100a00 */
[----:B------:R-:W-:-:S03]  /*1cad0*/  IMAD.WIDE R116, R0, 0x4, R248 ;  /* 0x0000000400747825 */ /* 0x000fc600078e02f8 */
[----:B------:R4:W-:Y:S04]  /*1cae0*/  LDGSTS.E [R244+0x2b600], [R126.64], !P6 ;  /* 0x2b6000007ef47fae */ /* 0x0009e8000f121848 */
[----:B------:R-:W4:Y:S04]  /*1caf0*/  LDL.LU.64 R248, [R1+0x9f8] ;  /* 0x0009f80001f87983 */ /* 0x000f280000300a00 */
[----:B------:R1:W-:Y:S04]  /*1cb00*/  LDGSTS.E [R244+0x2b680], [R124.64], !P6 ;  /* 0x2b6800007cf47fae */ /* 0x0003e8000f121848 */
[----:B------:R-:W-:Y:S04]  /*1cb10*/  STL.64 [R1+0x1e38], R122 ;  /* 0x001e387a01007387 */ /* 0x000fe80000100a00 */
[----:B------:R1:W-:Y:S04]  /*1cb20*/  LDGSTS.E [R244+0x2b700], [R122.64], !P6 ;  /* 0x2b7000007af47fae */ /* 0x0003e8000f121848 */
[----:B------:R1:W-:Y:S04]  /*1cb30*/  STL.64 [R1+0x1e40], R116 ;  /* 0x001e407401007387 */ /* 0x0003e80000100a00 */
[----:B------:R1:W-:Y:S04]  /*1cb40*/  LDGSTS.E [R244+0x2b780], [R116.64], !P6 ;  /* 0x2b78000074f47fae */ /* 0x0003e8000f121848 */
[----:B-1----:R-:W4:Y:S04]  /*1cb50*/  LDL.LU.64 R116, [R1+0x9f0] ;  /* 0x0009f00001747983 */ /* 0x002f280000300a00 */
[----:B------:R-:W4:Y:S04]  /*1cb60*/  LDL.LU.64 R228, [R1+0x9e8] ;  /* 0x0009e80001e47983 */ /* 0x000f280000300a00 */
[----:B------:R-:W4:Y:S04]  /*1cb70*/  LDL.LU.64 R242, [R1+0x9e0] ;  /* 0x0009e00001f27983 */ /* 0x000f280000300a00 */
[----:B------:R-:W4:Y:S01]  /*1cb80*/  LDL.LU.64 R236, [R1+0x9d8] ;  /* 0x0009d80001ec7983 */ /* 0x000f220000300a00 */
[----:B--2---:R-:W-:-:S04]  /*1cb90*/  IMAD.WIDE R132, R0, 0x4, R120 ;  /* 0x0000000400847825 */ /* 0x004fc800078e0278 */
[C---:B---3--:R-:W-:Y:S02]  /*1cba0*/  IMAD.WIDE R130, R0.reuse, 0x4, R230 ;  /* 0x0000000400827825 */ /* 0x048fe400078e02e6 */
[----:B------:R-:W2:Y:S02]  /*1cbb0*/  LDL.LU.64 R230, [R1+0x9d0] ;  /* 0x0009d00001e67983 */ /* 0x000ea40000300a00 */
[----:B------:R-:W-:Y:S02]  /*1cbc0*/  IMAD.WIDE R128, R0, 0x4, R246 ;  /* 0x0000000400807825 */ /* 0x000fe400078e02f6 */
[----:B------:R-:W-:Y:S04]  /*1cbd0*/  STL.64 [R1+0x1e88], R132 ;  /* 0x001e888401007387 */ /* 0x000fe80000100a00 */
[----:B------:R-:W3:Y:S01]  /*1cbe0*/  LDL.LU.64 R246, [R1+0x9c8] ;  /* 0x0009c80001f67983 */ /* 0x000ee20000300a00 */
[----:B------:R-:W-:-:S04]  /*1cbf0*/  IADD3 R114, R252, -0xb2, RZ ;  /* 0xffffff4efc727810 */ /* 0x000fc80007ffe0ff */
[----:B------:R-:W-:Y:S01]  /*1cc00*/  ISETP.GE.U32.AND P0, PT, R114, 0x7ffffecf, PT ;  /* 0x7ffffecf7200780c */ /* 0x000fe20003f06070 */
[----:B------:R-:W-:Y:S01]  /*1cc10*/  STL.64 [R1+0x1e90], R130 ;  /* 0x001e908201007387 */ /* 0x000fe20000100a00 */
[----:B----4-:R-:W-:-:S03]  /*1cc20*/  IMAD.WIDE R126, R0, 0x4, R118 ;  /* 0x00000004007e7825 */ /* 0x010fc600078e0276 */
[----:B------:R-:W-:Y:S08]  /*1cc30*/  STL.64 [R1+0x1e98], R128 ;  /* 0x001e988001007387 */ /* 0x000ff00000100a00 */
[----:B------:R1:W-:Y:S04]  /*1cc40*/  LDGSTS.E [R244+0x2c400], [R132.64], !P0 ;  /* 0x2c40000084f47fae */ /* 0x0003e8000c121848 */
[----:B------:R4:W-:Y:S04]  /*1cc50*/  LDGSTS.E [R244+0x2c480], [R130.64], !P0 ;  /* 0x2c48000082f47fae */ /* 0x0009e8000c121848 */
[----:B------:R1:W-:Y:S04]  /*1cc60*/  LDGSTS.E [R244+0x2c500], [R128.64], !P0 ;  /* 0x2c50000080f47fae */ /* 0x0003e8000c121848 */
[----:B------:R1:W-:Y:S01]  /*1cc70*/  LDGSTS.E [R244+0x2c580], [R126.64], !P0 ;  /* 0x2c5800007ef47fae */ /* 0x0003e2000c121848 */
[----:B------:R-:W-:-:S03]  /*1cc80*/  IMAD.WIDE R124, R0, 0x4, R238 ;  /* 0x00000004007c7825 */ /* 0x000fc600078e02ee */
[----:B------:R-:W2:Y:S04]  /*1cc90*/  LDL.LU.64 R238, [R1+0x9c0] ;  /* 0x0009c00001ee7983 */ /* 0x000ea80000300a00 */
[----:B------:R-:W-:Y:S04]  /*1cca0*/  STL.64 [R1+0x1ea0], R126 ;  /* 0x001ea07e01007387 */ /* 0x000fe80000100a00 */
[----:B------:R2:W-:Y:S01]  /*1ccb0*/  LDGSTS.E [R244+0x2c600], [R124.64], !P0 ;  /* 0x2c6000007cf47fae */ /* 0x0005e2000c121848 */
[----:B------:R-:W-:-:S03]  /*1ccc0*/  IMAD.WIDE R122, R0, 0x4, R240 ;  /* 0x00000004007a7825 */ /* 0x000fc600078e02f0 */
[----:B------:R-:W2:Y:S04]  /*1ccd0*/  LDL.LU.64 R240, [R1+0x9b8] ;  /* 0x0009b80001f07983 */ /* 0x000ea80000300a00 */
[----:B------:R-:W-:Y:S04]  /*1cce0*/  STL.64 [R1+0x1ea8], R124 ;  /* 0x001ea87c01007387 */ /* 0x000fe80000100a00 */
[----:B------:R-:W-:Y:S01]  /*1ccf0*/  STL.64 [R1+0x1eb0], R122 ;  /* 0x001eb07a01007387 */ /* 0x000fe20000100a00 */
[----:B------:R-:W-:-:S03]  /*1cd00*/  IMAD.WIDE R120, R0, 0x4, R234 ;  /* 0x0000000400787825 */ /* 0x000fc600078e02ea */
[----:B------:R3:W-:Y:S04]  /*1cd10*/  LDGSTS.E [R244+0x2c680], [R122.64], !P0 ;  /* 0x2c6800007af47fae */ /* 0x0007e8000c121848 */
[----:B------:R-:W-:Y:S04]  /*1cd20*/  STL.64 [R1+0x1eb8], R120 ;  /* 0x001eb87801007387 */ /* 0x000fe80000100a00 */
[----:B------:R1:W-:Y:S01]  /*1cd30*/  LDGSTS.E [R244+0x2c700], [R120.64], !P0 ;  /* 0x2c70000078f47fae */ /* 0x0003e2000c121848 */
[----:B------:R-:W-:-:S05]  /*1cd40*/  IMAD.WIDE R118, R0, 0x4, R248 ;  /* 0x0000000400767825 */ /* 0x000fca00078e02f8 */
[----:B------:R1:W-:Y:S04]  /*1cd50*/  STL.64 [R1+0x1ec0], R118 ;  /* 0x001ec07601007387 */ /* 0x0003e80000100a00 */
[----:B------:R1:W-:Y:S04]  /*1cd60*/  LDGSTS.E [R244+0x2c780], [R118.64], !P0 ;  /* 0x2c78000076f47fae */ /* 0x0003e8000c121848 */
[----:B-1----:R-:W2:Y:S04]  /*1cd70*/  LDL.LU.64 R118, [R1+0x9b0] ;  /* 0x0009b00001767983 */ /* 0x002ea80000300a00 */
[----:B------:R-:W2:Y:S04]  /*1cd80*/  LDL.LU.64 R234, [R1+0x9a8] ;  /* 0x0009a80001ea7983 */ /* 0x000ea80000300a00 */
[----:B------:R-:W2:Y:S01]  /*1cd90*/  LDL.LU.64 R248, [R1+0x9a0] ;  /* 0x0009a00001f87983 */ /* 0x000ea20000300a00 */
[----:B------:R-:W-:-:S04]  /*1cda0*/  IMAD.WIDE R132, R0, 0x4, R116 ;  /* 0x0000000400847825 */ /* 0x000fc800078e0274 */
[C---:B----4-:R-:W-:Y:S02]  /*1cdb0*/  IMAD.WIDE R130, R0.reuse, 0x4, R228 ;  /* 0x0000000400827825 */ /* 0x050fe400078e02e4 */
[----:B------:R-:W4:Y:S02]  /*1cdc0*/  LDL.LU.64 R228, [R1+0x998] ;  /* 0x0009980001e47983 */ /* 0x000f240000300a00 */
[C---:B------:R-:W-:Y:S02]  /*1cdd0*/  IMAD.WIDE R128, R0.reuse, 0x4, R242 ;  /* 0x0000000400807825 */ /* 0x040fe400078e02f2 */
[----:B------:R-:W-:Y:S02]  /*1cde0*/  STL.64 [R1+0x2008], R132 ;  /* 0x0020088401007387 */ /* 0x000fe40000100a00 */
[C---:B------:R-:W-:Y:S02]  /*1cdf0*/  IMAD.WIDE R126, R0.reuse, 0x4, R236 ;  /* 0x00000004007e7825 */ /* 0x040fe400078e02ec */
[----:B------:R-:W-:Y:S04]  /*1ce00*/  STL.64 [R1+0x2010], R130 ;  /* 0x0020108201007387 */ /* 0x000fe80000100a00 */
[----:B------:R-:W4:Y:S04]  /*1ce10*/  LDL.LU.64 R236, [R1+0x990] ;  /* 0x0009900001ec7983 */ /* 0x000f280000300a00 */
[----:B------:R-:W-:Y:S04]  /*1ce20*/  STL.64 [R1+0x2018], R128 ;  /* 0x0020188001007387 */ /* 0x000fe80000100a00 */
[----:B------:R-:W-:Y:S01]  /*1ce30*/  STL.64 [R1+0x2020], R126 ;  /* 0x0020207e01007387 */ /* 0x000fe20000100a00 */
[----:B---3--:R-:W-:-:S03]  /*1ce40*/  IMAD.WIDE R122, R0, 0x4, R246 ;  /* 0x00000004007a7825 */ /* 0x008fc600078e02f6 */
[----:B------:R-:W3:Y:S01]  /*1ce50*/  LDL.LU.64 R246, [R1+0x988] ;  /* 0x0009880001f67983 */ /* 0x000ee20000300a00 */
[----:B------:R-:W-:-:S04]  /*1ce60*/  IADD3 R114, R252, -0xb6, RZ ;  /* 0xffffff4afc727810 */ /* 0x000fc80007ffe0ff */
[----:B------:R-:W-:Y:S01]  /*1ce70*/  ISETP.GE.U32.AND P1, PT, R114, 0x7ffffecb, PT ;  /* 0x7ffffecb7200780c */ /* 0x000fe20003f26070 */
[----:B--2---:R-:W-:-:S05]  /*1ce80*/  IMAD.WIDE R124, R0, 0x4, R230 ;  /* 0x00000004007c7825 */ /* 0x004fca00078e02e6 */
[----:B------:R-:W-:Y:S04]  /*1ce90*/  STL.64 [R1+0x2028], R124 ;  /* 0x0020287c01007387 */ /* 0x000fe80000100a00 */
[----:B------:R-:W-:Y:S04]  /*1cea0*/  STL.64 [R1+0x2030], R122 ;  /* 0x0020307a01007387 */ /* 0x000fe80000100a00 */
[----:B------:R-:W2:Y:S04]  /*1ceb0*/  LDL.LU.64 R230, [R1+0x980] ;  /* 0x0009800001e67983 */ /* 0x000ea80000300a00 */
[----:B------:R1:W-:Y:S04]  /*1cec0*/  LDGSTS.E [R244+0x2d400], [R132.64], !P1 ;  /* 0x2d40000084f47fae */ /* 0x0003e8000c921848 */
[----:B------:R1:W-:Y:S04]  /*1ced0*/  LDGSTS.E [R244+0x2d480], [R130.64], !P1 ;  /* 0x2d48000082f47fae */ /* 0x0003e8000c921848 */
        /* <DEDUP_REMOVED lines=15> */
[C---:B------:R-:W-:Y:S02]  /*1cfd0*/  IMAD.WIDE R130, R0.reuse, 0x4, R234 ;  /* 0x0000000400827825 */ /* 0x040fe400078e02ea */
[----:B------:R-:W2:Y:S02]  /*1cfe0*/  LDL.LU.64 R234, [R1+0x958] ;  /* 0x0009580001ea7983 */ /* 0x000ea40000300a00 */
[C---:B------:R-:W-:Y:S02]  /*1cff0*/  IMAD.WIDE R128, R0.reuse, 0x4, R248 ;  /* 0x0000000400807825 */ /* 0x040fe400078e02f8 */
[----:B------:R-:W-:Y:S04]  /*1d000*/  STL.64 [R1+0x2088], R132 ;  /* 0x0020888401007387 */ /* 0x000fe80000100a00 */
[----:B------:R-:W2:Y:S01]  /*1d010*/  LDL.LU.64 R248, [R1+0x950] ;  /* 0x0009500001f87983 */ /* 0x000ea20000300a00 */
[----:B----4-:R-:W-:-:S03]  /*1d020*/  IMAD.WIDE R126, R0, 0x4, R228 ;  /* 0x00000004007e7825 */ /* 0x010fc600078e02e4 */
[----:B------:R-:W-:Y:S04]  /*1d030*/  STL.64 [R1+0x2090], R130 ;  /* 0x0020908201007387 */ /* 0x000fe80000100a00 */
[----:B------:R-:W4:Y:S04]  /*1d040*/  LDL.LU.64 R228, [R1+0x948] ;  /* 0x0009480001e47983 */ /* 0x000f280000300a00 */
[----:B------:R-:W-:Y:S01]  /*1d050*/  STL.64 [R1+0x2098], R128 ;  /* 0x0020988001007387 */ /* 0x000fe20000100a00 */
[----:B------:R-:W-:-:S03]  /*1d060*/  IMAD.WIDE R124, R0, 0x4, R236 ;  /* 0x00000004007c7825 */ /* 0x000fc600078e02ec */
[----:B------:R-:W4:Y:S04]  /*1d070*/  LDL.LU.64 R236, [R1+0x940] ;  /* 0x0009400001ec7983 */ /* 0x000f280000300a00 */
[----:B------:R-:W-:Y:S01]  /*1d080*/  STL.64 [R1+0x20a0], R126 ;  /* 0x0020a07e01007387 */ /* 0x000fe20000100a00 */
[----:B---3--:R-:W-:-:S03]  /*1d090*/  IMAD.WIDE R122, R0, 0x4, R246 ;  /* 0x00000004007a7825 */ /* 0x008fc600078e02f6 */
[----:B------:R-:W3:Y:S01]  /*1d0a0*/  LDL.LU.64 R246, [R1+0x938] ;  /* 0x0009380001f67983 */ /* 0x000ee20000300a00 */
[----:B------:R-:W-:-:S04]  /*1d0b0*/  IADD3 R114, R252, -0xba, RZ ;  /* 0xffffff46fc727810 */ /* 0x000fc80007ffe0ff */
[----:B------:R-:W-:Y:S01]  /*1d0c0*/  ISETP.GE.U32.AND P4, PT, R114, 0x7ffffec7, PT ;  /* 0x7ffffec77200780c */ /* 0x000fe20003f86070 */
[----:B------:R-:W-:Y:S04]  /*1d0d0*/  STL.64 [R1+0x20a8], R124 ;  /* 0x0020a87c01007387 */ /* 0x000fe80000100a00 */
[----:B------:R-:W-:Y:S01]  /*1d0e0*/  STL.64 [R1+0x20b0], R122 ;  /* 0x0020b07a01007387 */ /* 0x000fe20000100a00 */
[----:B--2---:R-:W-:-:S07]  /*1d0f0*/  IMAD.WIDE R120, R0, 0x4, R230 ;  /* 0x0000000400787825 */ /* 0x004fce00078e02e6 */
[----:B------:R1:W-:Y:S04]  /*1d100*/  LDGSTS.E [R244+0x2e400], [R132.64], !P4 ;  /* 0x2e40000084f47fae */ /* 0x0003e8000e121848 */
[----:B------:R2:W-:Y:S04]  /*1d110*/  LDGSTS.E [R244+0x2e480], [R130.64], !P4 ;  /* 0x2e48000082f47fae */ /* 0x0005e8000e121848 */
[----:B------:R1:W-:Y:S04]  /*1d120*/  LDGSTS.E [R244+0x2e500], [R128.64], !P4 ;  /* 0x2e50000080f47fae */ /* 0x0003e8000e121848 */
[----:B------:R1:W-:Y:S04]  /*1d130*/  LDGSTS.E [R244+0x2e580], [R126.64], !P4 ;  /* 0x2e5800007ef47fae */ /* 0x0003e8000e121848 */
[----:B------:R4:W-:Y:S04]  /*1d140*/  LDGSTS.E [R244+0x2e600], [R124.64], !P4 ;  /* 0x2e6000007cf47fae */ /* 0x0009e8000e121848 */
[----:B------:R1:W-:Y:S04]  /*1d150*/  STL.64 [R1+0x20b8], R120 ;  /* 0x0020b87801007387 */ /* 0x0003e80000100a00 */
[----:B------:R1:W-:Y:S04]  /*1d160*/  LDGSTS.E [R244+0x2e680], [R122.64], !P4 ;  /* 0x2e6800007af47fae */ /* 0x0003e8000e121848 */
[----:B------:R1:W-:Y:S01]  /*1d170*/  LDGSTS.E [R244+0x2e700], [R120.64], !P4 ;  /* 0x2e70000078f47fae */ /* 0x0003e2000e121848 */
[----:B------:R-:W-:-:S05]  /*1d180*/  IMAD.WIDE R118, R0, 0x4, R238 ;  /* 0x0000000400767825 */ /* 0x000fca00078e02ee */
[----:B------:R1:W-:Y:S04]  /*1d190*/  STL.64 [R1+0x20c0], R118 ;  /* 0x0020c07601007387 */ /* 0x0003e80000100a00 */
[----:B-1----:R-:W3:Y:S04]  /*1d1a0*/  LDL.LU.64 R120, [R1+0x930] ;  /* 0x0009300001787983 */ /* 0x002ee80000300a00 */
[----:B------:R-:W3:Y:S04]  /*1d1b0*/  LDL.LU.64 R230, [R1+0x928] ;  /* 0x0009280001e67983 */ /* 0x000ee80000300a00 */
[----:B------:R-:W3:Y:S04]  /*1d1c0*/  LDL.LU.64 R238, [R1+0x920] ;  /* 0x0009200001ee7983 */ /* 0x000ee80000300a00 */
[----:B------:R1:W-:Y:S04]  /*1d1d0*/  LDGSTS.E [R244+0x2e780], [R118.64], !P4 ;  /* 0x2e78000076f47fae */ /* 0x0003e8000e121848 */
[----:B-1----:R-:W3:Y:S01]  /*1d1e0*/  LDL.LU.64 R118, [R1+0x918] ;  /* 0x0009180001767983 */ /* 0x002ee20000300a00 */
[----:B------:R-:W-:-:S04]  /*1d1f0*/  IMAD.WIDE R134, R0, 0x4, R116 ;  /* 0x0000000400867825 */ /* 0x000fc800078e0274 */
[C---:B------:R-:W-:Y:S01]  /*1d200*/  IMAD.WIDE R132, R0.reuse, 0x4, R242 ;  /* 0x0000000400847825 */ /* 0x040fe200078e02f2 */
[----:B------:R-:W-:Y:S03]  /*1d210*/  STL.64 [R1+0x2108], R134 ;  /* 0x0021088601007387 */ /* 0x000fe60000100a00 */
[C---:B--2---:R-:W-:Y:S02]  /*1d220*/  IMAD.WIDE R130, R0.reuse, 0x4, R240 ;  /* 0x0000000400827825 */ /* 0x044fe400078e02f0 */
[----:B------:R-:W2:Y:S04]  /*1d230*/  LDL.LU.64 R240, [R1+0x910] ;  /* 0x0009100001f07983 */ /* 0x000ea80000300a00 */
[----:B------:R1:W-:Y:S04]  /*1d240*/  STL.64 [R1+0x2110], R132 ;  /* 0x0021108401007387 */ /* 0x0003e80000100a00 */
[----:B------:R-:W-:Y:S01]  /*1d250*/  STL.64 [R1+0x2118], R130 ;  /* 0x0021188201007387 */ /* 0x000fe20000100a00 */
[----:B------:R-:W-:-:S04]  /*1d260*/  IMAD.WIDE R128, R0, 0x4, R234 ;  /* 0x0000000400807825 */ /* 0x000fc800078e02ea */
[C---:B------:R-:W-:Y:S02]  /*1d270*/  IMAD.WIDE R126, R0.reuse, 0x4, R248 ;  /* 0x00000004007e7825 */ /* 0x040fe400078e02f8 */
[----:B------:R-:W2:Y:S04]  /*1d280*/  LDL.LU.64 R248, [R1+0x908] ;  /* 0x0009080001f87983 */ /* 0x000ea80000300a00 */
[----:B------:R-:W-:Y:S01]  /*1d290*/  STL.64 [R1+0x2120], R128 ;  /* 0x0021208001007387 */ /* 0x000fe20000100a00 */
[----:B----4-:R-:W-:-:S03]  /*1d2a0*/  IMAD.WIDE R124, R0, 0x4, R228 ;  /* 0x00000004007c7825 */ /* 0x010fc600078e02e4 */
[----:B------:R-:W-:Y:S04]  /*1d2b0*/  STL.64 [R1+0x2128], R126 ;  /* 0x0021287e01007387 */ /* 0x000fe80000100a00 */
[----:B------:R-:W4:Y:S04]  /*1d2c0*/  LDL.LU.64 R234, [R1+0x900] ;  /* 0x0009000001ea7983 */ /* 0x000f280000300a00 */
[----:B------:R-:W-:Y:S01]  /*1d2d0*/  STL.64 [R1+0x2130], R124 ;  /* 0x0021307c01007387 */ /* 0x000fe20000100a00 */
[----:B---3--:R-:W-:-:S03]  /*1d2e0*/  IMAD.WIDE R116, R0, 0x4, R246 ;  /* 0x0000000400747825 */ /* 0x008fc600078e02f6 */
[----:B------:R-:W3:Y:S01]  /*1d2f0*/  LDL.LU.64 R246, [R1+0x8f8] ;  /* 0x0008f80001f67983 */ /* 0x000ee20000300a00 */
        /* <DEDUP_REMOVED lines=14> */
[----:B------:R-:W-:Y:S01]  /*1d3e0*/  ISETP.GE.U32.AND P3, PT, R114, 0x7ffffebf, PT ;  /* 0x7ffffebf7200780c */ /* 0x000fe20003f66070 */
[----:B-1----:R-:W-:-:S02]  /*1d3f0*/  IMAD.WIDE R132, R0, 0x4, R120 ;  /* 0x0000000400847825 */ /* 0x002fc400078e0278 */
[----:B------:R-:W3:Y:S02]  /*1d400*/  LDL.LU.64 R116, [R1+0x8f0] ;  /* 0x0008f00001747983 */ /* 0x000ee40000300a00 */
[C---:B------:R-:W-:Y:S02]  /*1d410*/  IMAD.WIDE R130, R0.reuse, 0x4, R230 ;  /* 0x0000000400827825 */ /* 0x040fe400078e02e6 */
[----:B------:R-:W3:Y:S02]  /*1d420*/  LDL.LU.64 R228, [R1+0x8e8] ;  /* 0x0008e80001e47983 */ /* 0x000ee40000300a00 */
[C---:B------:R-:W-:Y:S02]  /*1d430*/  IMAD.WIDE R128, R0.reuse, 0x4, R238 ;  /* 0x0000000400807825 */ /* 0x040fe400078e02ee */
[----:B------:R-:W3:Y:S04]  /*1d440*/  LDL.LU.64 R242, [R1+0x8e0] ;  /* 0x0008e00001f27983 */ /* 0x000ee80000300a00 */
[----:B------:R-:W3:Y:S04]  /*1d450*/  LDL.LU.64 R236, [R1+0x8d8] ;  /* 0x0008d80001ec7983 */ /* 0x000ee80000300a00 */
[----:B------:R-:W3:Y:S04]  /*1d460*/  LDL.LU.64 R230, [R1+0x8d0] ;  /* 0x0008d00001e67983 */ /* 0x000ee80000300a00 */
[----:B------:R-:W-:Y:S01]  /*1d470*/  STL.64 [R1+0x21c8], R132 ;  /* 0x0021c88401007387 */ /* 0x000fe20000100a00 */
[----:B------:R-:W-:-:S03]  /*1d480*/  IMAD.WIDE R126, R0, 0x4, R118 ;  /* 0x00000004007e7825 */ /* 0x000fc600078e0276 */
[----:B------:R-:W3:Y:S04]  /*1d490*/  LDL.LU.64 R238, [R1+0x8c8] ;  /* 0x0008c80001ee7983 */ /* 0x000ee80000300a00 */
[----:B------:R-:W-:Y:S04]  /*1d4a0*/  STL.64 [R1+0x21d0], R130 ;  /* 0x0021d08201007387 */ /* 0x000fe80000100a00 */
[----:B------:R-:W-:Y:S04]  /*1d4b0*/  STL.64 [R1+0x21d8], R128 ;  /* 0x0021d88001007387 */ /* 0x000fe80000100a00 */
[----:B------:R1:W-:Y:S04]  /*1d4c0*/  LDGSTS.E [R244+0x30400], [R132.64], !P3 ;  /* 0x3040000084f47fae */ /* 0x0003e8000d921848 */
[----:B------:R1:W-:Y:S01]  /*1d4d0*/  LDGSTS.E [R244+0x30480], [R130.64], !P3 ;  /* 0x3048000082f47fae */ /* 0x0003e2000d921848 */
[----:B--2---:R-:W-:-:S03]  /*1d4e0*/  IMAD.WIDE R124, R0, 0x4, R240 ;  /* 0x00000004007c7825 */ /* 0x004fc600078e02f0 */
[----:B------:R-:W2:Y:S04]  /*1d4f0*/  LDL.LU.64 R240, [R1+0x8c0] ;  /* 0x0008c00001f07983 */ /* 0x000ea80000300a00 */
[----:B------:R-:W-:Y:S04]  /*1d500*/  STL.64 [R1+0x21e0], R126 ;  /* 0x0021e07e01007387 */ /* 0x000fe80000100a00 */
[----:B------:R1:W-:Y:S04]  /*1d510*/  LDGSTS.E [R244+0x30500], [R128.64], !P3 ;  /* 0x3050000080f47fae */ /* 0x0003e8000d921848 */
[----:B------:R1:W-:Y:S04]  /*1d520*/  LDGSTS.E [R244+0x30580], [R126.64], !P3 ;  /* 0x305800007ef47fae */ /* 0x0003e8000d921848 */
[----:B------:R1:W-:Y:S01]  /*1d530*/  LDGSTS.E [R244+0x30600], [R124.64], !P3 ;  /* 0x306000007cf47fae */ /* 0x0003e2000d921848 */
[----:B------:R-:W-:-:S03]  /*1d540*/  IMAD.WIDE R122, R0, 0x4, R248 ;  /* 0x00000004007a7825 */ /* 0x000fc600078e02f8 */
[----:B------:R-:W2:Y:S04]  /*1d550*/  LDL.LU.64 R248, [R1+0x8b8] ;  /* 0x0008b80001f87983 */ /* 0x000ea80000300a00 */
[----:B------:R-:W-:Y:S01]  /*1d560*/  STL.64 [R1+0x21e8], R124 ;  /* 0x0021e87c01007387 */ /* 0x000fe20000100a00 */
[----:B----4-:R-:W-:-:S03]  /*1d570*/  IMAD.WIDE R120, R0, 0x4, R234 ;  /* 0x0000000400787825 */ /* 0x010fc600078e02ea */
[----:B------:R-:W-:Y:S04]  /*1d580*/  STL.64 [R1+0x21f0], R122 ;  /* 0x0021f07a01007387 */ /* 0x000fe80000100a00 */
[----:B------:R4:W-:Y:S04]  /*1d590*/  LDGSTS.E [R244+0x30680], [R122.64], !P3 ;  /* 0x306800007af47fae */ /* 0x0009e8000d921848 */
[----:B------:R-:W-:Y:S04]  /*1d5a0*/  STL.64 [R1+0x21f8], R120 ;  /* 0x0021f87801007387 */ /* 0x000fe80000100a00 */
[----:B------:R2:W-:Y:S01]  /*1d5b0*/  LDGSTS.E [R244+0x30700], [R120.64], !P3 ;  /* 0x3070000078f47fae */ /* 0x0005e2000d921848 */
[----:B---3--:R-:W-:-:S05]  /*1d5c0*/  IMAD.WIDE R118, R0, 0x4, R246 ;  /* 0x0000000400767825 */ /* 0x008fca00078e02f6 */
[----:B------:R3:W-:Y:S04]  /*1d5d0*/  STL.64 [R1+0x2200], R118 ;  /* 0x0022007601007387 */ /* 0x0007e80000100a00 */
[----:B------:R3:W-:Y:S04]  /*1d5e0*/  LDGSTS.E [R244+0x30780], [R118.64], !P3 ;  /* 0x3078000076f47fae */ /* 0x0007e8000d921848 */
[----:B---3--:R-:W3:Y:S04]  /*1d5f0*/  LDL.LU.64 R118, [R1+0x8b0] ;  /* 0x0008b00001767983 */ /* 0x008ee80000300a00 */
[----:B------:R-:W3:Y:S04]  /*1d600*/  LDL.LU.64 R234, [R1+0x8a8] ;  /* 0x0008a80001ea7983 */ /* 0x000ee80000300a00 */
[----:B------:R-:W3:Y:S01]  /*1d610*/  LDL.LU.64 R246, [R1+0x8a0] ;  /* 0x0008a00001f67983 */ /* 0x000ee20000300a00 */
[----:B------:R-:W-:-:S04]  /*1d620*/  IADD3 R114, R252, -0xc6, RZ ;  /* 0xffffff3afc727810 */ /* 0x000fc80007ffe0ff */
[----:B------:R-:W-:Y:S01]  /*1d630*/  ISETP.GE.U32.AND P5, PT, R114, 0x7ffffebb, PT ;  /* 0x7ffffebb7200780c */ /* 0x000fe20003fa6070 */
[----:B-1----:R-:W-:-:S04]  /*1d640*/  IMAD.WIDE R132, R0, 0x4, R116 ;  /* 0x0000000400847825 */ /* 0x002fc800078e0274 */
[----:B------:R-:W-:-:S08]  /*1d650*/  IMAD.WIDE R130, R0, 0x4, R228 ;  /* 0x0000000400827825 */ /* 0x000fd000078e02e4 */
[----:B------:R3:W-:Y:S01]  /*1d660*/  LDGSTS.E [R244+0x31400], [R132.64], !P5 ;  /* 0x3140000084f47fae */ /* 0x0007e2000e921848 */
[----:B------:R-:W-:-:S03]  /*1d670*/  IMAD.WIDE R128, R0, 0x4, R242 ;  /* 0x0000000400807825 */ /* 0x000fc600078e02f2 */
[----:B------:R-:W3:Y:S01]  /*1d680*/  LDL.LU.64 R228, [R1+0x898] ;  /* 0x0008980001e47983 */ /* 0x000ee20000300a00 */
[----:B------:R-:W-:-:S03]  /*1d690*/  IMAD.WIDE R126, R0, 0x4, R236 ;  /* 0x00000004007e7825 */ /* 0x000fc600078e02ec */
[----:B------:R-:W-:Y:S01]  /*1d6a0*/  STL.64 [R1+0x2248], R132 ;  /* 0x0022488401007387 */ /* 0x000fe20000100a00 */
[----:B------:R-:W-:-:S03]  /*1d6b0*/  IMAD.WIDE R124, R0, 0x4, R230 ;  /* 0x00000004007c7825 */ /* 0x000fc600078e02e6 */
[----:B------:R-:W-:Y:S04]  /*1d6c0*/  STL.64 [R1+0x2250], R130 ;  /* 0x0022508201007387 */ /* 0x000fe80000100a00 */
[----:B------:R-:W3:Y:S01]  /*1d6d0*/  LDL.LU.64 R236, [R1+0x890] ;  /* 0x0008900001ec7983 */ /* 0x000ee20000300a00 */
[----:B----4-:R-:W-:-:S03]  /*1d6e0*/  IMAD.WIDE R122, R0, 0x4, R238 ;  /* 0x00000004007a7825 */ /* 0x010fc600078e02ee */
[----:B------:R-:W-:Y:S04]  /*1d6f0*/  STL.64 [R1+0x2258], R128 ;  /* 0x0022588001007387 */ /* 0x000fe80000100a00 */
[----:B------:R-:W-:Y:S04]  /*1d700*/  STL.64 [R1+0x2260], R126 ;  /* 0x0022607e01007387 */ /* 0x000fe80000100a00 */
[----:B------:R-:W4:Y:S04]  /*1d710*/  LDL.LU.64 R238, [R1+0x888] ;  /* 0x0008880001ee7983 */ /* 0x000f280000300a00 */
[----:B------:R-:W-:Y:S04]  /*1d720*/  STL.64 [R1+0x2268], R124 ;  /* 0x0022687c01007387 */ /* 0x000fe80000100a00 */
[----:B------:R-:W-:Y:S01]  /*1d730*/  STL.64 [R1+0x2270], R122 ;  /* 0x0022707a01007387 */ /* 0x000fe20000100a00 */
[----:B--2---:R-:W-:-:S03]  /*1d740*/  IMAD.WIDE R120, R0, 0x4, R240 ;  /* 0x0000000400787825 */ /* 0x004fc600078e02f0 */
[----:B------:R-:W2:Y:S04]  /*1d750*/  LDL.LU.64 R242, [R1+0x880] ;  /* 0x0008800001f27983 */ /* 0x000ea80000300a00 */
[----:B------:R-:W2:Y:S04]  /*1d760*/  LDL.LU.64 R240, [R1+0x878] ;  /* 0x0008780001f07983 */ /* 0x000ea80000300a00 */
[----:B------:R1:W-:Y:S04]  /*1d770*/  LDGSTS.E [R244+0x31480], [R130.64], !P5 ;  /* 0x3148000082f47fae */ /* 0x0003e8000e921848 */
[----:B------:R1:W-:Y:S04]  /*1d780*/  LDGSTS.E [R244+0x31500], [R128.64], !P5 ;  /* 0x3150000080f47fae */ /* 0x0003e8000e921848 */
[----:B------:R1:W-:Y:S04]  /*1d790*/  LDGSTS.E [R244+0x31580], [R126.64], !P5 ;  /* 0x315800007ef47fae */ /* 0x0003e8000e921848 */
[----:B------:R1:W-:Y:S04]  /*1d7a0*/  LDGSTS.E [R244+0x31600], [R124.64], !P5 ;  /* 0x316000007cf47fae */ /* 0x0003e8000e921848 */
[----:B------:R4:W-:Y:S01]  /*1d7b0*/  LDGSTS.E [R244+0x31680], [R122.64], !P5 ;  /* 0x316800007af47fae */ /* 0x0009e2000e921848 */
[----:B------:R-:W-:-:S03]  /*1d7c0*/  IMAD.WIDE R116, R0, 0x4, R248 ;  /* 0x0000000400747825 */ /* 0x000fc600078e02f8 */
[----:B------:R-:W-:Y:S04]  /*1d7d0*/  STL.64 [R1+0x2278], R120 ;  /* 0x0022787801007387 */ /* 0x000fe80000100a00 */
[----:B------:R2:W-:Y:S04]  /*1d7e0*/  LDGSTS.E [R244+0x31700], [R120.64], !P5 ;  /* 0x3170000078f47fae */ /* 0x0005e8000e921848 */
[----:B------:R1:W-:Y:S04]  /*1d7f0*/  STL.64 [R1+0x2280], R116 ;  /* 0x0022807401007387 */ /* 0x0003e80000100a00 */
[----:B------:R1:W-:Y:S04]  /*1d800*/  LDGSTS.E [R244+0x31780], [R116.64], !P5 ;  /* 0x3178000074f47fae */ /* 0x0003e8000e921848 */
[----:B-1----:R-:W2:Y:S04]  /*1d810*/  LDL.LU.64 R116, [R1+0x870] ;  /* 0x0008700001747983 */ /* 0x002ea80000300a00 */
[----:B------:R-:W2:Y:S04]  /*1d820*/  LDL.LU.64 R230, [R1+0x868] ;  /* 0x0008680001e67983 */ /* 0x000ea80000300a00 */
[----:B------:R-:W2:Y:S01]  /*1d830*/  LDL.LU.64 R248, [R1+0x860] ;  /* 0x0008600001f87983 */ /* 0x000ea20000300a00 */
[----:B---3--:R-:W-:-:S04]  /*1d840*/  IMAD.WIDE R132, R0, 0x4, R118 ;  /* 0x0000000400847825 */ /* 0x008fc800078e0276 */
[C---:B------:R-:W-:Y:S02]  /*1d850*/  IMAD.WIDE R130, R0.reuse, 0x4, R234 ;  /* 0x0000000400827825 */ /* 0x040fe400078e02ea */
[----:B------:R-:W3:Y:S02]  /*1d860*/  LDL.LU.64 R234, [R1+0x858] ;  /* 0x0008580001ea7983 */ /* 0x000ee40000300a00 */
[----:B------:R-:W-:Y:S02]  /*1d870*/  IMAD.WIDE R128, R0, 0x4, R246 ;  /* 0x0000000400807825 */ /* 0x000fe400078e02f6 */
[----:B------:R-:W-:Y:S04]  /*1d880*/  STL.64 [R1+0x22c8], R132 ;  /* 0x0022c88401007387 */ /* 0x000fe80000100a00 */
[----:B------:R-:W3:Y:S01]  /*1d890*/  LDL.LU.64 R246, [R1+0x850] ;  /* 0x0008500001f67983 */ /* 0x000ee20000300a00 */
[----:B------:R-:W-:-:S04]  /*1d8a0*/  IADD3 R114, R252, -0xca, RZ ;  /* 0xffffff36fc727810 */ /* 0x000fc80007ffe0ff */
[----:B------:R-:W-:Y:S01]  /*1d8b0*/  ISETP.GE.U32.AND P6, PT, R114, 0x7ffffeb7, PT ;  /* 0x7ffffeb77200780c */ /* 0x000fe20003fc6070 */
[----:B------:R-:W-:-:S12]  /*1d8c0*/  STL.64 [R1+0x22d0], R130 ;  /* 0x0022d08201007387 */ /* 0x000fd80000100a00 */
[----:B------:R1:W-:Y:S04]  /*1d8d0*/  LDGSTS.E [R244+0x32400], [R132.64], !P6 ;  /* 0x3240000084f47fae */ /* 0x0003e8000f121848 */
[----:B------:R1:W-:Y:S04]  /*1d8e0*/  LDGSTS.E [R244+0x32480], [R130.64], !P6 ;  /* 0x3248000082f47fae */ /* 0x0003e8000f121848 */
[----:B------:R1:W-:Y:S01]  /*1d8f0*/  LDGSTS.E [R244+0x32500], [R128.64], !P6 ;  /* 0x3250000080f47fae */ /* 0x0003e2000f121848 */
[----:B------:R-:W-:-:S03]  /*1d900*/  IMAD.WIDE R126, R0, 0x4, R228 ;  /* 0x00000004007e7825 */ /* 0x000fc600078e02e4 */
[----:B------:R-:W3:Y:S04]  /*1d910*/  LDL.LU.64 R228, [R1+0x848] ;  /* 0x0008480001e47983 */ /* 0x000ee80000300a00 */
[----:B------:R-:W-:Y:S04]  /*1d920*/  STL.64 [R1+0x22d8], R128 ;  /* 0x0022d88001007387 */ /* 0x000fe80000100a00 */
[----:B------:R3:W-:Y:S01]  /*1d930*/  LDGSTS.E [R244+0x32580], [R126.64], !P6 ;  /* 0x325800007ef47fae */ /* 0x0007e2000f121848 */
[----:B------:R-:W-:-:S03]  /*1d940*/  IMAD.WIDE R124, R0, 0x4, R236 ;  /* 0x00000004007c7825 */ /* 0x000fc600078e02ec */
[----:B------:R-:W3:Y:S04]  /*1d950*/  LDL.LU.64 R236, [R1+0x840] ;  /* 0x0008400001ec7983 */ /* 0x000ee80000300a00 */
[----:B------:R-:W-:Y:S04]  /*1d960*/  STL.64 [R1+0x22e0], R126 ;  /* 0x0022e07e01007387 */ /* 0x000fe80000100a00 */
[----:B------:R1:W-:Y:S01]  /*1d970*/  LDGSTS.E [R244+0x32600], [R124.64], !P6 ;  /* 0x326000007cf47fae */ /* 0x0003e2000f121848 */
[----:B----4-:R-:W-:-:S03]  /*1d980*/  IMAD.WIDE R122, R0, 0x4, R238 ;  /* 0x00000004007a7825 */ /* 0x010fc600078e02ee */
[----:B------:R-:W4:Y:S04]  /*1d990*/  LDL.LU.64 R238, [R1+0x838] ;  /* 0x0008380001ee7983 */ /* 0x000f280000300a00 */
[----:B------:R-:W-:Y:S01]  /*1d9a0*/  STL.64 [R1+0x22e8], R124 ;  /* 0x0022e87c01007387 */ /* 0x000fe20000100a00 */
[----:B--2---:R-:W-:-:S03]  /*1d9b0*/  IMAD.WIDE R120, R0, 0x4, R242 ;  /* 0x0000000400787825 */ /* 0x004fc600078e02f2 */
[----:B------:R-:W-:Y:S01]  /*1d9c0*/  STL.64 [R1+0x22f0], R122 ;  /* 0x0022f07a01007387 */ /* 0x000fe20000100a00 */
[----:B------:R-:W-:-:S03]  /*1d9d0*/  IMAD.WIDE R118, R0, 0x4, R240 ;  /* 0x0000000400767825 */ /* 0x000fc600078e02f0 */
[----:B------:R2:W-:Y:S04]  /*1d9e0*/  STL.64 [R1+0x22f8], R120 ;  /* 0x0022f87801007387 */ /* 0x0005e80000100a00 */
[----:B------:R1:W-:Y:S04]  /*1d9f0*/  LDGSTS.E [R244+0x32680], [R122.64], !P6 ;  /* 0x326800007af47fae */ /* 0x0003e8000f121848 */
[----:B------:R1:W-:Y:S04]  /*1da00*/  STL.64 [R1+0x2300], R118 ;  /* 0x0023007601007387 */ /* 0x0003e80000100a00 */
[----:B------:R2:W-:Y:S04]  /*1da10*/  LDGSTS.E [R244+0x32700], [R120.64], !P6 ;  /* 0x3270000078f47fae */ /* 0x0005e8000f121848 */
[----:B------:R1:W-:Y:S04]  /*1da20*/  LDGSTS.E [R244+0x32780], [R118.64], !P6 ;  /* 0x3278000076f47fae */ /* 0x0003e8000f121848 */
[----:B--2---:R-:W2:Y:S04]  /*1da30*/  LDL.LU.64 R120, [R1+0x830] ;  /* 0x0008300001787983 */ /* 0x004ea80000300a00 */
[----:B------:R-:W2:Y:S04]  /*1da40*/  LDL.LU.64 R242, [R1+0x828] ;  /* 0x0008280001f27983 */ /* 0x000ea80000300a00 */
[----:B------:R-:W2:Y:S04]  /*1da50*/  LDL.LU.64 R240, [R1+0x820] ;  /* 0x0008200001f07983 */ /* 0x000ea80000300a00 */
[----:B-1----:R-:W2:Y:S01]  /*1da60*/  LDL.LU.64 R118, [R1+0x818] ;  /* 0x0008180001767983 */ /* 0x002ea20000300a00 */
[----:B------:R-:W-:-:S04]  /*1da70*/  IMAD.WIDE R134, R0, 0x4, R116 ;  /* 0x0000000400867825 */ /* 0x000fc800078e0274 */
[C---:B------:R-:W-:Y:S01]  /*1da80*/  IMAD.WIDE R132, R0.reuse, 0x4, R230 ;  /* 0x0000000400847825 */ /* 0x040fe200078e02e6 */
[----:B------:R-:W-:Y:S03]  /*1da90*/  STL.64 [R1+0x2348], R134 ;  /* 0x0023488601007387 */ /* 0x000fe60000100a00 */
[C---:B------:R-:W-:Y:S02]  /*1daa0*/  IMAD.WIDE R130, R0.reuse, 0x4, R248 ;  /* 0x0000000400827825 */ /* 0x040fe400078e02f8 */
[----:B------:R-:W2:Y:S04]  /*1dab0*/  LDL.LU.64 R248, [R1+0x810] ;  /* 0x0008100001f87983 */ /* 0x000ea80000300a00 */
[----:B------:R-:W-:Y:S04]  /*1dac0*/  STL.64 [R1+0x2350], R132 ;  /* 0x0023508401007387 */ /* 0x000fe80000100a00 */
[----:B------:R-:W-:Y:S01]  /*1dad0*/  STL.64 [R1+0x2358], R130 ;  /* 0x0023588201007387 */ /* 0x000fe20000100a00 */
[----:B---3--:R-:W-:-:S03]  /*1dae0*/  IMAD.WIDE R126, R0, 0x4, R246 ;  /* 0x00000004007e7825 */ /* 0x008fc600078e02f6 */
[----:B------:R-:W3:Y:S01]  /*1daf0*/  LDL.LU.64 R246, [R1+0x808] ;  /* 0x0008080001f67983 */ /* 0x000ee20000300a00 */
[----:B------:R-:W-:-:S04]  /*1db00*/  IADD3 R114, R252, -0xce, RZ ;  /* 0xffffff32fc727810 */ /* 0x000fc80007ffe0ff */
[----:B------:R-:W-:Y:S01]  /*1db10*/  ISETP.GE.U32.AND P0, PT, R114, 0x7ffffeb3, PT ;  /* 0x7ffffeb37200780c */ /* 0x000fe20003f06070 */
[----:B------:R-:W-:-:S05]  /*1db20*/  IMAD.WIDE R128, R0, 0x4, R234 ;  /* 0x0000000400807825 */ /* 0x000fca00078e02ea */
[----:B------:R-:W-:Y:S04]  /*1db30*/  STL.64 [R1+0x2360], R128 ;  /* 0x0023608001007387 */ /* 0x000fe80000100a00 */
[----:B------:R-:W-:Y:S04]  /*1db40*/  STL.64 [R1+0x2368], R126 ;  /* 0x0023687e01007387 */ /* 0x000fe80000100a00 */
[----:B------:R-:W3:Y:S04]  /*1db50*/  LDL.LU.64 R230, [R1+0x800] ;  /* 0x0008000001e67983 */ /* 0x000ee80000300a00 */
[----:B------:R1:W-:Y:S04]  /*1db60*/  LDGSTS.E [R244+0x33400], [R134.64], !P0 ;  /* 0x3340000086f47fae */ /* 0x0003e8000c121848 */
[----:B------:R2:W-:Y:S04]  /*1db70*/  LDGSTS.E [R244+0x33480], [R132.64], !P0 ;  /* 0x3348000084f47fae */ /* 0x0005e8000c121848 */
[----:B------:R1:W-:Y:S04]  /*1db80*/  LDGSTS.E [R244+0x33500], [R130.64], !P0 ;  /* 0x3350000082f47fae */ /* 0x0003e8000c121848 */
[----:B------:R1:W-:Y:S01]  /*1db90*/  LDGSTS.E [R244+0x33580], [R128.64], !P0 ;  /* 0x3358000080f47fae */ /* 0x0003e2000c121848 */
[----:B------:R-:W-:-:S03]  /*1dba0*/  IMAD.WIDE R124, R0, 0x4, R228 ;  /* 0x00000004007c7825 */ /* 0x000fc600078e02e4 */
[----:B------:R1:W-:Y:S04]  /*1dbb0*/  LDGSTS.E [R244+0x33600], [R126.64], !P0 ;  /* 0x336000007ef47fae */ /* 0x0003e8000c121848 */
[----:B------:R-:W-:Y:S04]  /*1dbc0*/  STL.64 [R1+0x2370], R124 ;  /* 0x0023707c01007387 */ /* 0x000fe80000100a00 */
[----:B------:R-:W3:Y:S01]  /*1dbd0*/  LDL.LU.64 R234, [R1+0x7f8] ;  /* 0x0007f80001ea7983 */ /* 0x000ee20000300a00 */
[----:B------:R-:W-:-:S03]  /*1dbe0*/  IMAD.WIDE R122, R0, 0x4, R236 ;  /* 0x00000004007a7825 */ /* 0x000fc600078e02ec */
[----:B------:R1:W-:Y:S04]  /*1dbf0*/  LDGSTS.E [R244+0x33680], [R124.64], !P0 ;  /* 0x336800007cf47fae */ /* 0x0003e8000c121848 */
[----:B------:R-:W-:Y:S04]  /*1dc00*/  STL.64 [R1+0x2378], R122 ;  /* 0x0023787a01007387 */ /* 0x000fe80000100a00 */
[----:B------:R3:W-:Y:S01]  /*1dc10*/  LDGSTS.E [R244+0x33700], [R122.64], !P0 ;  /* 0x337000007af47fae */ /* 0x0007e2000c121848 */
[----:B----4-:R-:W-:-:S05]  /*1dc20*/  IMAD.WIDE R116, R0, 0x4, R238 ;  /* 0x0000000400747825 */ /* 0x010fca00078e02ee */
[----:B------:R4:W-:Y:S04]  /*1dc30*/  STL.64 [R1+0x2380], R116 ;  /* 0x0023807401007387 */ /* 0x0009e80000100a00 */
[----:B------:R-:W3:Y:S04]  /*1dc40*/  LDL.LU.64 R228, [R1+0x1b0] ;  /* 0x0001b00001e47983 */ /* 0x000ee80000300a00 */
[----:B------:R-:W3:Y:S04]  /*1dc50*/  LDL.LU.64 R236, [R1+0x1a8] ;  /* 0x0001a80001ec7983 */ /* 0x000ee80000300a00 */
[----:B------:R4:W-:Y:S04]  /*1dc60*/  LDGSTS.E [R244+0x33780], [R116.64], !P0 ;  /* 0x3378000074f47fae */ /* 0x0009e8000c121848 */
[----:B----4-:R-:W4:Y:S04]  /*1dc70*/  LDL.LU.64 R116, [R1+0x1a0] ;  /* 0x0001a00001747983 */ /* 0x010f280000300a00 */
[----:B------:R-:W4:Y:S01]  /*1dc80*/  LDL.LU.64 R238, [R1+0x198] ;  /* 0x0001980001ee7983 */ /* 0x000f220000300a00 */
[----:B--2---:R-:W-:-:S04]  /*1dc90*/  IMAD.WIDE R132, R0, 0x4, R120 ;  /* 0x0000000400847825 */ /* 0x004fc800078e0278 */
[C---:B-1----:R-:W-:Y:S02]  /*1dca0*/  IMAD.WIDE R130, R0.reuse, 0x4, R242 ;  /* 0x0000000400827825 */ /* 0x042fe400078e02f2 */
[----:B------:R-:W2:Y:S02]  /*1dcb0*/  LDL.LU.64 R242, [R1+0x190] ;  /* 0x0001900001f27983 */ /* 0x000ea40000300a00 */
[C---:B------:R-:W-:Y:S02]  /*1dcc0*/  IMAD.WIDE R128, R0.reuse, 0x4, R240 ;  /* 0x0000000400807825 */ /* 0x040fe400078e02f0 */
[----:B------:R-:W-:Y:S02]  /*1dcd0*/  STL.64 [R1+0x23c8], R132 ;  /* 0x0023c88401007387 */ /* 0x000fe40000100a00 */
[C---:B------:R-:W-:Y:S02]  /*1dce0*/  IMAD.WIDE R126, R0.reuse, 0x4, R118 ;  /* 0x00000004007e7825 */ /* 0x040fe400078e0276 */
[----:B------:R-:W2:Y:S04]  /*1dcf0*/  LDL.LU.64 R240, [R1+0x188] ;  /* 0x0001880001f07983 */ /* 0x000ea80000300a00 */
[----:B------:R1:W-:Y:S04]  /*1dd00*/  STL.64 [R1+0x23d0], R130 ;  /* 0x0023d08201007387 */ /* 0x0003e80000100a00 */
[----:B------:R1:W-:Y:S01]  /*1dd10*/  STL.64 [R1+0x23d8], R128 ;  /* 0x0023d88001007387 */ /* 0x0003e20000100a00 */
[----:B------:R-:W-:-:S03]  /*1dd20*/  IMAD.WIDE R124, R0, 0x4, R248 ;  /* 0x00000004007c7825 */ /* 0x000fc600078e02f8 */
[----:B------:R-:W2:Y:S04]  /*1dd30*/  LDL.LU.64 R248, [R1+0x180] ;  /* 0x0001800001f87983 */ /* 0x000ea80000300a00 */
[----:B------:R4:W-:Y:S01]  /*1dd40*/  STL.64 [R1+0x23e0], R126 ;  /* 0x0023e07e01007387 */ /* 0x0009e20000100a00 */
[----:B---3--:R-:W-:-:S03]  /*1dd50*/  IMAD.WIDE R122, R0, 0x4, R246 ;  /* 0x00000004007a7825 */ /* 0x008fc600078e02f6 */
[----:B------:R-:W3:Y:S01]  /*1dd60*/  LDL.LU.64 R246, [R1+0x178] ;  /* 0x0001780001f67983 */ /* 0x000ee20000300a00 */
[----:B------:R-:W-:-:S04]  /*1dd70*/  IADD3 R114, R252, -0xd2, RZ ;  /* 0xffffff2efc727810 */ /* 0x000fc80007ffe0ff */
[----:B------:R-:W-:Y:S01]  /*1dd80*/  ISETP.GE.U32.AND P1, PT, R114, 0x7ffffeaf, PT ;  /* 0x7ffffeaf7200780c */ /* 0x000fe20003f26070 */
[----:B------:R1:W-:Y:S04]  /*1dd90*/  STL.64 [R1+0x23e8], R124 ;  /* 0x0023e87c01007387 */ /* 0x0003e80000100a00 */
[----:B------:R2:W-:Y:S01]  /*1dda0*/  STL.64 [R1+0x23f0], R122 ;  /* 0x0023f07a01007387 */ /* 0x0005e20000100a00 */
[----:B------:R-:W-:-:S07]  /*1ddb0*/  IMAD.WIDE R120, R0, 0x4, R230 ;  /* 0x0000000400787825 */ /* 0x000fce00078e02e6 */
[----:B------:R1:W-:Y:S04]  /*1ddc0*/  LDGSTS.E [R244+0x34400], [R132.64], !P1 ;  /* 0x3440000084f47fae */ /* 0x0003e8000c921848 */
[----:B------:R1:W-:Y:S04]  /*1ddd0*/  LDGSTS.E [R244+0x34480], [R130.64], !P1 ;  /* 0x3448000082f47fae */ /* 0x0003e8000c921848 */
[----:B------:R1:W-:Y:S04]  /*1dde0*/  STL.64 [R1+0x23f8], R120 ;  /* 0x0023f87801007387 */ /* 0x0003e80000100a00 */
[----:B------:R1:W-:Y:S04]  /*1ddf0*/  LDGSTS.E [R244+0x34500], [R128.64], !P1 ;  /* 0x3450000080f47fae */ /* 0x0003e8000c921848 */
[----:B------:R4:W-:Y:S04]  /*1de00*/  LDGSTS.E [R244+0x34580], [R126.64], !P1 ;  /* 0x345800007ef47fae */ /* 0x0009e8000c921848 */
[----:B------:R1:W-:Y:S04]  /*1de10*/  LDGSTS.E [R244+0x34600], [R124.64], !P1 ;  /* 0x346000007cf47fae */ /* 0x0003e8000c921848 */
[----:B------:R2:W-:Y:S01]  /*1de20*/  LDGSTS.E [R244+0x34680], [R122.64], !P1 ;  /* 0x346800007af47fae */ /* 0x0005e2000c921848 */
[----:B------:R-:W-:-:S03]  /*1de30*/  IMAD.WIDE R118, R0, 0x4, R234 ;  /* 0x0000000400767825 */ /* 0x000fc600078e02ea */
[----:B------:R1:W-:Y:S04]  /*1de40*/  LDGSTS.E [R244+0x34700], [R120.64], !P1 ;  /* 0x3470000078f47fae */ /* 0x0003e8000c921848 */
[----:B------:R1:W-:Y:S04]  /*1de50*/  STL.64 [R1+0x2400], R118 ;  /* 0x0024007601007387 */ /* 0x0003e80000100a00 */
[----:B------:R-:W3:Y:S04]  /*1de60*/  LDL.LU.64 R230, [R1+0x130] ;  /* 0x0001300001e67983 */ /* 0x000ee80000300a00 */
[----:B------:R-:W3:Y:S04]  /*1de70*/  LDL.LU.64 R234, [R1+0x128] ;  /* 0x0001280001ea7983 */ /* 0x000ee80000300a00 */
[----:B------:R2:W-:Y:S01]  /*1de80*/  LDGSTS.E [R244+0x34780], [R118.64], !P1 ;  /* 0x3478000076f47fae */ /* 0x0005e2000c921848 */
[----:B-1----:R-:W-:-:S03]  /*1de90*/  IMAD.WIDE R130, R0, 0x4, R228 ;  /* 0x0000000400827825 */ /* 0x002fc600078e02e4 */
[----:B------:R-:W3:Y:S01]  /*1dea0*/  LDL.LU.64 R228, [R1+0x120] ;  /* 0x0001200001e47983 */ /* 0x000ee20000300a00 */
[----:B------:R-:W-:-:S03]  /*1deb0*/  IMAD.WIDE R128, R0, 0x4, R236 ;  /* 0x0000000400807825 */ /* 0x000fc600078e02ec */
[----:B------:R-:W3:Y:S04]  /*1dec0*/  LDL.LU.64 R236, [R1+0x118] ;  /* 0x0001180001ec7983 */ /* 0x000ee80000300a00 */
[----:B------:R-:W-:Y:S04]  /*1ded0*/  STL.64 [R1+0x2448], R130 ;  /* 0x0024488201007387 */ /* 0x000fe80000100a00 */
[----:B------:R-:W-:Y:S01]  /*1dee0*/  STL.64 [R1+0x2450], R128 ;  /* 0x0024508001007387 */ /* 0x000fe20000100a00 */
[----:B----4-:R-:W-:-:S04]  /*1def0*/  IMAD.WIDE R126, R0, 0x4, R116 ;  /* 0x00000004007e7825 */ /* 0x010fc800078e0274 */
[C---:B------:R-:W-:Y:S02]  /*1df00*/  IMAD.WIDE R124, R0.reuse, 0x4, R238 ;  /* 0x00000004007c7825 */ /* 0x040fe400078e02ee */
[----:B------:R-:W4:Y:S04]  /*1df10*/  LDL.LU.64 R238, [R1+0x110] ;  /* 0x0001100001ee7983 */ /* 0x000f280000300a00 */
[----:B------:R1:W-:Y:S01]  /*1df20*/  STL.64 [R1+0x2458], R126 ;  /* 0x0024587e01007387 */ /* 0x0003e20000100a00 */
[----:B--2---:R-:W-:-:S03]  /*1df30*/  IMAD.WIDE R122, R0, 0x4, R242 ;  /* 0x00000004007a7825 */ /* 0x004fc600078e02f2 */
[----:B------:R2:W-:Y:S01]  /*1df40*/  STL.64 [R1+0x2460], R124 ;  /* 0x0024607c01007387 */ /* 0x0005e20000100a00 */
[----:B------:R-:W-:-:S03]  /*1df50*/  IMAD.WIDE R120, R0, 0x4, R240 ;  /* 0x0000000400787825 */ /* 0x000fc600078e02f0 */
[----:B------:R-:W4:Y:S04]  /*1df60*/  LDL.LU.64 R240, [R1+0x108] ;  /* 0x0001080001f07983 */ /* 0x000f280000300a00 */
[----:B------:R1:W-:Y:S04]  /*1df70*/  STL.64 [R1+0x2468], R122 ;  /* 0x0024687a01007387 */ /* 0x0003e80000100a00 */
[----:B------:R1:W-:Y:S01]  /*1df80*/  STL.64 [R1+0x2470], R120 ;  /* 0x0024707801007387 */ /* 0x0003e20000100a00 */
[----:B------:R-:W-:-:S03]  /*1df90*/  IMAD.WIDE R118, R0, 0x4, R248 ;  /* 0x0000000400767825 */ /* 0x000fc600078e02f8 */
[----:B------:R-:W4:Y:S01]  /*1dfa0*/  LDL.LU.64 R248, [R1+0x100] ;  /* 0x0001000001f87983 */ /* 0x000f220000300a00 */
[----:B---3--:R-:W-:-:S03]  /*1dfb0*/  IMAD.WIDE R116, R0, 0x4, R246 ;  /* 0x0000000400747825 */ /* 0x008fc600078e02f6 */
[----:B------:R-:W3:Y:S01]  /*1dfc0*/  LDL.LU.64 R246, [R1+0xf8] ;  /* 0x0000f80001f67983 */ /* 0x000ee20000300a00 */
[----:B------:R-:W-:-:S04]  /*1dfd0*/  IADD3 R114, R252, -0xd6, RZ ;  /* 0xffffff2afc727810 */ /* 0x000fc80007ffe0ff */
[----:B------:R-:W-:Y:S01]  /*1dfe0*/  ISETP.GE.U32.AND P4, PT, R114, 0x7ffffeab, PT ;  /* 0x7ffffeab7200780c */ /* 0x000fe20003f86070 */
[----:B------:R1:W-:Y:S04]  /*1dff0*/  STL.64 [R1+0x2478], R118 ;  /* 0x0024787601007387 */ /* 0x0003e80000100a00 */
[----:B------:R1:W-:Y:S08]  /*1e000*/  STL.64 [R1+0x2480], R116 ;  /* 0x0024807401007387 */ /* 0x0003f00000100a00 */
[----:B------:R1:W-:Y:S04]  /*1e010*/  LDGSTS.E [R244+0x35400], [R130.64], !P4 ;  /* 0x3540000082f47fae */ /* 0x0003e8000e121848 */
[----:B------:R3:W-:Y:S04]  /*1e020*/  LDGSTS.E [R244+0x35480], [R128.64], !P4 ;  /* 0x3548000080f47fae */ /* 0x0007e8000e121848 */
[----:B------:R1:W-:Y:S04]  /*1e030*/  LDGSTS.E [R244+0x35500], [R126.64], !P4 ;  /* 0x355000007ef47fae */ /* 0x0003e8000e121848 */
[----:B------:R2:W-:Y:S04]  /*1e040*/  LDGSTS.E [R244+0x35580], [R124.64], !P4 ;  /* 0x355800007cf47fae */ /* 0x0005e8000e121848 */
[----:B------:R2:W-:Y:S04]  /*1e050*/  LDGSTS.E [R244+0x35600], [R122.64], !P4 ;  /* 0x356000007af47fae */ /* 0x0005e8000e121848 */
[----:B-1----:R-:W3:Y:S04]  /*1e060*/  LDL.LU.64 R126, [R1+0xb0] ;  /* 0x0000b000017e7983 */ /* 0x002ee80000300a00 */
[----:B--2---:R-:W2:Y:S04]  /*1e070*/  LDL.LU.64 R124, [R1+0xa8] ;  /* 0x0000a800017c7983 */ /* 0x004ea80000300a00 */
[----:B------:R1:W-:Y:S04]  /*1e080*/  LDGSTS.E [R244+0x35680], [R120.64], !P4 ;  /* 0x3568000078f47fae */ /* 0x0003e8000e121848 */
[----:B------:R1:W-:Y:S01]  /*1e090*/  LDGSTS.E [R244+0x35700], [R118.64], !P4 ;  /* 0x3570000076f47fae */ /* 0x0003e2000e121848 */
[----:B------:R-:W-:-:S03]  /*1e0a0*/  IMAD.WIDE R142, R0, 0x4, R230 ;  /* 0x00000004008e7825 */ /* 0x000fc600078e02e6 */
[----:B------:R1:W-:Y:S01]  /*1e0b0*/  LDGSTS.E [R244+0x35780], [R116.64], !P4 ;  /* 0x3578000074f47fae */ /* 0x0003e2000e121848 */
[----:B------:R-:W-:-:S03]  /*1e0c0*/  IMAD.WIDE R140, R0, 0x4, R234 ;  /* 0x00000004008c7825 */ /* 0x000fc600078e02ea */
[----:B------:R-:W-:Y:S04]  /*1e0d0*/  STL.64 [R1+0x2510], R142 ;  /* 0x0025108e01007387 */ /* 0x000fe80000100a00 */
[----:B------:R-:W2:Y:S04]  /*1e0e0*/  LDL.LU.64 R122, [R1+0xa0] ;  /* 0x0000a000017a7983 */ /* 0x000ea80000300a00 */
[----:B------:R-:W-:Y:S01]  /*1e0f0*/  STL.64 [R1+0x2518], R140 ;  /* 0x0025188c01007387 */ /* 0x000fe20000100a00 */
[----:B------:R-:W-:-:S03]  /*1e100*/  IMAD.WIDE R138, R0, 0x4, R228 ;  /* 0x00000004008a7825 */ /* 0x000fc600078e02e4 */
[----:B-1----:R-:W2:Y:S01]  /*1e110*/  LDL.LU.64 R120, [R1+0x98] ;  /* 0x0000980001787983 */ /* 0x002ea20000300a00 */
[----:B------:R-:W-:-:S03]  /*1e120*/  IMAD.WIDE R136, R0, 0x4, R236 ;  /* 0x0000000400887825 */ /* 0x000fc600078e02ec */
[----:B------:R-:W2:Y:S04]  /*1e130*/  LDL.LU.64 R118, [R1+0x90] ;  /* 0x0000900001767983 */ /* 0x000ea80000300a00 */
[----:B------:R-:W2:Y:S04]  /*1e140*/  LDL.LU.64 R116, [R1+0x88] ;  /* 0x0000880001747983 */ /* 0x000ea80000300a00 */
[----:B------:R-:W-:Y:S04]  /*1e150*/  STL.64 [R1+0x2520], R138 ;  /* 0x0025208a01007387 */ /* 0x000fe80000100a00 */
[----:B------:R-:W2:Y:S01]  /*1e160*/  LDL.LU.64 R242, [R1+0x80] ;  /* 0x0000800001f27983 */ /* 0x000ea20000300a00 */
[----:B----4-:R-:W-:-:S03]  /*1e170*/  IMAD.WIDE R134, R0, 0x4, R238 ;  /* 0x0000000400867825 */ /* 0x010fc600078e02ee */
[----:B------:R-:W-:Y:S04]  /*1e180*/  STL.64 [R1+0x2528], R136 ;  /* 0x0025288801007387 */ /* 0x000fe80000100a00 */
[----:B------:R-:W4:Y:S04]  /*1e190*/  LDL.LU.64 R230, [R1+0x78] ;  /* 0x0000780001e67983 */ /* 0x000f280000300a00 */
[----:B------:R-:W-:Y:S01]  /*1e1a0*/  STL.64 [R1+0x2530], R134 ;  /* 0x0025308601007387 */ /* 0x000fe20000100a00 */
[----:B------:R-:W-:-:S05]  /*1e1b0*/  IMAD.WIDE R132, R0, 0x4, R240 ;  /* 0x0000000400847825 */ /* 0x000fca00078e02f0 */
[----:B------:R-:W-:Y:S01]  /*1e1c0*/  STL.64 [R1+0x2538], R132 ;  /* 0x0025388401007387 */ /* 0x000fe20000100a00 */
[----:B------:R-:W-:-:S05]  /*1e1d0*/  IMAD.WIDE R130, R0, 0x4, R248 ;  /* 0x0000000400827825 */ /* 0x000fca00078e02f8 */
[----:B------:R1:W-:Y:S01]  /*1e1e0*/  STL.64 [R1+0x2540], R130 ;  /* 0x0025408201007387 */ /* 0x0003e20000100a00 */
[----:B---3--:R-:W-:-:S05]  /*1e1f0*/  IMAD.WIDE R128, R0, 0x4, R246 ;  /* 0x0000000400807825 */ /* 0x008fca00078e02f6 */
[----:B------:R2:W-:Y:S04]  /*1e200*/  STL.64 [R1+0x2548], R128 ;  /* 0x0025488001007387 */ /* 0x0005e80000100a00 */
[----:B------:R-:W3:Y:S04]  /*1e210*/  LDL.LU.64 R234, [R1+0x30] ;  /* 0x0000300001ea7983 */ /* 0x000ee80000300a00 */
[----:B------:R-:W3:Y:S04]  /*1e220*/  LDL.LU.64 R228, [R1+0x28] ;  /* 0x0000280001e47983 */ /* 0x000ee80000300a00 */
[----:B------:R-:W3:Y:S04]  /*1e230*/  LDL.LU.64 R236, [R1+0x20] ;  /* 0x0000200001ec7983 */ /* 0x000ee80000300a00 */
[----:B------:R-:W3:Y:S04]  /*1e240*/  LDL.LU.64 R238, [R1+0x18] ;  /* 0x0000180001ee7983 */ /* 0x000ee80000300a00 */
[----:B------:R-:W3:Y:S04]  /*1e250*/  LDL.LU.64 R240, [R1+0x10] ;  /* 0x0000100001f07983 */ /* 0x000ee80000300a00 */
[----:B------:R-:W3:Y:S04]  /*1e260*/  LDL.LU.64 R248, [R1+0x8] ;  /* 0x0000080001f87983 */ /* 0x000ee80000300a00 */
[----:B------:R-:W3:Y:S01]  /*1e270*/  LDL.LU.64 R246, [R1] ;  /* 0x0000000001f67983 */ /* 0x000ee20000300a00 */
[----:B------:R-:W-:-:S04]  /*1e280*/  IADD3 R114, R252, -0xda, RZ ;  /* 0xffffff26fc727810 */ /* 0x000fc80007ffe0ff */
[----:B------:R-:W-:Y:S02]  /*1e290*/  ISETP.GE.U32.AND P2, PT, R114, 0x7ffffea7, PT ;  /* 0x7ffffea77200780c */ /* 0x000fe40003f46070 */
[----:B------:R-:W-:-:S04]  /*1e2a0*/  IADD3 R114, R252, -0xde, RZ ;  /* 0xffffff22fc727810 */ /* 0x000fc80007ffe0ff */
[----:B------:R-:W-:-:S07]  /*1e2b0*/  ISETP.GE.U32.AND P3, PT, R114, 0x7ffffea3, PT ;  /* 0x7ffffea37200780c */ /* 0x000fce0003f66070 */
[----:B------:R1:W-:Y:S04]  /*1e2c0*/  LDGSTS.E [R244+0x36400], [R142.64], !P2 ;  /* 0x364000008ef47fae */ /* 0x0003e8000d121848 */
[----:B------:R1:W-:Y:S04]  /*1e2d0*/  LDGSTS.E [R244+0x36480], [R140.64], !P2 ;  /* 0x364800008cf47fae */ /* 0x0003e8000d121848 */
[----:B------:R1:W-:Y:S04]  /*1e2e0*/  LDGSTS.E [R244+0x36500], [R138.64], !P2 ;  /* 0x365000008af47fae */ /* 0x0003e8000d121848 */
[----:B------:R1:W-:Y:S04]  /*1e2f0*/  LDGSTS.E [R244+0x36580], [R136.64], !P2 ;  /* 0x3658000088f47fae */ /* 0x0003e8000d121848 */
[----:B------:R1:W-:Y:S04]  /*1e300*/  LDGSTS.E [R244+0x36600], [R134.64], !P2 ;  /* 0x3660000086f47fae */ /* 0x0003e8000d121848 */
[----:B------:R1:W-:Y:S04]  /*1e310*/  LDGSTS.E [R244+0x36680], [R132.64], !P2 ;  /* 0x3668000084f47fae */ /* 0x0003e8000d121848 */
[----:B------:R1:W-:Y:S04]  /*1e320*/  LDGSTS.E [R244+0x36700], [R130.64], !P2 ;  /* 0x3670000082f47fae */ /* 0x0003e8000d121848 */
[----:B------:R2:W-:Y:S01]  /*1e330*/  LDGSTS.E [R244+0x36780], [R128.64], !P2 ;  /* 0x3678000080f47fae */ /* 0x0005e2000d121848 */
[----:B-1----:R-:W-:-:S04]  /*1e340*/  IMAD.WIDE R130, R0, 0x4, R126 ;  /* 0x0000000400827825 */ /* 0x002fc800078e027e */
[C---:B--2---:R-:W-:Y:S01]  /*1e350*/  IMAD.WIDE R128, R0.reuse, 0x4, R124 ;  /* 0x0000000400807825 */ /* 0x044fe200078e027c */
[----:B------:R-:W-:Y:S03]  /*1e360*/  STL.64 [R1+0x2610], R130 ;  /* 0x0026108201007387 */ /* 0x000fe60000100a00 */
[C---:B------:R-:W-:Y:S01]  /*1e370*/  IMAD.WIDE R126, R0.reuse, 0x4, R122 ;  /* 0x00000004007e7825 */ /* 0x040fe200078e027a */
[----:B------:R-:W-:Y:S03]  /*1e380*/  STL.64 [R1+0x2618], R128 ;  /* 0x0026188001007387 */ /* 0x000fe60000100a00 */
[C---:B------:R-:W-:Y:S01]  /*1e390*/  IMAD.WIDE R124, R0.reuse, 0x4, R120 ;  /* 0x00000004007c7825 */ /* 0x040fe200078e0278 */
[----:B------:R-:W-:Y:S03]  /*1e3a0*/  STL.64 [R1+0x2620], R126 ;  /* 0x0026207e01007387 */ /* 0x000fe60000100a00 */
[C---:B------:R-:W-:Y:S01]  /*1e3b0*/  IMAD.WIDE R122, R0.reuse, 0x4, R118 ;  /* 0x00000004007a7825 */ /* 0x040fe200078e0276 */
[----:B------:R3:W-:Y:S03]  /*1e3c0*/  LDGSTS.E [R244+0x37400], [R130.64], !P3 ;  /* 0x3740000082f47fae */ /* 0x0007e6000d921848 */
[C---:B------:R-:W-:Y:S01]  /*1e3d0*/  IMAD.WIDE R120, R0.reuse, 0x4, R116 ;  /* 0x0000000400787825 */ /* 0x040fe200078e0274 */
[----:B------:R-:W-:Y:S03]  /*1e3e0*/  STL.64 [R1+0x2628], R124 ;  /* 0x0026287c01007387 */ /* 0x000fe60000100a00 */
[C---:B------:R-:W-:Y:S01]  /*1e3f0*/  IMAD.WIDE R118, R0.reuse, 0x4, R242 ;  /* 0x0000000400767825 */ /* 0x040fe200078e02f2 */
[----:B------:R1:W-:Y:S03]  /*1e400*/  LDGSTS.E [R244+0x37480], [R128.64], !P3 ;  /* 0x3748000080f47fae */ /* 0x0003e6000d921848 */
[C---:B----4-:R-:W-:Y:S01]  /*1e410*/  IMAD.WIDE R116, R0.reuse, 0x4, R230 ;  /* 0x0000000400747825 */ /* 0x050fe200078e02e6 */
        /* <DEDUP_REMOVED lines=8> */
[----:B------:R-:W-:-:S03]  /*1e4a0*/  IMAD.WIDE R112, R0, 0x4, R112 ;  /* 0x0000000400707825 */ /* 0x000fc600078e0270 */
[----:B------:R1:W-:Y:S01]  /*1e4b0*/  LDGSTS.E [R244+0x37700], [R118.64], !P3 ;  /* 0x3770000076f47fae */ /* 0x0003e2000d921848 */
[----:B------:R-:W-:-:S03]  /*1e4c0*/  IMAD.WIDE R110, R0, 0x4, R110 ;  /* 0x00000004006e7825 */ /* 0x000fc600078e026e */
[----:B------:R1:W-:Y:S01]  /*1e4d0*/  LDGSTS.E [R244+0x37780], [R116.64], !P3 ;  /* 0x3778000074f47fae */ /* 0x0003e2000d921848 */
[----:B------:R-:W-:-:S04]  /*1e4e0*/  IMAD.WIDE R108, R0, 0x4, R108 ;  /* 0x00000004006c7825 */ /* 0x000fc800078e026c */
[----:B------:R-:W-:-:S04]  /*1e4f0*/  IMAD.WIDE R106, R0, 0x4, R106 ;  /* 0x00000004006a7825 */ /* 0x000fc800078e026a */
[----:B-1----:R-:W-:-:S04]  /*1e500*/  IMAD.WIDE R116, R0, 0x4, R250 ;  /* 0x0000000400747825 */ /* 0x002fc800078e02fa */
[----:B------:R-:W-:-:S04]  /*1e510*/  IMAD.WIDE R104, R0, 0x4, R104 ;  /* 0x0000000400687825 */ /* 0x000fc800078e0268 */
        /* <DEDUP_REMOVED lines=25> */
[----:B---3--:R-:W-:-:S04]  /*1e6b0*/  IMAD.WIDE R130, R0, 0x4, R234 ;  /* 0x0000000400827825 */ /* 0x008fc800078e02ea */
[C---:B------:R-:W-:Y:S01]  /*1e6c0*/  IMAD.WIDE R128, R0.reuse, 0x4, R228 ;  /* 0x0000000400807825 */ /* 0x040fe200078e02e4 */
[----:B------:R-:W-:Y:S03]  /*1e6d0*/  STL.64 [R1+0x34a8], R130 ;  /* 0x0034a88201007387 */ /* 0x000fe60000100a00 */
[C---:B--2---:R-:W-:Y:S01]  /*1e6e0*/  IMAD.WIDE R126, R0.reuse, 0x4, R236 ;  /* 0x00000004007e7825 */ /* 0x044fe200078e02ec */
[----:B------:R-:W-:Y:S03]  /*1e6f0*/  STL.64 [R1+0x34a0], R128 ;  /* 0x0034a08001007387 */ /* 0x000fe60000100a00 */
[C---:B----4-:R-:W-:Y:S01]  /*1e700*/  IMAD.WIDE R124, R0.reuse, 0x4, R238 ;  /* 0x00000004007c7825 */ /* 0x050fe200078e02ee */
[----:B------:R-:W-:Y:S03]  /*1e710*/  STL.64 [R1+0x3498], R126 ;  /* 0x0034987e01007387 */ /* 0x000fe60000100a00 */
[C---:B------:R-:W-:Y:S01]  /*1e720*/  IMAD.WIDE R122, R0.reuse, 0x4, R240 ;  /* 0x00000004007a7825 */ /* 0x040fe200078e02f0 */
[----:B------:R-:W-:Y:S03]  /*1e730*/  STL.64 [R1+0x3490], R124 ;  /* 0x0034907c01007387 */ /* 0x000fe60000100a00 */
[C---:B------:R-:W-:Y:S01]  /*1e740*/  IMAD.WIDE R120, R0.reuse, 0x4, R248 ;  /* 0x0000000400787825 */ /* 0x040fe200078e02f8 */
[----:B------:R-:W-:Y:S03]  /*1e750*/  STL.64 [R1+0x3488], R122 ;  /* 0x0034887a01007387 */ /* 0x000fe60000100a00 */
[C---:B------:R-:W-:Y:S01]  /*1e760*/  IMAD.WIDE R118, R0.reuse, 0x4, R246 ;  /* 0x0000000400767825 */ /* 0x040fe200078e02f6 */
[----:B------:R-:W-:Y:S04]  /*1e770*/  STL.64 [R1+0x3480], R120 ;  /* 0x0034807801007387 */ /* 0x000fe80000100a00 */
[----:B------:R-:W-:Y:S04]  /*1e780*/  STL.64 [R1+0x3478], R118 ;  /* 0x0034787601007387 */ /* 0x000fe80000100a00 */
[----:B------:R1:W-:Y:S04]  /*1e790*/  STL.64 [R1+0x3470], R116 ;  /* 0x0034707401007387 */ /* 0x0003e80000100a00 */
[----:B------:R-:W-:Y:S04]  /*1e7a0*/  STL.64 [R1+0x34e8], R112 ;  /* 0x0034e87001007387 */ /* 0x000fe80000100a00 */
        /* <DEDUP_REMOVED lines=62> */
[----:B------:R-:W-:Y:S04]  /*1eb90*/  STL.64 [R1+0x35c0], R22 ;  /* 0x0035c01601007387 */ /* 0x000fe80000100a00 */
[----:B------:R2:W-:Y:S04]  /*1eba0*/  STL.64 [R1+0x35b8], R20 ;  /* 0x0035b81401007387 */ /* 0x0005e80000100a00 */
[----:B------:R-:W-:Y:S04]  /*1ebb0*/  STL.64 [R1+0x35b0], R18 ;  /* 0x0035b01201007387 */ /* 0x000fe80000100a00 */
[----:B------:R-:W2:Y:S04]  /*1ebc0*/  LDL.LU.64 R246, [R1+0xc40] ;  /* 0x000c400001f67983 */ /* 0x000ea80000300a00 */
[----:B------:R-:W3:Y:S04]  /*1ebd0*/  LDL.LU.64 R228, [R1+0xc48] ;  /* 0x000c480001e47983 */ /* 0x000ee80000300a00 */
[----:B------:R-:W3:Y:S04]  /*1ebe0*/  LDL.LU.64 R236, [R1+0xc50] ;  /* 0x000c500001ec7983 */ /* 0x000ee80000300a00 */
[----:B------:R-:W3:Y:S01]  /*1ebf0*/  LDL.LU.64 R242, [R1+0xc58] ;  /* 0x000c580001f27983 */ /* 0x000ee20000300a00 */
[----:B------:R-:W-:-:S04]  /*1ec00*/  IADD3 R114, R252, -0xe2, RZ ;  /* 0xffffff1efc727810 */ /* 0x000fc80007ffe0ff */
[----:B------:R-:W-:Y:S02]  /*1ec10*/  ISETP.GE.U32.AND P5, PT, R114, 0x7ffffe9f, PT ;  /* 0x7ffffe9f7200780c */ /* 0x000fe40003fa6070 */
[----:B------:R-:W-:-:S04]  /*1ec20*/  IADD3 R114, R252, -0xe6, RZ ;  /* 0xffffff1afc727810 */ /* 0x000fc80007ffe0ff */
[----:B------:R-:W-:Y:S02]  /*1ec30*/  ISETP.GE.U32.AND P6, PT, R114, 0x7ffffe9b, PT ;  /* 0x7ffffe9b7200780c */ /* 0x000fe40003fc6070 */
[----:B------:R-:W-:-:S05]  /*1ec40*/  IADD3 R114, R252, -0xea, RZ ;  /* 0xffffff16fc727810 */ /* 0x000fca0007ffe0ff */
[----:B------:R1:W-:Y:S01]  /*1ec50*/  LDGSTS.E [R244+0x38400], [R130.64], !P5 ;  /* 0x3840000082f47fae */ /* 0x0003e2000e921848 */
[----:B------:R-:W-:-:S03]  /*1ec60*/  ISETP.GE.U32.AND P0, PT, R114, 0x7ffffe97, PT ;  /* 0x7ffffe977200780c */ /* 0x000fc60003f06070 */
[----:B------:R1:W-:Y:S04]  /*1ec70*/  LDGSTS.E [R244+0x38480], [R128.64], !P5 ;  /* 0x3848000080f47fae */ /* 0x0003e8000e921848 */
[----:B------:R1:W-:Y:S04]  /*1ec80*/  LDGSTS.E [R244+0x38500], [R126.64], !P5 ;  /* 0x385000007ef47fae */ /* 0x0003e8000e921848 */
[----:B------:R1:W-:Y:S01]  /*1ec90*/  LDGSTS.E [R244+0x38580], [R124.64], !P5 ;  /* 0x385800007cf47fae */ /* 0x0003e2000e921848 */
[----:B------:R-:W-:-:S03]  /*1eca0*/  IADD3 R114, R252, -0xee, RZ ;  /* 0xffffff12fc727810 */ /* 0x000fc60007ffe0ff */
[----:B------:R1:W-:Y:S04]  /*1ecb0*/  LDGSTS.E [R244+0x38600], [R122.64], !P5 ;  /* 0x386000007af47fae */ /* 0x0003e8000e921848 */
[----:B------:R1:W-:Y:S04]  /*1ecc0*/  LDGSTS.E [R244+0x38680], [R120.64], !P5 ;  /* 0x3868000078f47fae */ /* 0x0003e8000e921848 */
[----:B------:R1:W-:Y:S04]  /*1ecd0*/  LDGSTS.E [R244+0x38700], [R118.64], !P5 ;  /* 0x3870000076f47fae */ /* 0x0003e8000e921848 */
[----:B------:R1:W-:Y:S01]  /*1ece0*/  LDGSTS.E [R244+0x38780], [R116.64], !P5 ;  /* 0x3878000074f47fae */ /* 0x0003e2000e921848 */
[----:B------:R-:W-:-:S03]  /*1ecf0*/  ISETP.GE.U32.AND P1, PT, R114, 0x7ffffe93, PT ;  /* 0x7ffffe937200780c */ /* 0x000fc60003f26070 */
[----:B------:R1:W-:Y:S04]  /*1ed00*/  LDGSTS.E [R244+0x39400], [R112.64], !P6 ;  /* 0x3940000070f47fae */ /* 0x0003e8000f121848 */
        /* <DEDUP_REMOVED lines=32> */
[----:B------:R1:W-:Y:S04]  /*1ef10*/  LDGSTS.E [R244+0x3c580], [R58.64], !P4 ;  /* 0x3c5800003af47fae */ /* 0x0003e8000e121848 */
[----:B------:R1:W-:Y:S04]  /*1ef20*/  LDGSTS.E [R244+0x3c600], [R56.64], !P4 ;  /* 0x3c60000038f47fae */ /* 0x0003e8000e121848 */
[----:B------:R1:W-:Y:S01]  /*1ef30*/  LDGSTS.E [R244+0x3c680], [R54.64], !P4 ;  /* 0x3c68000036f47fae */ /* 0x0003e2000e121848 */
[----:B------:R-:W-:-:S03]  /*1ef40*/  IADD3 R114, R252, -0xfe, RZ ;  /* 0xffffff02fc727810 */ /* 0x000fc60007ffe0ff */
[----:B------:R1:W-:Y:S04]  /*1ef50*/  LDGSTS.E [R244+0x3c700], [R52.64], !P4 ;  /* 0x3c70000034f47fae */ /* 0x0003e8000e121848 */
[----:B------:R2:W-:Y:S01]  /*1ef60*/  LDGSTS.E [R244+0x3c780], [R50.64], !P4 ;  /* 0x3c78000032f47fae */ /* 0x0005e2000e121848 */
[----:B------:R-:W-:-:S03]  /*1ef70*/  IMAD.WIDE R16, R0, 0x4, R16 ;  /* 0x0000000400107825 */ /* 0x000fc600078e0210 */
[----:B------:R2:W-:Y:S04]  /*1ef80*/  LDGSTS.E [R244+0x3d400], [R48.64], !P2 ;  /* 0x3d40000030f47fae */ /* 0x0005e8000d121848 */
[----:B-1----:R-:W4:Y:S01]  /*1ef90*/  LDL.LU.64 R116, [R1+0xc60] ;  /* 0x000c600001747983 */ /* 0x002f220000300a00 */
[----:B------:R-:W-:-:S03]  /*1efa0*/  IMAD.WIDE R14, R0, 0x4, R14 ;  /* 0x00000004000e7825 */ /* 0x000fc600078e020e */
[----:B------:R1:W-:Y:S01]  /*1efb0*/  LDGSTS.E [R244+0x3d480], [R46.64], !P2 ;  /* 0x3d4800002ef47fae */ /* 0x0003e2000d121848 */
[----:B------:R-:W-:-:S03]  /*1efc0*/  ISETP.GE.U32.AND P5, PT, R114, 0x7ffffe83, PT ;  /* 0x7ffffe837200780c */ /* 0x000fc60003fa6070 */
[----:B------:R1:W-:Y:S01]  /*1efd0*/  LDGSTS.E [R244+0x3d500], [R44.64], !P2 ;  /* 0x3d5000002cf47fae */ /* 0x0003e2000d121848 */
[----:B------:R-:W-:-:S03]  /*1efe0*/  IMAD.WIDE R12, R0, 0x4, R12 ;  /* 0x00000004000c7825 */ /* 0x000fc600078e020c */
[----:B------:R-:W4:Y:S01]  /*1eff0*/  LDL.LU.64 R238, [R1+0xc68] ;  /* 0x000c680001ee7983 */ /* 0x000f220000300a00 */
[----:B------:R-:W-:-:S03]  /*1f000*/  IMAD.WIDE R10, R0, 0x4, R10 ;  /* 0x00000004000a7825 */ /* 0x000fc600078e020a */
[----:B------:R1:W-:Y:S01]  /*1f010*/  LDGSTS.E [R244+0x3d580], [R42.64], !P2 ;  /* 0x3d5800002af47fae */ /* 0x0003e2000d121848 */
[----:B------:R-:W-:-:S03]  /*1f020*/  IMAD.WIDE R8, R0, 0x4, R8 ;  /* 0x0000000400087825 */ /* 0x000fc600078e0208 */
[----:B------:R1:W-:Y:S01]  /*1f030*/  LDGSTS.E [R244+0x3d600], [R40.64], !P2 ;  /* 0x3d60000028f47fae */ /* 0x0003e2000d121848 */
[----:B------:R-:W-:-:S03]  /*1f040*/  IMAD.WIDE R6, R0, 0x4, R6 ;  /* 0x0000000400067825 */ /* 0x000fc600078e0206 */
[----:B------:R1:W-:Y:S01]  /*1f050*/  LDGSTS.E [R244+0x3d680], [R38.64], !P2 ;  /* 0x3d68000026f47fae */ /* 0x0003e2000d121848 */
[----:B------:R-:W-:-:S03]  /*1f060*/  IMAD.WIDE R4, R0, 0x4, R4 ;  /* 0x0000000400047825 */ /* 0x000fc600078e0204 */
[----:B------:R1:W-:Y:S04]  /*1f070*/  LDGSTS.E [R244+0x3d700], [R36.64], !P2 ;  /* 0x3d70000024f47fae */ /* 0x0003e8000d121848 */
[----:B------:R-:W4:Y:S01]  /*1f080*/  LDL.LU.64 R240, [R1+0xc70] ;  /* 0x000c700001f07983 */ /* 0x000f220000300a00 */
[----:B------:R-:W-:-:S03]  /*1f090*/  IMAD.WIDE R2, R0, 0x4, R2 ;  /* 0x0000000400027825 */ /* 0x000fc600078e0202 */
[----:B------:R1:W-:Y:S04]  /*1f0a0*/  LDGSTS.E [R244+0x3d780], [R34.64], !P2 ;  /* 0x3d78000022f47fae */ /* 0x0003e8000d121848 */
[----:B------:R-:W4:Y:S04]  /*1f0b0*/  LDL.LU.64 R248, [R1+0xc78] ;  /* 0x000c780001f87983 */ /* 0x000f280000300a00 */
[----:B------:R1:W-:Y:S04]  /*1f0c0*/  LDGSTS.E [R244+0x3e400], [R32.64], !P3 ;  /* 0x3e40000020f47fae */ /* 0x0003e8000d921848 */
        /* <DEDUP_REMOVED lines=13> */
[----:B------:R-:W-:Y:S04]  /*1f1a0*/  STL.64 [R1+0x3570], R2 ;  /* 0x0035700201007387 */ /* 0x000fe80000100a00 */
[----:B------:R-:W4:Y:S01]  /*1f1b0*/  LDL.LU.64 R230, [R1+0xc80] ;  /* 0x000c800001e67983 */ /* 0x000f220000300a00 */
[----:B--2---:R-:W-:-:S03]  /*1f1c0*/  IMAD.WIDE R20, R0, 0x4, R246 ;  /* 0x0000000400147825 */ /* 0x004fc600078e02f6 */
[----:B------:R2:W-:Y:S04]  /*1f1d0*/  LDGSTS.E [R244+0x3e780], [R18.64], !P3 ;  /* 0x3e78000012f47fae */ /* 0x0005e8000d921848 */
[----:B------:R3:W-:Y:S04]  /*1f1e0*/  LDGSTS.E [R244+0x3f400], [R16.64], !P5 ;  /* 0x3f40000010f47fae */ /* 0x0007e8000e921848 */
[----:B------:R-:W4:Y:S04]  /*1f1f0*/  LDL.LU.64 R234, [R1+0xc88] ;  /* 0x000c880001ea7983 */ /* 0x000f280000300a00 */
[----:B------:R1:W-:Y:S04]  /*1f200*/  LDGSTS.E [R244+0x3f480], [R14.64], !P5 ;  /* 0x3f4800000ef47fae */ /* 0x0003e8000e921848 */
[----:B------:R-:W4:Y:S01]  /*1f210*/  LDL.LU.64 R246, [R1+0xc90] ;  /* 0x000c900001f67983 */ /* 0x000f220000300a00 */
[----:B---3--:R-:W-:-:S03]  /*1f220*/  IMAD.WIDE R16, R0, 0x4, R228 ;  /* 0x0000000400107825 */ /* 0x008fc600078e02e4 */
[----:B------:R3:W-:Y:S01]  /*1f230*/  LDGSTS.E [R244+0x3f500], [R12.64], !P5 ;  /* 0x3f5000000cf47fae */ /* 0x0007e2000e921848 */
[----:B-1----:R-:W-:-:S03]  /*1f240*/  IMAD.WIDE R14, R0, 0x4, R236 ;  /* 0x00000004000e7825 */ /* 0x002fc600078e02ec */
[----:B------:R-:W-:Y:S04]  /*1f250*/  STL.64 [R1+0x378], R20 ;  /* 0x0003781401007387 */ /* 0x000fe80000100a00 */
[----:B------:R2:W-:Y:S04]  /*1f260*/  LDGSTS.E [R244+0x3f580], [R10.64], !P5 ;  /* 0x3f5800000af47fae */ /* 0x0005e8000e921848 */
[----:B------:R-:W4:Y:S01]  /*1f270*/  LDL.LU.64 R228, [R1+0xc98] ;  /* 0x000c980001e47983 */ /* 0x000f220000300a00 */
[----:B---3--:R-:W-:-:S03]  /*1f280*/  IMAD.WIDE R12, R0, 0x4, R242 ;  /* 0x00000004000c7825 */ /* 0x008fc600078e02f2 */
[----:B------:R2:W-:Y:S01]  /*1f290*/  LDGSTS.E [R244+0x3f600], [R8.64], !P5 ;  /* 0x3f60000008f47fae */ /* 0x0005e2000e921848 */
[----:B------:R-:W-:-:S03]  /*1f2a0*/  IMAD.SHL.U32 R243, R245, 0x4, RZ ;  /* 0x00000004f5f37824 */ /* 0x000fc600078e00ff */
[----:B------:R2:W-:Y:S04]  /*1f2b0*/  LDGSTS.E [R244+0x3f680], [R6.64], !P5 ;  /* 0x3f68000006f47fae */ /* 0x0005e8000e921848 */
[----:B------:R-:W3:Y:S04]  /*1f2c0*/  LDL.LU.64 R236, [R1+0xca0] ;  /* 0x000ca00001ec7983 */ /* 0x000ee80000300a00 */
[----:B------:R2:W-:Y:S04]  /*1f2d0*/  LDGSTS.E [R244+0x3f700], [R4.64], !P5 ;  /* 0x3f70000004f47fae */ /* 0x0005e8000e921848 */
[----:B------:R1:W-:Y:S04]  /*1f2e0*/  STL.64 [R1+0x370], R16 ;  /* 0x0003701001007387 */ /* 0x0003e80000100a00 */
[----:B------:R2:W-:Y:S04]  /*1f2f0*/  LDGSTS.E [R244+0x3f780], [R2.64], !P5 ;  /* 0x3f78000002f47fae */ /* 0x0005e8000e921848 */
[----:B------:R1:W-:Y:S04]  /*1f300*/  STL.64 [R1+0x368], R14 ;  /* 0x0003680e01007387 */ /* 0x0003e80000100a00 */
[----:B--2---:R-:W2:Y:S01]  /*1f310*/  LDL.LU.64 R244, [R1+0xca8] ;  /* 0x000ca80001f47983 */ /* 0x004ea20000300a00 */
[----:B------:R-:W-:-:S03]  /*1f320*/  IADD3 R114, R252, -0x83, RZ ;  /* 0xffffff7dfc727810 */ /* 0x000fc60007ffe0ff */
[----:B------:R1:W-:Y:S01]  /*1f330*/  STL.64 [R1+0x360], R12 ;  /* 0x0003600c01007387 */ /* 0x0003e20000100a00 */
[----:B------:R-:W-:Y:S02]  /*1f340*/  ISETP.GE.U32.AND P6, PT, R114, 0x7ffffefe, PT ;  /* 0x7ffffefe7200780c */ /* 0x000fe40003fc6070 */
[----:B------:R-:W-:Y:S02]  /*1f350*/  IADD3 R18, R252, -0x9b, RZ ;  /* 0xffffff65fc127810 */ /* 0x000fe40007ffe0ff */
[----:B------:R-:W-:Y:S02]  /*1f360*/  LOP3.LUT R227, R243, 0x40, RZ, 0x3c, !PT ;  /* 0x00000040f3e37812 */ /* 0x000fe400078e3cff */
[----:B------:R-:W-:-:S07]  /*1f370*/  ISETP.GE.U32.AND P5, PT, R18, 0x7ffffee6, PT ;  /* 0x7ffffee61200780c */ /* 0x000fce0003fa6070 */
[----:B------:R1:W-:Y:S04]  /*1f380*/  LDGSTS.E [R227+0x20800], [R20.64], !P6 ;  /* 0x2080000014e37fae */ /* 0x0003e8000f121848 */
[----:B------:R1:W-:Y:S04]  /*1f390*/  LDGSTS.E [R227+0x20880], [R16.64], !P6 ;  /* 0x2088000010e37fae */ /* 0x0003e8000f121848 */
[----:B------:R1:W-:Y:S04]  /*1f3a0*/  LDGSTS.E [R227+0x20900], [R14.64], !P6 ;  /* 0x209000000ee37fae */ /* 0x0003e8000f121848 */
[----:B------:R1:W-:Y:S01]  /*1f3b0*/  LDGSTS.E [R227+0x20980], [R12.64], !P6 ;  /* 0x209800000ce37fae */ /* 0x0003e2000f121848 */
[----:B----4-:R-:W-:-:S05]  /*1f3c0*/  IMAD.WIDE R10, R0, 0x4, R116 ;  /* 0x00000004000a7825 */ /* 0x010fca00078e0274 */
[----:B------:R-:W-:Y:S04]  /*1f3d0*/  STL.64 [R1+0x358], R10 ;  /* 0x0003580a01007387 */ /* 0x000fe80000100a00 */
[----:B------:R3:W-:Y:S01]  /*1f3e0*/  LDGSTS.E [R227+0x20a00], [R10.64], !P6 ;  /* 0x20a000000ae37fae */ /* 0x0007e2000f121848 */
[----:B------:R-:W-:-:S03]  /*1f3f0*/  IMAD.WIDE R8, R0, 0x4, R238 ;  /* 0x0000000400087825 */ /* 0x000fc600078e02ee */
[----:B------:R-:W4:Y:S04]  /*1f400*/  LDL.LU.64 R238, [R1+0xcb0] ;  /* 0x000cb00001ee7983 */ /* 0x000f280000300a00 */
[----:B------:R2:W-:Y:S04]  /*1f410*/  STL.64 [R1+0x350], R8 ;  /* 0x0003500801007387 */ /* 0x0005e80000100a00 */
[----:B------:R2:W-:Y:S01]  /*1f420*/  LDGSTS.E [R227+0x20a80], [R8.64], !P6 ;  /* 0x20a8000008e37fae */ /* 0x0005e2000f121848 */
[----:B------:R-:W-:-:S03]  /*1f430*/  IMAD.WIDE R6, R0, 0x4, R240 ;  /* 0x0000000400067825 */ /* 0x000fc600078e02f0 */
[----:B------:R-:W4:Y:S01]  /*1f440*/  LDL.LU.64 R240, [R1+0xcb8] ;  /* 0x000cb80001f07983 */ /* 0x000f220000300a00 */
[----:B------:R-:W-:-:S03]  /*1f450*/  IMAD.WIDE R4, R0, 0x4, R248 ;  /* 0x0000000400047825 */ /* 0x000fc600078e02f8 */
[----:B------:R4:W-:Y:S04]  /*1f460*/  STL.64 [R1+0x348], R6 ;  /* 0x0003480601007387 */ /* 0x0009e80000100a00 */
[----:B------:R1:W-:Y:S04]  /*1f470*/  STL.64 [R1+0x340], R4 ;  /* 0x0003400401007387 */ /* 0x0003e80000100a00 */
[----:B------:R-:W4:Y:S04]  /*1f480*/  LDL.LU.64 R242, [R1+0xcc0] ;  /* 0x000cc00001f27983 */ /* 0x000f280000300a00 */
[----:B------:R-:W4:Y:S01]  /*1f490*/  LDL.LU.64 R248, [R1+0xcc8] ;  /* 0x000cc80001f87983 */ /* 0x000f220000300a00 */
[----:B------:R-:W-:-:S03]  /*1f4a0*/  IADD3 R98, R252, -0x87, RZ ;  /* 0xffffff79fc627810 */ /* 0x000fc60007ffe0ff */
[----:B------:R4:W-:Y:S01]  /*1f4b0*/  LDGSTS.E [R227+0x20b00], [R6.64], !P6 ;  /* 0x20b0000006e37fae */ /* 0x0009e2000f121848 */
[----:B------:R-:W-:-:S04]  /*1f4c0*/  IMAD.WIDE R18, R0, 0x4, R230 ;  /* 0x0000000400127825 */ /* 0x000fc800078e02e6 */
[C---:B-1----:R-:W-:Y:S01]  /*1f4d0*/  IMAD.WIDE R16, R0.reuse, 0x4, R234 ;  /* 0x0000000400107825 */ /* 0x042fe200078e02ea */
[----:B------:R-:W4:Y:S04]  /*1f4e0*/  LDL.LU.64 R230, [R1+0xcd0] ;  /* 0x000cd00001e67983 */ /* 0x000f280000300a00 */
[----:B------:R-:W4:Y:S01]  /*1f4f0*/  LDL.LU.64 R234, [R1+0xcd8] ;  /* 0x000cd80001ea7983 */ /* 0x000f220000300a00 */
[----:B------:R-:W-:-:S03]  /*1f500*/  IMAD.WIDE R14, R0, 0x4, R246 ;  /* 0x00000004000e7825 */ /* 0x000fc600078e02f6 */
[----:B------:R1:W-:Y:S04]  /*1f510*/  STL.64 [R1+0x2f8], R18 ;  /* 0x0002f81201007387 */ /* 0x0003e80000100a00 */
[----:B------:R-:W4:Y:S04]  /*1f520*/  LDL.LU.64 R246, [R1+0xce0] ;  /* 0x000ce00001f67983 */ /* 0x000f280000300a00 */
[----:B------:R1:W-:Y:S04]  /*1f530*/  STL.64 [R1+0x2f0], R16 ;  /* 0x0002f01001007387 */ /* 0x0003e80000100a00 */
[----:B------:R1:W-:Y:S01]  /*1f540*/  STL.64 [R1+0x2e8], R14 ;  /* 0x0002e80e01007387 */ /* 0x0003e20000100a00 */
[----:B------:R-:W-:-:S04]  /*1f550*/  IMAD.WIDE R12, R0, 0x4, R228 ;  /* 0x00000004000c7825 */ /* 0x000fc800078e02e4 */
[C---:B--2---:R-:W-:Y:S01]  /*1f560*/  IMAD.WIDE R8, R0.reuse, 0x4, R244 ;  /* 0x0000000400087825 */ /* 0x044fe200078e02f4 */
[----:B------:R-:W2:Y:S04]  /*1f570*/  LDL.LU.64 R228, [R1+0xce8] ;  /* 0x000ce80001e47983 */ /* 0x000ea80000300a00 */
[----:B------:R1:W-:Y:S04]  /*1f580*/  STL.64 [R1+0x2e0], R12 ;  /* 0x0002e00c01007387 */ /* 0x0003e80000100a00 */
[----:B------:R-:W2:Y:S01]  /*1f590*/  LDL.LU.64 R244, [R1+0xcf0] ;  /* 0x000cf00001f47983 */ /* 0x000ea20000300a00 */
[----:B---3--:R-:W-:Y:S01]  /*1f5a0*/  IMAD.WIDE R10, R0, 0x4, R236 ;  /* 0x00000004000a7825 */ /* 0x008fe200078e02ec */
[----:B------:R-:W-:-:S02]  /*1f5b0*/  ISETP.GE.U32.AND P0, PT, R98, 0x7ffffefa, PT ;  /* 0x7ffffefa6200780c */ /* 0x000fc40003f06070 */
[----:B------:R3:W-:Y:S04]  /*1f5c0*/  LDGSTS.E [R227+0x20b80], [R4.64], !P6 ;  /* 0x20b8000004e37fae */ /* 0x0007e8000f121848 */
[----:B------:R1:W-:Y:S04]  /*1f5d0*/  STL.64 [R1+0x2d8], R10 ;  /* 0x0002d80a01007387 */ /* 0x0003e80000100a00 */
        /* <DEDUP_REMOVED lines=8> */
[----:B----4-:R-:W-:-:S05]  /*1f660*/  IMAD.WIDE R6, R0, 0x4, R238 ;  /* 0x0000000400067825 */ /* 0x010fca00078e02ee */
[----:B------:R2:W-:Y:S04]  /*1f670*/  STL.64 [R1+0x2c8], R6 ;  /* 0x0002c80601007387 */ /* 0x0005e80000100a00 */
[----:B------:R2:W-:Y:S01]  /*1f680*/  LDGSTS.E [R227+0x21b00], [R6.64], !P0 ;  /* 0x21b0000006e37fae */ /* 0x0005e2000c121848 */
[----:B---3--:R-:W-:-:S05]  /*1f690*/  IMAD.WIDE R4, R0, 0x4, R240 ;  /* 0x0000000400047825 */ /* 0x008fca00078e02f0 */
[----:B------:R3:W-:Y:S04]  /*1f6a0*/  STL.64 [R1+0x2c0], R4 ;  /* 0x0002c00401007387 */ /* 0x0007e80000100a00 */
[----:B------:R-:W4:Y:S04]  /*1f6b0*/  LDL.LU.64 R116, [R1+0xd00] ;  /* 0x000d000001747983 */ /* 0x000f280000300a00 */
[----:B------:R-:W4:Y:S01]  /*1f6c0*/  LDL.LU.64 R238, [R1+0xd08] ;  /* 0x000d080001ee7983 */ /* 0x000f220000300a00 */
[----:B-1----:R-:W-:-:S03]  /*1f6d0*/  IMAD.WIDE R18, R0, 0x4, R242 ;  /* 0x0000000400127825 */ /* 0x002fc600078e02f2 */
[----:B------:R-:W4:Y:S01]  /*1f6e0*/  LDL.LU.64 R240, [R1+0xd10] ;  /* 0x000d100001f07983 */ /* 0x000f220000300a00 */
[----:B------:R-:W-:-:S03]  /*1f6f0*/  IMAD.WIDE R16, R0, 0x4, R248 ;  /* 0x0000000400107825 */ /* 0x000fc600078e02f8 */
[----:B------:R-:W4:Y:S04]  /*1f700*/  LDL.LU.64 R242, [R1+0xd18] ;  /* 0x000d180001f27983 */ /* 0x000f280000300a00 */
[----:B------:R-:W4:Y:S04]  /*1f710*/  LDL.LU.64 R248, [R1+0xd20] ;  /* 0x000d200001f87983 */ /* 0x000f280000300a00 */
[----:B------:R4:W-:Y:S04]  /*1f720*/  STL.64 [R1+0x278], R18 ;  /* 0x0002781201007387 */ /* 0x0009e80000100a00 */
[----:B------:R1:W-:Y:S01]  /*1f730*/  STL.64 [R1+0x270], R16 ;  /* 0x0002701001007387 */ /* 0x0003e20000100a00 */
[----:B------:R-:W-:-:S03]  /*1f740*/  IADD3 R82, R252, -0x8b, RZ ;  /* 0xffffff75fc527810 */ /* 0x000fc60007ffe0ff */
[----:B------:R3:W-:Y:S01]  /*1f750*/  LDGSTS.E [R227+0x21b80], [R4.64], !P0 ;  /* 0x21b8000004e37fae */ /* 0x0007e2000c121848 */
[----:B------:R-:W-:-:S03]  /*1f760*/  IMAD.WIDE R14, R0, 0x4, R230 ;  /* 0x00000004000e7825 */ /* 0x000fc600078e02e6 */
[----:B------:R-:W4:Y:S01]  /*1f770*/  LDL.LU.64 R230, [R1+0xd28] ;  /* 0x000d280001e67983 */ /* 0x000f220000300a00 */
[----:B------:R-:W-:-:S03]  /*1f780*/  IMAD.WIDE R12, R0, 0x4, R234 ;  /* 0x00000004000c7825 */ /* 0x000fc600078e02ea */
[----:B------:R1:W-:Y:S01]  /*1f790*/  STL.64 [R1+0x268], R14 ;  /* 0x0002680e01007387 */ /* 0x0003e20000100a00 */
[----:B------:R-:W-:-:S03]  /*1f7a0*/  IMAD.WIDE R10, R0, 0x4, R246 ;  /* 0x00000004000a7825 */ /* 0x000fc600078e02f6 */
[----:B------:R-:W4:Y:S04]  /*1f7b0*/  LDL.LU.64 R246, [R1+0xd30] ;  /* 0x000d300001f67983 */ /* 0x000f280000300a00 */
[----:B------:R1:W-:Y:S04]  /*1f7c0*/  STL.64 [R1+0x260], R12 ;  /* 0x0002600c01007387 */ /* 0x0003e80000100a00 */
[----:B------:R1:W-:Y:S01]  /*1f7d0*/  STL.64 [R1+0x258], R10 ;  /* 0x0002580a01007387 */ /* 0x0003e20000100a00 */
[----:B--2---:R-:W-:-:S03]  /*1f7e0*/  IMAD.WIDE R6, R0, 0x4, R244 ;  /* 0x0000000400067825 */ /* 0x004fc600078e02f4 */
[----:B------:R-:W2:Y:S01]  /*1f7f0*/  LDL.LU.64 R244, [R1+0xd38] ;  /* 0x000d380001f47983 */ /* 0x000ea20000300a00 */
[----:B------:R-:W-:Y:S01]  /*1f800*/  ISETP.GE.U32.AND P1, PT, R82, 0x7ffffef6, PT ;  /* 0x7ffffef65200780c */ /* 0x000fe20003f26070 */
[----:B------:R-:W-:-:S05]  /*1f810*/  IMAD.WIDE R8, R0, 0x4, R228 ;  /* 0x0000000400087825 */ /* 0x000fca00078e02e4 */
[----:B------:R1:W-:Y:S01]  /*1f820*/  STL.64 [R1+0x250], R8 ;  /* 0x0002500801007387 */ /* 0x0003e20000100a00 */
[----:B---3--:R-:W-:-:S03]  /*1f830*/  IMAD.WIDE R4, R0, 0x4, R236 ;  /* 0x0000000400047825 */ /* 0x008fc600078e02ec */
[----:B------:R3:W-:Y:S04]  /*1f840*/  STL.64 [R1+0x248], R6 ;  /* 0x0002480601007387 */ /* 0x0007e80000100a00 */
[----:B------:R2:W-:Y:S04]  /*1f850*/  STL.64 [R1+0x240], R4 ;  /* 0x0002400401007387 */ /* 0x0005e80000100a00 */
[----:B------:R-:W2:Y:S04]  /*1f860*/  LDL.LU.64 R234, [R1+0xd40] ;  /* 0x000d400001ea7983 */ /* 0x000ea80000300a00 */
[----:B------:R4:W-:Y:S04]  /*1f870*/  LDGSTS.E [R227+0x22800], [R18.64], !P1 ;  /* 0x2280000012e37fae */ /* 0x0009e8000c921848 */
[----:B------:R-:W2:Y:S04]  /*1f880*/  LDL.LU.64 R228, [R1+0xd48] ;  /* 0x000d480001e47983 */ /* 0x000ea80000300a00 */
[----:B------:R1:W-:Y:S04]  /*1f890*/  LDGSTS.E [R227+0x22880], [R16.64], !P1 ;  /* 0x2288000010e37fae */ /* 0x0003e8000c921848 */
[----:B------:R1:W-:Y:S04]  /*1f8a0*/  LDGSTS.E [R227+0x22900], [R14.64], !P1 ;  /* 0x229000000ee37fae */ /* 0x0003e8000c921848 */
[----:B------:R-:W2:Y:S04]  /*1f8b0*/  LDL.LU.64 R236, [R1+0xd50] ;  /* 0x000d500001ec7983 */ /* 0x000ea80000300a00 */
[----:B------:R1:W-:Y:S04]  /*1f8c0*/  LDGSTS.E [R227+0x22980], [R12.64], !P1 ;  /* 0x229800000ce37fae */ /* 0x0003e8000c921848 */
[----:B------:R1:W-:Y:S04]  /*1f8d0*/  LDGSTS.E [R227+0x22a00], [R10.64], !P1 ;  /* 0x22a000000ae37fae */ /* 0x0003e8000c921848 */
[----:B------:R1:W-:Y:S04]  /*1f8e0*/  LDGSTS.E [R227+0x22a80], [R8.64], !P1 ;  /* 0x22a8000008e37fae */ /* 0x0003e8000c921848 */
[----:B------:R3:W-:Y:S04]  /*1f8f0*/  LDGSTS.E [R227+0x22b00], [R6.64], !P1 ;  /* 0x22b0000006e37fae */ /* 0x0007e8000c921848 */
[----:B------:R2:W-:Y:S01]  /*1f900*/  LDGSTS.E [R227+0x22b80], [R4.64], !P1 ;  /* 0x22b8000004e37fae */ /* 0x0005e2000c921848 */
[----:B----4-:R-:W-:-:S04]  /*1f910*/  IMAD.WIDE R18, R0, 0x4, R116 ;  /* 0x0000000400127825 */ /* 0x010fc800078e0274 */
[C---:B-1----:R-:W-:Y:S02]  /*1f920*/  IMAD.WIDE R16, R0.reuse, 0x4, R238 ;  /* 0x0000000400107825 */ /* 0x042fe400078e02ee */
[----:B------:R-:W4:Y:S02]  /*1f930*/  LDL.LU.64 R238, [R1+0xd58] ;  /* 0x000d580001ee7983 */ /* 0x000f240000300a00 */
[C---:B------:R-:W-:Y:S02]  /*1f940*/  IMAD.WIDE R14, R0.reuse, 0x4, R240 ;  /* 0x00000004000e7825 */ /* 0x040fe400078e02f0 */
[----:B------:R1:W-:Y:S02]  /*1f950*/  STL.64 [R1+0x1f8], R18 ;  /* 0x0001f81201007387 */ /* 0x0003e40000100a00 */
[C---:B------:R-:W-:Y:S02]  /*1f960*/  IMAD.WIDE R12, R0.reuse, 0x4, R242 ;  /* 0x00000004000c7825 */ /* 0x040fe400078e02f2 */
[----:B------:R-:W4:Y:S02]  /*1f970*/  LDL.LU.64 R240, [R1+0xd60] ;  /* 0x000d600001f07983 */ /* 0x000f240000300a00 */
[----:B------:R-:W-:-:S02]  /*1f980*/  IMAD.WIDE R10, R0, 0x4, R248 ;  /* 0x00000004000a7825 */ /* 0x000fc400078e02f8 */
[----:B------:R1:W-:Y:S04]  /*1f990*/  STL.64 [R1+0x1f0], R16 ;  /* 0x0001f01001007387 */ /* 0x0003e80000100a00 */
[----:B------:R1:W-:Y:S04]  /*1f9a0*/  STL.64 [R1+0x1e8], R14 ;  /* 0x0001e80e01007387 */ /* 0x0003e80000100a00 */
[----:B------:R-:W4:Y:S04]  /*1f9b0*/  LDL.LU.64 R248, [R1+0xd68] ;  /* 0x000d680001f87983 */ /* 0x000f280000300a00 */
[----:B------:R4:W-:Y:S04]  /*1f9c0*/  STL.64 [R1+0x1e0], R12 ;  /* 0x0001e00c01007387 */ /* 0x0009e80000100a00 */
[----:B------:R1:W-:Y:S01]  /*1f9d0*/  STL.64 [R1+0x1d8], R10 ;  /* 0x0001d80a01007387 */ /* 0x0003e20000100a00 */
[----:B------:R-:W-:-:S04]  /*1f9e0*/  IMAD.WIDE R8, R0, 0x4, R230 ;  /* 0x0000000400087825 */ /* 0x000fc800078e02e6 */
[C---:B---3--:R-:W-:Y:S02]  /*1f9f0*/  IMAD.WIDE R6, R0.reuse, 0x4, R246 ;  /* 0x0000000400067825 */ /* 0x048fe400078e02f6 */
[----:B------:R-:W3:Y:S04]  /*1fa00*/  LDL.LU.64 R246, [R1+0xd70] ;  /* 0x000d700001f67983 */ /* 0x000ee80000300a00 */
[----:B------:R1:W-:Y:S04]  /*1fa10*/  STL.64 [R1+0x1d0], R8 ;  /* 0x0001d00801007387 */ /* 0x0003e80000100a00 */
[----:B------:R3:W-:Y:S01]  /*1fa20*/  STL.64 [R1+0x1c8], R6 ;  /* 0x0001c80601007387 */ /* 0x0007e20000100a00 */
[----:B--2---:R-:W-:-:S03]  /*1fa30*/  IMAD.WIDE R4, R0, 0x4, R244 ;  /* 0x0000000400047825 */ /* 0x004fc600078e02f4 */
[----:B------:R-:W2:Y:S01]  /*1fa40*/  LDL.LU.64 R244, [R1+0xd78] ;  /* 0x000d780001f47983 */ /* 0x000ea20000300a00 */
[----:B------:R-:W-:-:S04]  /*1fa50*/  IADD3 R66, R252, -0x8f, RZ ;  /* 0xffffff71fc427810 */ /* 0x000fc80007ffe0ff */
[----:B------:R-:W-:Y:S01]  /*1fa60*/  ISETP.GE.U32.AND P4, PT, R66, 0x7ffffef2, PT ;  /* 0x7ffffef24200780c */ /* 0x000fe20003f86070 */
[----:B------:R2:W-:Y:S04]  /*1fa70*/  STL.64 [R1+0x1c0], R4 ;  /* 0x0001c00401007387 */ /* 0x0005e80000100a00 */
[----:B------:R-:W2:Y:S08]  /*1fa80*/  LDL.LU.64 R126, [R1+0xd80] ;  /* 0x000d8000017e7983 */ /* 0x000eb00000300a00 */
[----:B------:R1:W-:Y:S04]  /*1fa90*/  LDGSTS.E [R227+0x23800], [R18.64], !P4 ;  /* 0x2380000012e37fae */ /* 0x0003e8000e121848 */
[----:B------:R1:W-:Y:S04]  /*1faa0*/  LDGSTS.E [R227+0x23880], [R16.64], !P4 ;  /* 0x2388000010e37fae */ /* 0x0003e8000e121848 */
[----:B------:R1:W-:Y:S02]  /*1fab0*/  LDGSTS.E [R227+0x23900], [R14.64], !P4 ;  /* 0x239000000ee37fae */ /* 0x0003e4000e121848 */
[----:B-1----:R-:W-:-:S02]  /*1fac0*/  IMAD.WIDE R18, R0, 0x4, R234 ;  /* 0x0000000400127825 */ /* 0x002fc400078e02ea */
[----:B------:R4:W-:Y:S02]  /*1fad0*/  LDGSTS.E [R227+0x23980], [R12.64], !P4 ;  /* 0x239800000ce37fae */ /* 0x0009e4000e121848 */
[C---:B------:R-:W-:Y:S02]  /*1fae0*/  IMAD.WIDE R16, R0.reuse, 0x4, R228 ;  /* 0x0000000400107825 */ /* 0x040fe400078e02e4 */
[----:B------:R1:W-:Y:S04]  /*1faf0*/  STL.64 [R1+0x178], R18 ;  /* 0x0001781201007387 */ /* 0x0003e80000100a00 */
[----:B------:R-:W2:Y:S01]  /*1fb00*/  LDL.LU.64 R124, [R1+0xd88] ;  /* 0x000d8800017c7983 */ /* 0x000ea20000300a00 */
[----:B------:R-:W-:-:S03]  /*1fb10*/  IMAD.WIDE R14, R0, 0x4, R236 ;  /* 0x00000004000e7825 */ /* 0x000fc600078e02ec */
[----:B------:R1:W-:Y:S04]  /*1fb20*/  STL.64 [R1+0x170], R16 ;  /* 0x0001701001007387 */ /* 0x0003e80000100a00 */
[----:B------:R-:W2:Y:S04]  /*1fb30*/  LDL.LU.64 R122, [R1+0xd90] ;  /* 0x000d9000017a7983 */ /* 0x000ea80000300a00 */
[----:B------:R1:W-:Y:S04]  /*1fb40*/  LDGSTS.E [R227+0x23a00], [R10.64], !P4 ;  /* 0x23a000000ae37fae */ /* 0x0003e8000e121848 */
[----:B------:R1:W-:Y:S04]  /*1fb50*/  STL.64 [R1+0x168], R14 ;  /* 0x0001680e01007387 */ /* 0x0003e80000100a00 */
[----:B------:R-:W2:Y:S04]  /*1fb60*/  LDL.LU.64 R120, [R1+0xd98] ;  /* 0x000d980001787983 */ /* 0x000ea80000300a00 */
[----:B------:R-:W2:Y:S04]  /*1fb70*/  LDL.LU.64 R118, [R1+0xda0] ;  /* 0x000da00001767983 */ /* 0x000ea80000300a00 */
[----:B------:R-:W2:Y:S04]  /*1fb80*/  LDL.LU.64 R116, [R1+0xda8] ;  /* 0x000da80001747983 */ /* 0x000ea80000300a00 */
[----:B------:R1:W-:Y:S04]  /*1fb90*/  LDGSTS.E [R227+0x23a80], [R8.64], !P4 ;  /* 0x23a8000008e37fae */ /* 0x0003e8000e121848 */
[----:B------:R3:W-:Y:S04]  /*1fba0*/  LDGSTS.E [R227+0x23b00], [R6.64], !P4 ;  /* 0x23b0000006e37fae */ /* 0x0007e8000e121848 */
[----:B------:R2:W-:Y:S01]  /*1fbb0*/  LDGSTS.E [R227+0x23b80], [R4.64], !P4 ;  /* 0x23b8000004e37fae */ /* 0x0005e2000e121848 */
[----:B----4-:R-:W-:-:S05]  /*1fbc0*/  IMAD.WIDE R12, R0, 0x4, R238 ;  /* 0x00000004000c7825 */ /* 0x010fca00078e02ee */
[----:B------:R4:W-:Y:S01]  /*1fbd0*/  STL.64 [R1+0x160], R12 ;  /* 0x0001600c01007387 */ /* 0x0009e20000100a00 */
[----:B-1----:R-:W-:-:S03]  /*1fbe0*/  IMAD.WIDE R10, R0, 0x4, R240 ;  /* 0x00000004000a7825 */ /* 0x002fc600078e02f0 */
[----:B------:R-:W4:Y:S04]  /*1fbf0*/  LDL.LU.64 R242, [R1+0xdb0] ;  /* 0x000db00001f27983 */ /* 0x000f280000300a00 */
[----:B------:R1:W-:Y:S04]  /*1fc00*/  STL.64 [R1+0x158], R10 ;  /* 0x0001580a01007387 */ /* 0x0003e80000100a00 */
[----:B------:R-:W4:Y:S01]  /*1fc10*/  LDL.LU.64 R230, [R1+0xdb8] ;  /* 0x000db80001e67983 */ /* 0x000f220000300a00 */
[----:B------:R-:W-:-:S05]  /*1fc20*/  IMAD.WIDE R8, R0, 0x4, R248 ;  /* 0x0000000400087825 */ /* 0x000fca00078e02f8 */
[----:B------:R1:W-:Y:S01]  /*1fc30*/  STL.64 [R1+0x150], R8 ;  /* 0x0001500801007387 */ /* 0x0003e20000100a00 */
[----:B---3--:R-:W-:-:S05]  /*1fc40*/  IMAD.WIDE R6, R0, 0x4, R246 ;  /* 0x0000000400067825 */ /* 0x008fca00078e02f6 */
[----:B------:R3:W-:Y:S01]  /*1fc50*/  STL.64 [R1+0x138], R6 ;  /* 0x0001380601007387 */ /* 0x0007e20000100a00 */
[----:B--2---:R-:W-:-:S05]  /*1fc60*/  IMAD.WIDE R4, R0, 0x4, R244 ;  /* 0x0000000400047825 */ /* 0x004fca00078e02f4 */
[----:B------:R3:W-:Y:S04]  /*1fc70*/  STL.64 [R1+0x130], R4 ;  /* 0x0001300401007387 */ /* 0x0007e80000100a00 */
[----:B------:R-:W2:Y:S04]  /*1fc80*/  LDL.LU.64 R234, [R1+0xdc0] ;  /* 0x000dc00001ea7983 */ /* 0x000ea80000300a00 */
[----:B------:R-:W2:Y:S04]  /*1fc90*/  LDL.LU.64 R248, [R1+0xdc8] ;  /* 0x000dc80001f87983 */ /* 0x000ea80000300a00 */
[----:B------:R-:W2:Y:S04]  /*1fca0*/  LDL.LU.64 R246, [R1+0xdd0] ;  /* 0x000dd00001f67983 */ /* 0x000ea80000300a00 */
[----:B------:R-:W2:Y:S04]  /*1fcb0*/  LDL.LU.64 R244, [R1+0xdd8] ;  /* 0x000dd80001f47983 */ /* 0x000ea80000300a00 */
[----:B------:R-:W2:Y:S01]  /*1fcc0*/  LDL.LU.64 R228, [R1+0xde0] ;  /* 0x000de00001e47983 */ /* 0x000ea20000300a00 */
[----:B------:R-:W-:-:S03]  /*1fcd0*/  IADD3 R50, R252, -0x93, RZ ;  /* 0xffffff6dfc327810 */ /* 0x000fc60007ffe0ff */
[----:B------:R-:W2:Y:S01]  /*1fce0*/  LDL.LU.64 R240, [R1+0xde8] ;  /* 0x000de80001f07983 */ /* 0x000ea20000300a00 */
[----:B------:R-:W-:-:S03]  /*1fcf0*/  ISETP.GE.U32.AND P2, PT, R50, 0x7ffffeee, PT ;  /* 0x7ffffeee3200780c */ /* 0x000fc60003f46070 */
[----:B------:R-:W2:Y:S04]  /*1fd00*/  LDL.LU.64 R238, [R1+0xdf0] ;  /* 0x000df00001ee7983 */ /* 0x000ea80000300a00 */
[----:B------:R-:W2:Y:S06]  /*1fd10*/  LDL.LU.64 R236, [R1+0xdf8] ;  /* 0x000df80001ec7983 */ /* 0x000eac0000300a00 */
[----:B------:R1:W-:Y:S04]  /*1fd20*/  LDGSTS.E [R227+0x24800], [R18.64], !P2 ;  /* 0x2480000012e37fae */ /* 0x0003e8000d121848 */
[----:B------:R3:W-:Y:S04]  /*1fd30*/  LDGSTS.E [R227+0x24880], [R16.64], !P2 ;  /* 0x2488000010e37fae */ /* 0x0007e8000d121848 */
[----:B------:R3:W-:Y:S01]  /*1fd40*/  LDGSTS.E [R227+0x24900], [R14.64], !P2 ;  /* 0x249000000ee37fae */ /* 0x0007e2000d121848 */
[----:B-1----:R-:W-:-:S03]  /*1fd50*/  IMAD.WIDE R18, R0, 0x4, R126 ;  /* 0x0000000400127825 */ /* 0x002fc600078e027e */
[----:B------:R4:W-:Y:S01]  /*1fd60*/  LDGSTS.E [R227+0x24980], [R12.64], !P2 ;  /* 0x249800000ce37fae */ /* 0x0009e2000d121848 */
[----:B---3--:R-:W-:-:S03]  /*1fd70*/  IMAD.WIDE R16, R0, 0x4, R124 ;  /* 0x0000000400107825 */ /* 0x008fc600078e027c */
[----:B------:R1:W-:Y:S01]  /*1fd80*/  LDGSTS.E [R227+0x24a00], [R10.64], !P2 ;  /* 0x24a000000ae37fae */ /* 0x0003e2000d121848 */
[----:B------:R-:W-:-:S03]  /*1fd90*/  IMAD.WIDE R14, R0, 0x4, R122 ;  /* 0x00000004000e7825 */ /* 0x000fc600078e027a */
[----:B------:R3:W-:Y:S01]  /*1fda0*/  LDGSTS.E [R227+0x24a80], [R8.64], !P2 ;  /* 0x24a8000008e37fae */ /* 0x0007e2000d121848 */
[----:B----4-:R-:W-:-:S03]  /*1fdb0*/  IMAD.WIDE R12, R0, 0x4, R120 ;  /* 0x00000004000c7825 */ /* 0x010fc600078e0278 */
[----:B------:R4:W-:Y:S01]  /*1fdc0*/  LDGSTS.E [R227+0x24b00], [R6.64], !P2 ;  /* 0x24b0000006e37fae */ /* 0x0009e2000d121848 */
[----:B-1----:R-:W-:-:S03]  /*1fdd0*/  IMAD.WIDE R10, R0, 0x4, R118 ;  /* 0x00000004000a7825 */ /* 0x002fc600078e0276 */
[----:B------:R1:W-:Y:S01]  /*1fde0*/  STL.64 [R1+0x88], R18 ;  /* 0x0000881201007387 */ /* 0x0003e20000100a00 */
[----:B---3--:R-:W-:-:S03]  /*1fdf0*/  IMAD.WIDE R8, R0, 0x4, R116 ;  /* 0x0000000400087825 */ /* 0x008fc600078e0274 */
[----:B------:R3:W-:Y:S04]  /*1fe00*/  LDGSTS.E [R227+0x24b80], [R4.64], !P2 ;  /* 0x24b8000004e37fae */ /* 0x0007e8000d121848 */
[----:B------:R1:W-:Y:S04]  /*1fe10*/  STL.64 [R1+0x80], R16 ;  /* 0x0000801001007387 */ /* 0x0003e80000100a00 */
[----:B------:R1:W-:Y:S04]  /*1fe20*/  STL.64 [R1+0x78], R14 ;  /* 0x0000780e01007387 */ /* 0x0003e80000100a00 */
[----:B------:R1:W-:Y:S04]  /*1fe30*/  STL.64 [R1+0x70], R12 ;  /* 0x0000700c01007387 */ /* 0x0003e80000100a00 */
[----:B------:R1:W-:Y:S04]  /*1fe40*/  STL.64 [R1+0x68], R10 ;  /* 0x0000680a01007387 */ /* 0x0003e80000100a00 */
[----:B------:R1:W-:Y:S01]  /*1fe50*/  STL.64 [R1+0x60], R8 ;  /* 0x0000600801007387 */ /* 0x0003e20000100a00 */
[----:B----4-:R-:W-:-:S04]  /*1fe60*/  IMAD.WIDE R6, R0, 0x4, R242 ;  /* 0x0000000400067825 */ /* 0x010fc800078e02f2 */
[C---:B---3--:R-:W-:Y:S01]  /*1fe70*/  IMAD.WIDE R4, R0.reuse, 0x4, R230 ;  /* 0x0000000400047825 */ /* 0x048fe200078e02e6 */
[----:B------:R3:W-:Y:S04]  /*1fe80*/  STL.64 [R1+0x58], R6 ;  /* 0x0000580601007387 */ /* 0x0007e80000100a00 */
[----:B------:R4:W-:Y:S04]  /*1fe90*/  STL.64 [R1+0x50], R4 ;  /* 0x0000500401007387 */ /* 0x0009e80000100a00 */
[----:B------:R-:W3:Y:S04]  /*1fea0*/  LDL.LU.64 R116, [R1+0xe00] ;  /* 0x000e000001747983 */ /* 0x000ee80000300a00 */
[----:B------:R-:W4:Y:S01]  /*1feb0*/  LDL.LU.64 R230, [R1+0xe08] ;  /* 0x000e080001e67983 */ /* 0x000f220000300a00 */
[----:B--2---:R-:W-:-:S03]  /*1fec0*/  IMAD.WIDE R250, R0, 0x4, R234 ;  /* 0x0000000400fa7825 */ /* 0x004fc600078e02ea */
[----:B------:R-:W2:Y:S01]  /*1fed0*/  LDL.LU.64 R234, [R1+0xe10] ;  /* 0x000e100001ea7983 */ /* 0x000ea20000300a00 */
[----:B------:R-:W-:-:S03]  /*1fee0*/  IMAD.WIDE R242, R0, 0x4, R228 ;  /* 0x0000000400f27825 */ /* 0x000fc600078e02e4 */
        /* <DEDUP_REMOVED lines=19> */
[----:B------:R-:W2:Y:S04]  /*20020*/  LDL.LU.64 R124, [R1+0xe40] ;  /* 0x000e4000017c7983 */ /* 0x000ea80000300a00 */
[----:B------:R-:W2:Y:S04]  /*20030*/  LDL.LU.64 R122, [R1+0xe48] ;  /* 0x000e4800017a7983 */ /* 0x000ea80000300a00 */
[----:B------:R-:W2:Y:S04]  /*20040*/  LDL.LU.64 R120, [R1+0xe50] ;  /* 0x000e500001787983 */ /* 0x000ea80000300a00 */
[----:B------:R-:W2:Y:S01]  /*20050*/  LDL.LU.64 R118, [R1+0xe58] ;  /* 0x000e580001767983 */ /* 0x000ea20000300a00 */
[----:B---3--:R-:W-:-:S03]  /*20060*/  IMAD.WIDE R194, R0, 0x4, R116 ;  /* 0x0000000400c27825 */ /* 0x008fc600078e0274 */
[----:B------:R-:W3:Y:S01]  /*20070*/  LDL.LU.64 R116, [R1+0xe60] ;  /* 0x000e600001747983 */ /* 0x000ee20000300a00 */
[----:B----4-:R-:W-:-:S03]  /*20080*/  IMAD.WIDE R192, R0, 0x4, R230 ;  /* 0x0000000400c07825 */ /* 0x010fc600078e02e6 */
[----:B------:R-:W4:Y:S01]  /*20090*/  LDL.LU.64 R230, [R1+0xe68] ;  /* 0x000e680001e67983 */ /* 0x000f220000300a00 */
[----:B--2---:R-:W-:-:S03]  /*200a0*/  IMAD.WIDE R190, R0, 0x4, R234 ;  /* 0x0000000400be7825 */ /* 0x004fc600078e02ea */
[----:B------:R-:W2:Y:S01]  /*200b0*/  LDL.LU.64 R234, [R1+0xe70] ;  /* 0x000e700001ea7983 */ /* 0x000ea20000300a00 */
[----:B------:R-:W-:-:S03]  /*200c0*/  IMAD.WIDE R188, R0, 0x4, R228 ;  /* 0x0000000400bc7825 */ /* 0x000fc600078e02e4 */
[----:B------:R-:W3:Y:S01]  /*200d0*/  LDL.LU.64 R228, [R1+0xe78] ;  /* 0x000e780001e47983 */ /* 0x000ee20000300a00 */
        /* <DEDUP_REMOVED lines=11> */
[----:B------:R-:W-:Y:S01]  /*20190*/  STL.64 [R1+0x3ed0], R168 ;  /* 0x003ed0a801007387 */ /* 0x000fe20000100a00 */
[----:B------:R-:W-:-:S03]  /*201a0*/  IMAD.WIDE R144, R0, 0x4, R118 ;  /* 0x0000000400907825 */ /* 0x000fc600078e0276 */
[----:B------:R-:W1:Y:S04]  /*201b0*/  LDL.LU.64 R118, [R1+0x1438] ;  /* 0x0014380001767983 */ /* 0x000e680000300a00 */
[----:B------:R-:W3:Y:S01]  /*201c0*/  LDL.LU.64 R132, [R1+0x1430] ;  /* 0x0014300001847983 */ /* 0x000ee20000300a00 */
        /* <DEDUP_REMOVED lines=8> */
[----:B----4-:R-:W-:-:S03]  /*20250*/  IMAD.WIDE R140, R0, 0x4, R230 ;  /* 0x00000004008c7825 */ /* 0x010fc600078e02e6 */
[----:B------:R-:W4:Y:S01]  /*20260*/  LDL.LU.64 R230, [R1+0x1408] ;  /* 0x0014080001e67983 */ /* 0x000f220000300a00 */
[----:B---3--:R-:W-:-:S03]  /*20270*/  IMAD.WIDE R136, R0, 0x4, R228 ;  /* 0x0000000400887825 */ /* 0x008fc600078e02e4 */
[----:B------:R-:W3:Y:S01]  /*20280*/  LDL.LU.64 R228, [R1+0x1400] ;  /* 0x0014000001e47983 */ /* 0x000ee20000300a00 */
[----:B------:R-:W-:Y:S01]  /*20290*/  IADD3 R34, R252, -0x97, RZ ;  /* 0xffffff69fc227810 */ /* 0x000fe20007ffe0ff */
[----:B------:R-:W-:Y:S02]  /*202a0*/  IMAD.WIDE R142, R0, 0x4, R116 ;  /* 0x00000004008e7825 */ /* 0x000fe400078e0274 */
[----:B------:R-:W3:Y:S01]  /*202b0*/  LDL.LU.64 R130, [R1+0x13f8] ;  /* 0x0013f80001827983 */ /* 0x000ee20000300a00 */
[----:B------:R-:W-:-:S03]  /*202c0*/  ISETP.GE.U32.AND P3, PT, R34, 0x7ffffeea, PT ;  /* 0x7ffffeea2200780c */ /* 0x000fc60003f66070 */
[----:B------:R-:W3:Y:S04]  /*202d0*/  LDL.LU.64 R116, [R1+0x13f0] ;  /* 0x0013f00001747983 */ /* 0x000ee80000300a00 */
[----:B------:R-:W3:Y:S04]  /*202e0*/  LDL.LU.64 R128, [R1+0x13e8] ;  /* 0x0013e80001807983 */ /* 0x000ee80000300a00 */
[----:B------:R-:W3:Y:S04]  /*202f0*/  LDL.LU.64 R126, [R1+0x13e0] ;  /* 0x0013e000017e7983 */ /* 0x000ee80000300a00 */
[----:B------:R-:W-:Y:S04]  /*20300*/  STL.64 [R1+0x3ed8], R150 ;  /* 0x003ed89601007387 */ /* 0x000fe80000100a00 */
[----:B------:R-:W-:Y:S04]  /*20310*/  STL.64 [R1+0x3ee0], R148 ;  /* 0x003ee09401007387 */ /* 0x000fe80000100a00 */
[----:B------:R-:W-:Y:S04]  /*20320*/  STL.64 [R1+0x3ee8], R146 ;  /* 0x003ee89201007387 */ /* 0x000fe80000100a00 */
[----:B------:R-:W-:Y:S04]  /*20330*/  STL.64 [R1+0x3ef0], R144 ;  /* 0x003ef09001007387 */ /* 0x000fe80000100a00 */
[----:B------:R-:W-:Y:S04]  /*20340*/  STL.64 [R1+0x3ef8], R142 ;  /* 0x003ef88e01007387 */ /* 0x000fe80000100a00 */
[----:B------:R-:W-:Y:S04]  /*20350*/  STL.64 [R1+0x3f00], R140 ;  /* 0x003f008c01007387 */ /* 0x000fe80000100a00 */
[----:B------:R1:W-:Y:S04]  /*20360*/  LDGSTS.E [R227+0x25800], [R18.64], !P3 ;  /* 0x2580000012e37fae */ /* 0x0003e8000d921848 */
[----:B------:R-:W-:Y:S04]  /*20370*/  STL.64 [R1+0x3f08], R138 ;  /* 0x003f088a01007387 */ /* 0x000fe80000100a00 */
[----:B------:R-:W-:Y:S04]  /*20380*/  STL.64 [R1+0x3f10], R136 ;  /* 0x003f108801007387 */ /* 0x000fe80000100a00 */
[----:B------:R1:W-:Y:S02]  /*20390*/  LDGSTS.E [R227+0x25880], [R16.64], !P3 ;  /* 0x2588000010e37fae */ /* 0x0003e4000d921848 */
[----:B-1----:R-:W-:-:S02]  /*203a0*/  IMAD.WIDE R18, R0, 0x4, R118 ;  /* 0x0000000400127825 */ /* 0x002fc400078e0276 */
[----:B------:R-:W3:Y:S04]  /*203b0*/  LDL.LU.64 R118, [R1+0x13d8] ;  /* 0x0013d80001767983 */ /* 0x000ee80000300a00 */
[----:B------:R2:W-:Y:S04]  /*203c0*/  LDGSTS.E [R227+0x25900], [R14.64], !P3 ;  /* 0x259000000ee37fae */ /* 0x0005e8000d921848 */
[----:B------:R1:W-:Y:S01]  /*203d0*/  STL.64 [R1+0xae0], R18 ;  /* 0x000ae01201007387 */ /* 0x0003e20000100a00 */
[----:B------:R-:W-:-:S03]  /*203e0*/  IMAD.WIDE R16, R0, 0x4, R132 ;  /* 0x0000000400107825 */ /* 0x000fc600078e0284 */
[----:B------:R1:W-:Y:S01]  /*203f0*/  LDGSTS.E [R227+0x25980], [R12.64], !P3 ;  /* 0x259800000ce37fae */ /* 0x0003e2000d921848 */
[----:B------:R-:W-:-:S03]  /*20400*/  IADD3 R2, R252, -0x9f, RZ ;  /* 0xffffff61fc027810 */ /* 0x000fc60007ffe0ff */
[----:B------:R1:W-:Y:S04]  /*20410*/  LDGSTS.E [R227+0x25a00], [R10.64], !P3 ;  /* 0x25a000000ae37fae */ /* 0x0003e8000d921848 */
[----:B------:R1:W-:Y:S01]  /*20420*/  LDGSTS.E [R227+0x25a80], [R8.64], !P3 ;  /* 0x25a8000008e37fae */ /* 0x0003e2000d921848 */
[----:B--2---:R-:W-:-:S03]  /*20430*/  IMAD.WIDE R14, R0, 0x4, R234 ;  /* 0x00000004000e7825 */ /* 0x004fc600078e02ea */
[----:B------:R4:W-:Y:S04]  /*20440*/  LDGSTS.E [R227+0x25b00], [R6.64], !P3 ;  /* 0x25b0000006e37fae */ /* 0x0009e8000d921848 */
[----:B------:R-:W2:Y:S01]  /*20450*/  LDL.LU.64 R234, [R1+0x13d0] ;  /* 0x0013d00001ea7983 */ /* 0x000ea20000300a00 */
[----:B-1----:R-:W-:-:S03]  /*20460*/  IMAD.WIDE R12, R0, 0x4, R124 ;  /* 0x00000004000c7825 */ /* 0x002fc600078e027c */
[----:B------:R1:W-:Y:S01]  /*20470*/  STL.64 [R1+0xae8], R16 ;  /* 0x000ae81001007387 */ /* 0x0003e20000100a00 */
[----:B------:R-:W-:-:S03]  /*20480*/  IMAD.WIDE R10, R0, 0x4, R122 ;  /* 0x00000004000a7825 */ /* 0x000fc600078e027a */
[----:B------:R1:W-:Y:S01]  /*20490*/  STL.64 [R1+0xaf0], R14 ;  /* 0x000af00e01007387 */ /* 0x0003e20000100a00 */
[----:B------:R-:W-:Y:S01]  /*204a0*/  IMAD.WIDE R8, R0, 0x4, R120 ;  /* 0x0000000400087825 */ /* 0x000fe200078e0278 */
[----:B------:R-:W-:Y:S02]  /*204b0*/  ISETP.GE.U32.AND P6, PT, R2, 0x7ffffee2, PT ;  /* 0x7ffffee20200780c */ /* 0x000fe40003fc6070 */
[----:B------:R1:W-:Y:S01]  /*204c0*/  STL.64 [R1+0xaf8], R12 ;  /* 0x000af80c01007387 */ /* 0x0003e20000100a00 */
[----:B----4-:R-:W-:-:S03]  /*204d0*/  IMAD.WIDE R6, R0, 0x4, R230 ;  /* 0x0000000400067825 */ /* 0x010fc600078e02e6 */
[----:B------:R-:W4:Y:S01]  /*204e0*/  LDL.LU.64 R230, [R1+0x13c8] ;  /* 0x0013c80001e67983 */ /* 0x000f220000300a00 */
[----:B------:R-:W-:-:S03]  /*204f0*/  IADD3 R2, R252, -0xa3, RZ ;  /* 0xffffff5dfc027810 */ /* 0x000fc60007ffe0ff */
[----:B------:R3:W-:Y:S04]  /*20500*/  LDGSTS.E [R227+0x25b80], [R4.64], !P3 ;  /* 0x25b8000004e37fae */ /* 0x0007e8000d921848 */
[----:B------:R1:W-:Y:S04]  /*20510*/  STL.64 [R1+0xb00], R10 ;  /* 0x000b000a01007387 */ /* 0x0003e80000100a00 */
[----:B------:R2:W-:Y:S01]  /*20520*/  STL.64 [R1+0xb08], R8 ;  /* 0x000b080801007387 */ /* 0x0005e20000100a00 */
[----:B---3--:R-:W-:-:S03]  /*20530*/  IMAD.WIDE R4, R0, 0x4, R228 ;  /* 0x0000000400047825 */ /* 0x008fc600078e02e4 */
[----:B------:R3:W-:Y:S01]  /*20540*/  LDGSTS.E [R227+0x26800], [R250.64], !P5 ;  /* 0x26800000fae37fae */ /* 0x0007e2000e921848 */
[----:B------:R-:W-:-:S03]  /*20550*/  ISETP.GE.U32.AND P0, PT, R2, 0x7ffffede, PT ;  /* 0x7ffffede0200780c */ /* 0x000fc60003f06070 */
[----:B------:R-:W3:Y:S04]  /*20560*/  LDL.LU.64 R228, [R1+0x13c0] ;  /* 0x0013c00001e47983 */ /* 0x000ee80000300a00 */
        /* <DEDUP_REMOVED lines=26> */
[----:B------:R-:W3:Y:S04]  /*20710*/  LDL.LU.64 R124, [R1+0x13b8] ;  /* 0x0013b800017c7983 */ /* 0x000ee80000300a00 */
[----:B------:R1:W-:Y:S04]  /*20720*/  LDGSTS.E [R227+0x28b80], [R136.64], !P0 ;  /* 0x28b8000088e37fae */ /* 0x0003e8000c121848 */
[----:B------:R1:W-:Y:S04]  /*20730*/  LDGSTS.E [R227+0x29800], [R18.64], !P1 ;  /* 0x2980000012e37fae */ /* 0x0003e8000c921848 */
[----:B------:R-:W3:Y:S04]  /*20740*/  LDL.LU.64 R122, [R1+0x13b0] ;  /* 0x0013b000017a7983 */ /* 0x000ee80000300a00 */
[----:B------:R1:W-:Y:S02]  /*20750*/  LDGSTS.E [R227+0x29880], [R16.64], !P1 ;  /* 0x2988000010e37fae */ /* 0x0003e4000c921848 */
[----:B-1----:R-:W-:-:S02]  /*20760*/  IMAD.WIDE R18, R0, 0x4, R130 ;  /* 0x0000000400127825 */ /* 0x002fc400078e0282 */
[----:B------:R-:W3:Y:S04]  /*20770*/  LDL.LU.64 R120, [R1+0x13a8] ;  /* 0x0013a80001787983 */ /* 0x000ee80000300a00 */
[----:B------:R1:W-:Y:S01]  /*20780*/  LDGSTS.E [R227+0x29900], [R14.64], !P1 ;  /* 0x299000000ee37fae */ /* 0x0003e2000c921848 */
[----:B------:R-:W-:-:S03]  /*20790*/  IMAD.WIDE R16, R0, 0x4, R116 ;  /* 0x0000000400107825 */ /* 0x000fc600078e0274 */
[----:B------:R1:W-:Y:S04]  /*207a0*/  LDGSTS.E [R227+0x29980], [R12.64], !P1 ;  /* 0x299800000ce37fae */ /* 0x0003e8000c921848 */
[----:B------:R-:W3:Y:S01]  /*207b0*/  LDL.LU.64 R116, [R1+0x13a0] ;  /* 0x0013a00001747983 */ /* 0x000ee20000300a00 */
[----:B-1----:R-:W-:-:S03]  /*207c0*/  IMAD.WIDE R14, R0, 0x4, R128 ;  /* 0x00000004000e7825 */ /* 0x002fc600078e0280 */
[----:B------:R1:W-:Y:S01]  /*207d0*/  LDGSTS.E [R227+0x29a00], [R10.64], !P1 ;  /* 0x29a000000ae37fae */ /* 0x0003e2000c921848 */
[----:B------:R-:W-:-:S03]  /*207e0*/  IMAD.WIDE R12, R0, 0x4, R126 ;  /* 0x00000004000c7825 */ /* 0x000fc600078e027e */
[----:B------:R2:W-:Y:S04]  /*207f0*/  STL.64 [R1+0xb60], R18 ;  /* 0x000b601201007387 */ /* 0x0005e80000100a00 */
[----:B------:R2:W-:Y:S01]  /*20800*/  STL.64 [R1+0xb68], R16 ;  /* 0x000b681001007387 */ /* 0x0005e20000100a00 */
[----:B-1----:R-:W-:-:S03]  /*20810*/  IMAD.WIDE R10, R0, 0x4, R118 ;  /* 0x00000004000a7825 */ /* 0x002fc600078e0276 */
[----:B------:R-:W3:Y:S04]  /*20820*/  LDL.LU.64 R128, [R1+0x1398] ;  /* 0x0013980001807983 */ /* 0x000ee80000300a00 */
[----:B------:R1:W-:Y:S04]  /*20830*/  STL.64 [R1+0xb70], R14 ;  /* 0x000b700e01007387 */ /* 0x0003e80000100a00 */
[----:B------:R1:W-:Y:S04]  /*20840*/  STL.64 [R1+0xb78], R12 ;  /* 0x000b780c01007387 */ /* 0x0003e80000100a00 */
[----:B------:R2:W-:Y:S04]  /*20850*/  LDGSTS.E [R227+0x29a80], [R8.64], !P1 ;  /* 0x29a8000008e37fae */ /* 0x0005e8000c921848 */
[----:B------:R-:W3:Y:S04]  /*20860*/  LDL.LU.64 R126, [R1+0x1390] ;  /* 0x00139000017e7983 */ /* 0x000ee80000300a00 */
[----:B------:R-:W-:Y:S04]  /*20870*/  STL.64 [R1+0xb80], R10 ;  /* 0x000b800a01007387 */ /* 0x000fe80000100a00 */
[----:B------:R4:W-:Y:S04]  /*20880*/  LDGSTS.E [R227+0x29b00], [R6.64], !P1 ;  /* 0x29b0000006e37fae */ /* 0x0009e8000c921848 */
[----:B------:R3:W-:Y:S01]  /*20890*/  LDGSTS.E [R227+0x29b80], [R4.64], !P1 ;  /* 0x29b8000004e37fae */ /* 0x0007e2000c921848 */
[----:B--2---:R-:W-:-:S03]  /*208a0*/  IMAD.WIDE R8, R0, 0x4, R234 ;  /* 0x0000000400087825 */ /* 0x004fc600078e02ea */
[----:B------:R-:W2:Y:S04]  /*208b0*/  LDL.LU.64 R234, [R1+0x1388] ;  /* 0x0013880001ea7983 */ /* 0x000ea80000300a00 */
[----:B------:R-:W-:Y:S01]  /*208c0*/  STL.64 [R1+0xb88], R8 ;  /* 0x000b880801007387 */ /* 0x000fe20000100a00 */
[----:B----4-:R-:W-:-:S03]  /*208d0*/  IMAD.WIDE R6, R0, 0x4, R230 ;  /* 0x0000000400067825 */ /* 0x010fc600078e02e6 */
[----:B------:R-:W4:Y:S01]  /*208e0*/  LDL.LU.64 R230, [R1+0x1380] ;  /* 0x0013800001e67983 */ /* 0x000f220000300a00 */
[----:B------:R-:W-:-:S03]  /*208f0*/  IADD3 R2, R252, -0xab, RZ ;  /* 0xffffff55fc027810 */ /* 0x000fc60007ffe0ff */
[----:B------:R2:W-:Y:S01]  /*20900*/  STL.64 [R1+0xb90], R6 ;  /* 0x000b900601007387 */ /* 0x0005e20000100a00 */
[----:B------:R-:W-:-:S13]  /*20910*/  ISETP.GE.U32.AND P4, PT, R2, 0x7ffffed6, PT ;  /* 0x7ffffed60200780c */ /* 0x000fda0003f86070 */
[----:B------:R1:W-:Y:S01]  /*20920*/  LDGSTS.E [R227+0x2a800], [R18.64], !P4 ;  /* 0x2a80000012e37fae */ /* 0x0003e2000e121848 */
[----:B---3--:R-:W-:-:S03]  /*20930*/  IMAD.WIDE R4, R0, 0x4, R228 ;  /* 0x0000000400047825 */ /* 0x008fc600078e02e4 */
[----:B------:R3:W-:Y:S04]  /*20940*/  LDGSTS.E [R227+0x2a880], [R16.64], !P4 ;  /* 0x2a88000010e37fae */ /* 0x0007e8000e121848 */
[----:B------:R4:W-:Y:S04]  /*20950*/  STL.64 [R1+0xb98], R4 ;  /* 0x000b980401007387 */ /* 0x0009e80000100a00 */
[----:B------:R-:W4:Y:S04]  /*20960*/  LDL.LU.64 R118, [R1+0x1378] ;  /* 0x0013780001767983 */ /* 0x000f280000300a00 */
[----:B------:R-:W4:Y:S04]  /*20970*/  LDL.LU.64 R132, [R1+0x1370] ;  /* 0x0013700001847983 */ /* 0x000f280000300a00 */
[----:B------:R-:W4:Y:S04]  /*20980*/  LDL.LU.64 R228, [R1+0x1368] ;  /* 0x0013680001e47983 */ /* 0x000f280000300a00 */
[----:B------:R1:W-:Y:S04]  /*20990*/  LDGSTS.E [R227+0x2a900], [R14.64], !P4 ;  /* 0x2a9000000ee37fae */ /* 0x0003e8000e121848 */
[----:B------:R1:W-:Y:S04]  /*209a0*/  LDGSTS.E [R227+0x2a980], [R12.64], !P4 ;  /* 0x2a9800000ce37fae */ /* 0x0003e8000e121848 */
[----:B------:R1:W-:Y:S04]  /*209b0*/  LDGSTS.E [R227+0x2aa00], [R10.64], !P4 ;  /* 0x2aa000000ae37fae */ /* 0x0003e8000e121848 */
[----:B------:R1:W-:Y:S04]  /*209c0*/  LDGSTS.E [R227+0x2aa80], [R8.64], !P4 ;  /* 0x2aa8000008e37fae */ /* 0x0003e8000e121848 */
[----:B------:R2:W-:Y:S01]  /*209d0*/  LDGSTS.E [R227+0x2ab00], [R6.64], !P4 ;  /* 0x2ab0000006e37fae */ /* 0x0005e2000e121848 */
[----:B------:R-:W-:-:S03]  /*209e0*/  IADD3 R2, R252, -0xaf, RZ ;  /* 0xffffff51fc027810 */ /* 0x000fc60007ffe0ff */
[----:B------:R4:W-:Y:S01]  /*209f0*/  LDGSTS.E [R227+0x2ab80], [R4.64], !P4 ;  /* 0x2ab8000004e37fae */ /* 0x0009e2000e121848 */
[----:B-1----:R-:W-:-:S03]  /*20a00*/  IMAD.WIDE R18, R0, 0x4, R124 ;  /* 0x0000000400127825 */ /* 0x002fc600078e027c */
[----:B------:R-:W4:Y:S04]  /*20a10*/  LDL.LU.64 R124, [R1+0x1360] ;  /* 0x00136000017c7983 */ /* 0x000f280000300a00 */
[----:B------:R1:W-:Y:S01]  /*20a20*/  STL.64 [R1+0xc80], R18 ;  /* 0x000c801201007387 */ /* 0x0003e20000100a00 */
[----:B---3--:R-:W-:-:S03]  /*20a30*/  IMAD.WIDE R16, R0, 0x4, R122 ;  /* 0x0000000400107825 */ /* 0x008fc600078e027a */
[----:B------:R-:W3:Y:S04]  /*20a40*/  LDL.LU.64 R122, [R1+0x1358] ;  /* 0x00135800017a7983 */ /* 0x000ee80000300a00 */
[----:B------:R-:W-:Y:S01]  /*20a50*/  STL.64 [R1+0xc88], R16 ;  /* 0x000c881001007387 */ /* 0x000fe20000100a00 */
[----:B------:R-:W-:-:S03]  /*20a60*/  IMAD.WIDE R14, R0, 0x4, R120 ;  /* 0x00000004000e7825 */ /* 0x000fc600078e0278 */
[----:B------:R-:W3:Y:S04]  /*20a70*/  LDL.LU.64 R120, [R1+0x1350] ;  /* 0x0013500001787983 */ /* 0x000ee80000300a00 */
[----:B------:R1:W-:Y:S01]  /*20a80*/  STL.64 [R1+0xc90], R14 ;  /* 0x000c900e01007387 */ /* 0x0003e20000100a00 */
[----:B------:R-:W-:-:S03]  /*20a90*/  IMAD.WIDE R12, R0, 0x4, R116 ;  /* 0x00000004000c7825 */ /* 0x000fc600078e0274 */
[----:B------:R-:W3:Y:S04]  /*20aa0*/  LDL.LU.64 R116, [R1+0x1348] ;  /* 0x0013480001747983 */ /* 0x000ee80000300a00 */
[----:B------:R1:W-:Y:S01]  /*20ab0*/  STL.64 [R1+0xc98], R12 ;  /* 0x000c980c01007387 */ /* 0x0003e20000100a00 */
[----:B--2---:R-:W-:-:S03]  /*20ac0*/  IMAD.WIDE R6, R0, 0x4, R234 ;  /* 0x0000000400067825 */ /* 0x004fc600078e02ea */
[----:B------:R-:W2:Y:S01]  /*20ad0*/  LDL.LU.64 R234, [R1+0x1340] ;  /* 0x0013400001ea7983 */ /* 0x000ea20000300a00 */
[----:B------:R-:W-:Y:S01]  /*20ae0*/  ISETP.GE.U32.AND P2, PT, R2, 0x7ffffed2, PT ;  /* 0x7ffffed20200780c */ /* 0x000fe20003f46070 */
[----:B------:R-:W-:-:S04]  /*20af0*/  IMAD.WIDE R10, R0, 0x4, R128 ;  /* 0x00000004000a7825 */ /* 0x000fc800078e0280 */
[C---:B------:R-:W-:Y:S01]  /*20b00*/  IMAD.WIDE R8, R0.reuse, 0x4, R126 ;  /* 0x0000000400087825 */ /* 0x040fe200078e027e */
[----:B------:R3:W-:Y:S04]  /*20b10*/  STL.64 [R1+0xca0], R10 ;  /* 0x000ca00a01007387 */ /* 0x0007e80000100a00 */
[----:B------:R1:W-:Y:S01]  /*20b20*/  STL.64 [R1+0xca8], R8 ;  /* 0x000ca80801007387 */ /* 0x0003e20000100a00 */
[----:B----4-:R-:W-:-:S03]  /*20b30*/  IMAD.WIDE R4, R0, 0x4, R230 ;  /* 0x0000000400047825 */ /* 0x010fc600078e02e6 */
[----:B------:R4:W-:Y:S04]  /*20b40*/  STL.64 [R1+0xcb0], R6 ;  /* 0x000cb00601007387 */ /* 0x0009e80000100a00 */
[----:B------:R2:W-:Y:S04]  /*20b50*/  STL.64 [R1+0xcb8], R4 ;  /* 0x000cb80401007387 */ /* 0x0005e80000100a00 */
[----:B------:R-:W2:Y:S04]  /*20b60*/  LDL.LU.64 R130, [R1+0x1338] ;  /* 0x0013380001827983 */ /* 0x000ea80000300a00 */
[----:B------:R-:W2:Y:S04]  /*20b70*/  LDL.LU.64 R230, [R1+0x1330] ;  /* 0x0013300001e67983 */ /* 0x000ea80000300a00 */
[----:B------:R-:W2:Y:S04]  /*20b80*/  LDL.LU.64 R128, [R1+0x1328] ;  /* 0x0013280001807983 */ /* 0x000ea80000300a00 */
[----:B------:R1:W-:Y:S04]  /*20b90*/  LDGSTS.E [R227+0x2b800], [R18.64], !P2 ;  /* 0x2b80000012e37fae */ /* 0x0003e8000d121848 */
[----:B------:R-:W2:Y:S04]  /*20ba0*/  LDL.LU.64 R126, [R1+0x1320] ;  /* 0x00132000017e7983 */ /* 0x000ea80000300a00 */
[----:B------:R1:W-:Y:S02]  /*20bb0*/  LDGSTS.E [R227+0x2b880], [R16.64], !P2 ;  /* 0x2b88000010e37fae */ /* 0x0003e4000d121848 */
[----:B-1----:R-:W-:-:S02]  /*20bc0*/  IMAD.WIDE R18, R0, 0x4, R118 ;  /* 0x0000000400127825 */ /* 0x002fc400078e0276 */
[----:B------:R1:W-:Y:S04]  /*20bd0*/  LDGSTS.E [R227+0x2b900], [R14.64], !P2 ;  /* 0x2b9000000ee37fae */ /* 0x0003e8000d121848 */
[----:B------:R-:W2:Y:S04]  /*20be0*/  LDL.LU.64 R118, [R1+0x1318] ;  /* 0x0013180001767983 */ /* 0x000ea80000300a00 */
[----:B------:R2:W-:Y:S01]  /*20bf0*/  STL.64 [R1+0xd00], R18 ;  /* 0x000d001201007387 */ /* 0x0005e20000100a00 */
[----:B-1----:R-:W-:-:S03]  /*20c00*/  IMAD.WIDE R14, R0, 0x4, R228 ;  /* 0x00000004000e7825 */ /* 0x002fc600078e02e4 */
[----:B------:R1:W-:Y:S04]  /*20c10*/  LDGSTS.E [R227+0x2b980], [R12.64], !P2 ;  /* 0x2b9800000ce37fae */ /* 0x0003e8000d121848 */
[----:B------:R-:W2:Y:S01]  /*20c20*/  LDL.LU.64 R228, [R1+0x1310] ;  /* 0x0013100001e47983 */ /* 0x000ea20000300a00 */
[----:B------:R-:W-:-:S03]  /*20c30*/  IMAD.WIDE R16, R0, 0x4, R132 ;  /* 0x0000000400107825 */ /* 0x000fc600078e0284 */
[----:B------:R3:W-:Y:S04]  /*20c40*/  LDGSTS.E [R227+0x2ba00], [R10.64], !P2 ;  /* 0x2ba000000ae37fae */ /* 0x0007e8000d121848 */
[----:B------:R1:W-:Y:S04]  /*20c50*/  LDGSTS.E [R227+0x2ba80], [R8.64], !P2 ;  /* 0x2ba8000008e37fae */ /* 0x0003e8000d121848 */
[----:B------:R1:W-:Y:S04]  /*20c60*/  STL.64 [R1+0xd08], R16 ;  /* 0x000d081001007387 */ /* 0x0003e80000100a00 */
[----:B------:R4:W-:Y:S04]  /*20c70*/  LDGSTS.E [R227+0x2bb00], [R6.64], !P2 ;  /* 0x2bb0000006e37fae */ /* 0x0009e8000d121848 */
[----:B------:R1:W-:Y:S04]  /*20c80*/  STL.64 [R1+0xd10], R14 ;  /* 0x000d100e01007387 */ /* 0x0003e80000100a00 */
[----:B------:R2:W-:Y:S01]  /*20c90*/  LDGSTS.E [R227+0x2bb80], [R4.64], !P2 ;  /* 0x2bb8000004e37fae */ /* 0x0005e2000d121848 */
[----:B-1----:R-:W-:-:S05]  /*20ca0*/  IMAD.WIDE R12, R0, 0x4, R124 ;  /* 0x00000004000c7825 */ /* 0x002fca00078e027c */
[----:B------:R1:W-:Y:S01]  /*20cb0*/  STL.64 [R1+0xd18], R12 ;  /* 0x000d180c01007387 */ /* 0x0003e20000100a00 */
[----:B---3--:R-:W-:-:S04]  /*20cc0*/  IMAD.WIDE R10, R0, 0x4, R122 ;  /* 0x00000004000a7825 */ /* 0x008fc800078e027a */
[----:B------:R-:W-:-:S04]  /*20cd0*/  IMAD.WIDE R8, R0, 0x4, R120 ;  /* 0x0000000400087825 */ /* 0x000fc800078e0278 */
[C---:B----4-:R-:W-:Y:S02]  /*20ce0*/  IMAD.WIDE R6, R0.reuse, 0x4, R116 ;  /* 0x0000000400067825 */ /* 0x050fe400078e0274 */
        /* <DEDUP_REMOVED lines=8> */
[----:B------:R2:W-:Y:S04]  /*20d70*/  STL.64 [R1+0xd38], R4 ;  /* 0x000d380401007387 */ /* 0x0005e80000100a00 */
[----:B------:R-:W2:Y:S04]  /*20d80*/  LDL.LU.64 R124, [R1+0x12f8] ;  /* 0x0012f800017c7983 */ /* 0x000ea80000300a00 */
[----:B------:R1:W-:Y:S04]  /*20d90*/  LDGSTS.E [R227+0x2c800], [R18.64], !P3 ;  /* 0x2c80000012e37fae */ /* 0x0003e8000d921848 */
[----:B------:R-:W2:Y:S04]  /*20da0*/  LDL.LU.64 R122, [R1+0x12f0] ;  /* 0x0012f000017a7983 */ /* 0x000ea80000300a00 */
[----:B------:R4:W-:Y:S01]  /*20db0*/  LDGSTS.E [R227+0x2c880], [R16.64], !P3 ;  /* 0x2c88000010e37fae */ /* 0x0009e2000d921848 */
[----:B-1----:R-:W-:-:S03]  /*20dc0*/  IMAD.WIDE R18, R0, 0x4, R130 ;  /* 0x0000000400127825 */ /* 0x002fc600078e0282 */
[----:B------:R-:W2:Y:S04]  /*20dd0*/  LDL.LU.64 R120, [R1+0x12e8] ;  /* 0x0012e80001787983 */ /* 0x000ea80000300a00 */
[----:B------:R1:W-:Y:S01]  /*20de0*/  LDGSTS.E [R227+0x2c900], [R14.64], !P3 ;  /* 0x2c9000000ee37fae */ /* 0x0003e2000d921848 */
[----:B----4-:R-:W-:-:S03]  /*20df0*/  IMAD.WIDE R16, R0, 0x4, R230 ;  /* 0x0000000400107825 */ /* 0x010fc600078e02e6 */
[----:B------:R4:W-:Y:S04]  /*20e00*/  LDGSTS.E [R227+0x2c980], [R12.64], !P3 ;  /* 0x2c9800000ce37fae */ /* 0x0009e8000d921848 */
[----:B------:R-:W2:Y:S01]  /*20e10*/  LDL.LU.64 R230, [R1+0x12e0] ;  /* 0x0012e00001e67983 */ /* 0x000ea20000300a00 */
[----:B-1----:R-:W-:-:S03]  /*20e20*/  IMAD.WIDE R14, R0, 0x4, R128 ;  /* 0x00000004000e7825 */ /* 0x002fc600078e0280 */
[----:B------:R1:W-:Y:S01]  /*20e30*/  LDGSTS.E [R227+0x2ca00], [R10.64], !P3 ;  /* 0x2ca000000ae37fae */ /* 0x0003e2000d921848 */
[----:B----4-:R-:W-:-:S03]  /*20e40*/  IMAD.WIDE R12, R0, 0x4, R126 ;  /* 0x00000004000c7825 */ /* 0x010fc600078e027e */
[----:B------:R4:W-:Y:S04]  /*20e50*/  STL.64 [R1+0xd80], R18 ;  /* 0x000d801201007387 */ /* 0x0009e80000100a00 */
[----:B------:R2:W-:Y:S01]  /*20e60*/  STL.64 [R1+0xd88], R16 ;  /* 0x000d881001007387 */ /* 0x0005e20000100a00 */
[----:B-1----:R-:W-:-:S03]  /*20e70*/  IMAD.WIDE R10, R0, 0x4, R118 ;  /* 0x00000004000a7825 */ /* 0x002fc600078e0276 */
[----:B------:R-:W4:Y:S04]  /*20e80*/  LDL.LU.64 R128, [R1+0x12d8] ;  /* 0x0012d80001807983 */ /* 0x000f280000300a00 */
[----:B------:R1:W-:Y:S04]  /*20e90*/  STL.64 [R1+0xd90], R14 ;  /* 0x000d900e01007387 */ /* 0x0003e80000100a00 */
[----:B------:R1:W-:Y:S04]  /*20ea0*/  STL.64 [R1+0xd98], R12 ;  /* 0x000d980c01007387 */ /* 0x0003e80000100a00 */
[----:B------:R1:W-:Y:S04]  /*20eb0*/  LDGSTS.E [R227+0x2ca80], [R8.64], !P3 ;  /* 0x2ca8000008e37fae */ /* 0x0003e8000d921848 */
[----:B------:R-:W4:Y:S04]  /*20ec0*/  LDL.LU.64 R126, [R1+0x12d0] ;  /* 0x0012d000017e7983 */ /* 0x000f280000300a00 */
[----:B------:R2:W-:Y:S01]  /*20ed0*/  STL.64 [R1+0xda0], R10 ;  /* 0x000da00a01007387 */ /* 0x0005e20000100a00 */
[----:B-1----:R-:W-:-:S03]  /*20ee0*/  IMAD.WIDE R8, R0, 0x4, R228 ;  /* 0x0000000400087825 */ /* 0x002fc600078e02e4 */
[----:B------:R3:W-:Y:S04]  /*20ef0*/  LDGSTS.E [R227+0x2cb00], [R6.64], !P3 ;  /* 0x2cb0000006e37fae */ /* 0x0007e8000d921848 */
[----:B------:R-:W4:Y:S04]  /*20f00*/  LDL.LU.64 R228, [R1+0x12c8] ;  /* 0x0012c80001e47983 */ /* 0x000f280000300a00 */
[----:B------:R-:W-:Y:S04]  /*20f10*/  STL.64 [R1+0xda8], R8 ;  /* 0x000da80801007387 */ /* 0x000fe80000100a00 */
[----:B------:R2:W-:Y:S01]  /*20f20*/  LDGSTS.E [R227+0x2cb80], [R4.64], !P3 ;  /* 0x2cb8000004e37fae */ /* 0x0005e2000d921848 */
[----:B---3--:R-:W-:-:S03]  /*20f30*/  IMAD.WIDE R6, R0, 0x4, R116 ;  /* 0x0000000400067825 */ /* 0x008fc600078e0274 */
[----:B------:R-:W3:Y:S04]  /*20f40*/  LDL.LU.64 R116, [R1+0x12c0] ;  /* 0x0012c00001747983 */ /* 0x000ee80000300a00 */
[----:B------:R1:W-:Y:S01]  /*20f50*/  STL.64 [R1+0xdb0], R6 ;  /* 0x000db00601007387 */ /* 0x0003e20000100a00 */
[----:B--2---:R-:W-:-:S05]  /*20f60*/  IMAD.WIDE R4, R0, 0x4, R234 ;  /* 0x0000000400047825 */ /* 0x004fca00078e02ea */
[----:B------:R3:W-:Y:S04]  /*20f70*/  STL.64 [R1+0xdb8], R4 ;  /* 0x000db80401007387 */ /* 0x0007e80000100a00 */
[----:B------:R-:W2:Y:S04]  /*20f80*/  LDL.LU.64 R118, [R1+0x12b8] ;  /* 0x0012b80001767983 */ /* 0x000ea80000300a00 */
[----:B------:R-:W2:Y:S04]  /*20f90*/  LDL.LU.64 R132, [R1+0x12b0] ;  /* 0x0012b00001847983 */ /* 0x000ea80000300a00 */
[----:B------:R-:W2:Y:S01]  /*20fa0*/  LDL.LU.64 R234, [R1+0x12a8] ;  /* 0x0012a80001ea7983 */ /* 0x000ea20000300a00 */
[----:B------:R-:W-:-:S04]  /*20fb0*/  IADD3 R2, R252, -0xb7, RZ ;  /* 0xffffff49fc027810 */ /* 0x000fc80007ffe0ff */
[----:B------:R-:W-:-:S13]  /*20fc0*/  ISETP.GE.U32.AND P5, PT, R2, 0x7ffffeca, PT ;  /* 0x7ffffeca0200780c */ /* 0x000fda0003fa6070 */
[----:B------:R4:W-:Y:S04]  /*20fd0*/  LDGSTS.E [R227+0x2d800], [R18.64], !P5 ;  /* 0x2d80000012e37fae */ /* 0x0009e8000e921848 */
[----:B------:R1:W-:Y:S04]  /*20fe0*/  LDGSTS.E [R227+0x2d880], [R16.64], !P5 ;  /* 0x2d88000010e37fae */ /* 0x0003e8000e921848 */
[----:B------:R4:W-:Y:S02]  /*20ff0*/  LDGSTS.E [R227+0x2d900], [R14.64], !P5 ;  /* 0x2d9000000ee37fae */ /* 0x0009e4000e921848 */
[----:B----4-:R-:W-:-:S02]  /*21000*/  IMAD.WIDE R18, R0, 0x4, R124 ;  /* 0x0000000400127825 */ /* 0x010fc400078e027c */
[----:B------:R4:W-:Y:S02]  /*21010*/  LDGSTS.E [R227+0x2d980], [R12.64], !P5 ;  /* 0x2d9800000ce37fae */ /* 0x0009e4000e921848 */
[C---:B-1----:R-:W-:Y:S02]  /*21020*/  IMAD.WIDE R16, R0.reuse, 0x4, R122 ;  /* 0x0000000400107825 */ /* 0x042fe400078e027a */
[----:B------:R-:W2:Y:S02]  /*21030*/  LDL.LU.64 R124, [R1+0x12a0] ;  /* 0x0012a000017c7983 */ /* 0x000ea40000300a00 */
[C---:B------:R-:W-:Y:S02]  /*21040*/  IMAD.WIDE R14, R0.reuse, 0x4, R120 ;  /* 0x00000004000e7825 */ /* 0x040fe400078e0278 */
[----:B------:R2:W-:Y:S04]  /*21050*/  STL.64 [R1+0xe00], R18 ;  /* 0x000e001201007387 */ /* 0x0005e80000100a00 */
[----:B------:R-:W2:Y:S01]  /*21060*/  LDL.LU.64 R122, [R1+0x1298] ;  /* 0x00129800017a7983 */ /* 0x000ea20000300a00 */
[----:B----4-:R-:W-:-:S03]  /*21070*/  IMAD.WIDE R12, R0, 0x4, R230 ;  /* 0x00000004000c7825 */ /* 0x010fc600078e02e6 */
[----:B------:R-:W-:Y:S04]  /*21080*/  STL.64 [R1+0xe08], R16 ;  /* 0x000e081001007387 */ /* 0x000fe80000100a00 */
[----:B------:R-:W4:Y:S04]  /*21090*/  LDL.LU.64 R120, [R1+0x1290] ;  /* 0x0012900001787983 */ /* 0x000f280000300a00 */
[----:B------:R1:W-:Y:S04]  /*210a0*/  STL.64 [R1+0xe10], R14 ;  /* 0x000e100e01007387 */ /* 0x0003e80000100a00 */
[----:B------:R-:W4:Y:S04]  /*210b0*/  LDL.LU.64 R230, [R1+0x1288] ;  /* 0x0012880001e67983 */ /* 0x000f280000300a00 */
[----:B------:R1:W-:Y:S04]  /*210c0*/  LDGSTS.E [R227+0x2da00], [R10.64], !P5 ;  /* 0x2da000000ae37fae */ /* 0x0003e8000e921848 */
[----:B------:R1:W-:Y:S04]  /*210d0*/  LDGSTS.E [R227+0x2da80], [R8.64], !P5 ;  /* 0x2da8000008e37fae */ /* 0x0003e8000e921848 */
[----:B------:R1:W-:Y:S04]  /*210e0*/  LDGSTS.E [R227+0x2db00], [R6.64], !P5 ;  /* 0x2db0000006e37fae */ /* 0x0003e8000e921848 */
[----:B------:R2:W-:Y:S01]  /*210f0*/  STL.64 [R1+0xe18], R12 ;  /* 0x000e180c01007387 */ /* 0x0005e20000100a00 */
[----:B------:R-:W-:Y:S01]  /*21100*/  IADD3 R2, R252, -0xbb, RZ ;  /* 0xffffff45fc027810 */ /* 0x000fe20007ffe0ff */
[----:B-1----:R-:W-:-:S02]  /*21110*/  IMAD.WIDE R10, R0, 0x4, R128 ;  /* 0x00000004000a7825 */ /* 0x002fc400078e0280 */
[----:B------:R3:W-:Y:S02]  /*21120*/  LDGSTS.E [R227+0x2db80], [R4.64], !P5 ;  /* 0x2db8000004e37fae */ /* 0x0007e4000e921848 */
[----:B------:R-:W-:Y:S02]  /*21130*/  IMAD.WIDE R6, R0, 0x4, R228 ;  /* 0x0000000400067825 */ /* 0x000fe400078e02e4 */
[----:B------:R-:W4:Y:S01]  /*21140*/  LDL.LU.64 R228, [R1+0x1280] ;  /* 0x0012800001e47983 */ /* 0x000f220000300a00 */
[----:B------:R-:W-:Y:S01]  /*21150*/  ISETP.GE.U32.AND P6, PT, R2, 0x7ffffec6, PT ;  /* 0x7ffffec60200780c */ /* 0x000fe20003fc6070 */
[C---:B------:R-:W-:Y:S02]  /*21160*/  IMAD.WIDE R8, R0.reuse, 0x4, R126 ;  /* 0x0000000400087825 */ /* 0x040fe400078e027e */
[----:B------:R1:W-:Y:S04]  /*21170*/  STL.64 [R1+0xe20], R10 ;  /* 0x000e200a01007387 */ /* 0x0003e80000100a00 */
[----:B------:R4:W-:Y:S04]  /*21180*/  STL.64 [R1+0xe28], R8 ;  /* 0x000e280801007387 */ /* 0x0009e80000100a00 */
[----:B------:R1:W-:Y:S04]  /*21190*/  STL.64 [R1+0xe30], R6 ;  /* 0x000e300601007387 */ /* 0x0003e80000100a00 */
[----:B------:R2:W-:Y:S04]  /*211a0*/  LDGSTS.E [R227+0x2e800], [R18.64], !P6 ;  /* 0x2e80000012e37fae */ /* 0x0005e8000f121848 */
[----:B------:R1:W-:Y:S04]  /*211b0*/  LDGSTS.E [R227+0x2e880], [R16.64], !P6 ;  /* 0x2e88000010e37fae */ /* 0x0003e8000f121848 */
[----:B------:R1:W-:Y:S04]  /*211c0*/  LDGSTS.E [R227+0x2e900], [R14.64], !P6 ;  /* 0x2e9000000ee37fae */ /* 0x0003e8000f121848 */
[----:B------:R1:W-:Y:S04]  /*211d0*/  LDGSTS.E [R227+0x2e980], [R12.64], !P6 ;  /* 0x2e9800000ce37fae */ /* 0x0003e8000f121848 */
[----:B------:R1:W-:Y:S04]  /*211e0*/  LDGSTS.E [R227+0x2ea00], [R10.64], !P6 ;  /* 0x2ea000000ae37fae */ /* 0x0003e8000f121848 */
[----:B------:R4:W-:Y:S04]  /*211f0*/  LDGSTS.E [R227+0x2ea80], [R8.64], !P6 ;  /* 0x2ea8000008e37fae */ /* 0x0009e8000f121848 */
[----:B------:R1:W-:Y:S01]  /*21200*/  LDGSTS.E [R227+0x2eb00], [R6.64], !P6 ;  /* 0x2eb0000006e37fae */ /* 0x0003e2000f121848 */
[----:B---3--:R-:W-:-:S05]  /*21210*/  IMAD.WIDE R4, R0, 0x4, R116 ;  /* 0x0000000400047825 */ /* 0x008fca00078e0274 */
[----:B------:R3:W-:Y:S04]  /*21220*/  STL.64 [R1+0xe38], R4 ;  /* 0x000e380401007387 */ /* 0x0007e80000100a00 */
[----:B------:R-:W3:Y:S04]  /*21230*/  LDL.LU.64 R130, [R1+0x1278] ;  /* 0x0012780001827983 */ /* 0x000ee80000300a00 */
[----:B------:R-:W3:Y:S04]  /*21240*/  LDL.LU.64 R116, [R1+0x1270] ;  /* 0x0012700001747983 */ /* 0x000ee80000300a00 */
[----:B------:R-:W3:Y:S04]  /*21250*/  LDL.LU.64 R128, [R1+0x1268] ;  /* 0x0012680001807983 */ /* 0x000ee80000300a00 */
[----:B------:R-:W3:Y:S04]  /*21260*/  LDL.LU.64 R126, [R1+0x1260] ;  /* 0x00126000017e7983 */ /* 0x000ee80000300a00 */
[----:B------:R3:W-:Y:S01]  /*21270*/  LDGSTS.E [R227+0x2eb80], [R4.64], !P6 ;  /* 0x2eb8000004e37fae */ /* 0x0007e2000f121848 */
[----:B--2---:R-:W-:-:S03]  /*21280*/  IMAD.WIDE R18, R0, 0x4, R118 ;  /* 0x0000000400127825 */ /* 0x004fc600078e0276 */
[----:B------:R-:W2:Y:S04]  /*21290*/  LDL.LU.64 R118, [R1+0x1258] ;  /* 0x0012580001767983 */ /* 0x000ea80000300a00 */
[----:B------:R3:W-:Y:S01]  /*212a0*/  STL.64 [R1+0x12b8], R18 ;  /* 0x0012b81201007387 */ /* 0x0007e20000100a00 */
[----:B-1----:R-:W-:-:S03]  /*212b0*/  IMAD.WIDE R14, R0, 0x4, R234 ;  /* 0x00000004000e7825 */ /* 0x002fc600078e02ea */
[----:B------:R-:W2:Y:S01]  /*212c0*/  LDL.LU.64 R234, [R1+0x1250] ;  /* 0x0012500001ea7983 */ /* 0x000ea20000300a00 */
[----:B------:R-:W-:-:S05]  /*212d0*/  IMAD.WIDE R16, R0, 0x4, R132 ;  /* 0x0000000400107825 */ /* 0x000fca00078e0284 */
[----:B------:R1:W-:Y:S04]  /*212e0*/  STL.64 [R1+0x12b0], R16 ;  /* 0x0012b01001007387 */ /* 0x0003e80000100a00 */
[----:B------:R1:W-:Y:S01]  /*212f0*/  STL.64 [R1+0x12a8], R14 ;  /* 0x0012a80e01007387 */ /* 0x0003e20000100a00 */
[----:B------:R-:W-:Y:S01]  /*21300*/  IADD3 R2, R252, -0xbf, RZ ;  /* 0xffffff41fc027810 */ /* 0x000fe20007ffe0ff */
[----:B------:R-:W-:-:S05]  /*21310*/  IMAD.WIDE R12, R0, 0x4, R124 ;  /* 0x00000004000c7825 */ /* 0x000fca00078e027c */
[----:B------:R1:W-:Y:S01]  /*21320*/  STL.64 [R1+0x12a0], R12 ;  /* 0x0012a00c01007387 */ /* 0x0003e20000100a00 */
[----:B------:R-:W-:-:S04]  /*21330*/  IMAD.WIDE R10, R0, 0x4, R122 ;  /* 0x00000004000a7825 */ /* 0x000fc800078e027a */
[----:B----4-:R-:W-:-:S04]  /*21340*/  IMAD.WIDE R8, R0, 0x4, R120 ;  /* 0x0000000400087825 */ /* 0x010fc800078e0278 */
[----:B------:R-:W-:Y:S02]  /*21350*/  IMAD.WIDE R6, R0, 0x4, R230 ;  /* 0x0000000400067825 */ /* 0x000fe400078e02e6 */
[----:B------:R-:W4:Y:S04]  /*21360*/  LDL.LU.64 R230, [R1+0x1248] ;  /* 0x0012480001e67983 */ /* 0x000f280000300a00 */
[----:B------:R2:W-:Y:S04]  /*21370*/  STL.64 [R1+0x1298], R10 ;  /* 0x0012980a01007387 */ /* 0x0005e80000100a00 */
[----:B------:R1:W-:Y:S01]  /*21380*/  STL.64 [R1+0x1290], R8 ;  /* 0x0012900801007387 */ /* 0x0003e20000100a00 */
[----:B------:R-:W-:-:S13]  /*21390*/  ISETP.GE.U32.AND P0, PT, R2, 0x7ffffec2, PT ;  /* 0x7ffffec20200780c */ /* 0x000fda0003f06070 */
[----:B------:R1:W-:Y:S01]  /*213a0*/  LDGSTS.E [R227+0x2f800], [R18.64], !P0 ;  /* 0x2f80000012e37fae */ /* 0x0003e2000c121848 */
[----:B---3--:R-:W-:-:S03]  /*213b0*/  IMAD.WIDE R4, R0, 0x4, R228 ;  /* 0x0000000400047825 */ /* 0x008fc600078e02e4 */
[----:B------:R-:W3:Y:S04]  /*213c0*/  LDL.LU.64 R228, [R1+0x1240] ;  /* 0x0012400001e47983 */ /* 0x000ee80000300a00 */
[----:B------:R4:W-:Y:S04]  /*213d0*/  STL.64 [R1+0x1288], R6 ;  /* 0x0012880601007387 */ /* 0x0009e80000100a00 */
[----:B------:R3:W-:Y:S04]  /*213e0*/  STL.64 [R1+0x1280], R4 ;  /* 0x0012800401007387 */ /* 0x0007e80000100a00 */
[----:B------:R1:W-:Y:S04]  /*213f0*/  LDGSTS.E [R227+0x2f880], [R16.64], !P0 ;  /* 0x2f88000010e37fae */ /* 0x0003e8000c121848 */
[----:B------:R-:W3:Y:S04]  /*21400*/  LDL.LU.64 R124, [R1+0x1238] ;  /* 0x00123800017c7983 */ /* 0x000ee80000300a00 */
[----:B------:R1:W-:Y:S04]  /*21410*/  LDGSTS.E [R227+0x2f900], [R14.64], !P0 ;  /* 0x2f9000000ee37fae */ /* 0x0003e8000c121848 */
[----:B------:R-:W3:Y:S04]  /*21420*/  LDL.LU.64 R122, [R1+0x1230] ;  /* 0x00123000017a7983 */ /* 0x000ee80000300a00 */
[----:B------:R1:W-:Y:S04]  /*21430*/  LDGSTS.E [R227+0x2f980], [R12.64], !P0 ;  /* 0x2f9800000ce37fae */ /* 0x0003e8000c121848 */
[----:B------:R-:W3:Y:S04]  /*21440*/  LDL.LU.64 R120, [R1+0x1228] ;  /* 0x0012280001787983 */ /* 0x000ee80000300a00 */
[----:B------:R2:W-:Y:S04]  /*21450*/  LDGSTS.E [R227+0x2fa00], [R10.64], !P0 ;  /* 0x2fa000000ae37fae */ /* 0x0005e8000c121848 */
[----:B------:R1:W-:Y:S04]  /*21460*/  LDGSTS.E [R227+0x2fa80], [R8.64], !P0 ;  /* 0x2fa8000008e37fae */ /* 0x0003e8000c121848 */
[----:B------:R4:W-:Y:S04]  /*21470*/  LDGSTS.E [R227+0x2fb00], [R6.64], !P0 ;  /* 0x2fb0000006e37fae */ /* 0x0009e8000c121848 */
[----:B------:R3:W-:Y:S01]  /*21480*/  LDGSTS.E [R227+0x2fb80], [R4.64], !P0 ;  /* 0x2fb8000004e37fae */ /* 0x0007e2000c121848 */
[----:B-1----:R-:W-:-:S04]  /*21490*/  IMAD.WIDE R18, R0, 0x4, R130 ;  /* 0x0000000400127825 */ /* 0x002fc800078e0282 */
[C---:B------:R-:W-:Y:S02]  /*214a0*/  IMAD.WIDE R16, R0.reuse, 0x4, R116 ;  /* 0x0000000400107825 */ /* 0x040fe400078e0274 */
[----:B------:R-:W3:Y:S02]  /*214b0*/  LDL.LU.64 R116, [R1+0x1220] ;  /* 0x0012200001747983 */ /* 0x000ee40000300a00 */
[C---:B------:R-:W-:Y:S02]  /*214c0*/  IMAD.WIDE R14, R0.reuse, 0x4, R128 ;  /* 0x00000004000e7825 */ /* 0x040fe400078e0280 */
[----:B------:R1:W-:Y:S02]  /*214d0*/  STL.64 [R1+0x1278], R18 ;  /* 0x0012781201007387 */ /* 0x0003e40000100a00 */
[C---:B------:R-:W-:Y:S02]  /*214e0*/  IMAD.WIDE R12, R0.reuse, 0x4, R126 ;  /* 0x00000004000c7825 */ /* 0x040fe400078e027e */
[----:B------:R1:W-:Y:S04]  /*214f0*/  STL.64 [R1+0x1270], R16 ;  /* 0x0012701001007387 */ /* 0x0003e80000100a00 */
[----:B------:R-:W3:Y:S04]  /*21500*/  LDL.LU.64 R128, [R1+0x1218] ;  /* 0x0012180001807983 */ /* 0x000ee80000300a00 */
[----:B------:R1:W-:Y:S04]  /*21510*/  STL.64 [R1+0x1268], R14 ;  /* 0x0012680e01007387 */ /* 0x0003e80000100a00 */
[----:B------:R1:W-:Y:S04]  /*21520*/  STL.64 [R1+0x1260], R12 ;  /* 0x0012600c01007387 */ /* 0x0003e80000100a00 */
[----:B------:R-:W3:Y:S01]  /*21530*/  LDL.LU.64 R126, [R1+0x1210] ;  /* 0x00121000017e7983 */ /* 0x000ee20000300a00 */
[----:B--2---:R-:W-:-:S05]  /*21540*/  IMAD.WIDE R10, R0, 0x4, R118 ;  /* 0x00000004000a7825 */ /* 0x004fca00078e0276 */
[----:B------:R-:W-:Y:S01]  /*21550*/  STL.64 [R1+0x1258], R10 ;  /* 0x0012580a01007387 */ /* 0x000fe20000100a00 */
[----:B------:R-:W-:-:S03]  /*21560*/  IMAD.WIDE R8, R0, 0x4, R234 ;  /* 0x0000000400087825 */ /* 0x000fc600078e02ea */
[----:B------:R-:W2:Y:S04]  /*21570*/  LDL.LU.64 R234, [R1+0x1208] ;  /* 0x0012080001ea7983 */ /* 0x000ea80000300a00 */
[----:B------:R-:W-:Y:S01]  /*21580*/  STL.64 [R1+0x1250], R8 ;  /* 0x0012500801007387 */ /* 0x000fe20000100a00 */
[----:B------:R-:W-:-:S04]  /*21590*/  IADD3 R2, R252, -0xc3, RZ ;  /* 0xffffff3dfc027810 */ /* 0x000fc80007ffe0ff */
[----:B------:R-:W-:-:S13]  /*215a0*/  ISETP.GE.U32.AND P1, PT, R2, 0x7ffffebe, PT ;  /* 0x7ffffebe0200780c */ /* 0x000fda0003f26070 */
[----:B------:R1:W-:Y:S04]  /*215b0*/  LDGSTS.E [R227+0x30800], [R18.64], !P1 ;  /* 0x3080000012e37fae */ /* 0x0003e8000c921848 */
        /* <DEDUP_REMOVED lines=8> */
[----:B------:R2:W-:Y:S01]  /*21640*/  LDGSTS.E [R227+0x30b00], [R6.64], !P1 ;  /* 0x30b0000006e37fae */ /* 0x0005e2000c921848 */
[----:B---3--:R-:W-:-:S05]  /*21650*/  IMAD.WIDE R4, R0, 0x4, R228 ;  /* 0x0000000400047825 */ /* 0x008fca00078e02e4 */
[----:B------:R4:W-:Y:S04]  /*21660*/  STL.64 [R1+0x1240], R4 ;  /* 0x0012400401007387 */ /* 0x0009e80000100a00 */
[----:B------:R-:W3:Y:S04]  /*21670*/  LDL.LU.64 R118, [R1+0x11f8] ;  /* 0x0011f80001767983 */ /* 0x000ee80000300a00 */
[----:B------:R-:W3:Y:S04]  /*21680*/  LDL.LU.64 R132, [R1+0x11f0] ;  /* 0x0011f00001847983 */ /* 0x000ee80000300a00 */
[----:B------:R-:W3:Y:S01]  /*21690*/  LDL.LU.64 R228, [R1+0x11e8] ;  /* 0x0011e80001e47983 */ /* 0x000ee20000300a00 */
[----:B-1----:R-:W-:-:S03]  /*216a0*/  IMAD.WIDE R18, R0, 0x4, R124 ;  /* 0x0000000400127825 */ /* 0x002fc600078e027c */
[----:B------:R-:W3:Y:S01]  /*216b0*/  LDL.LU.64 R124, [R1+0x11e0] ;  /* 0x0011e000017c7983 */ /* 0x000ee20000300a00 */
[----:B------:R-:W-:-:S03]  /*216c0*/  IMAD.WIDE R16, R0, 0x4, R122 ;  /* 0x0000000400107825 */ /* 0x000fc600078e027a */
[----:B------:R3:W-:Y:S04]  /*216d0*/  STL.64 [R1+0x1238], R18 ;  /* 0x0012381201007387 */ /* 0x0007e80000100a00 */
[----:B------:R-:W3:Y:S01]  /*216e0*/  LDL.LU.64 R122, [R1+0x11d8] ;  /* 0x0011d800017a7983 */ /* 0x000ee20000300a00 */
[----:B------:R-:W-:-:S03]  /*216f0*/  IMAD.WIDE R14, R0, 0x4, R120 ;  /* 0x00000004000e7825 */ /* 0x000fc600078e0278 */
[----:B------:R-:W-:Y:S04]  /*21700*/  STL.64 [R1+0x1230], R16 ;  /* 0x0012301001007387 */ /* 0x000fe80000100a00 */
[----:B------:R-:W3:Y:S04]  /*21710*/  LDL.LU.64 R120, [R1+0x11d0] ;  /* 0x0011d00001787983 */ /* 0x000ee80000300a00 */
[----:B------:R1:W-:Y:S01]  /*21720*/  STL.64 [R1+0x1228], R14 ;  /* 0x0012280e01007387 */ /* 0x0003e20000100a00 */
[----:B------:R-:W-:-:S03]  /*21730*/  IADD3 R2, R252, -0xc7, RZ ;  /* 0xffffff39fc027810 */ /* 0x000fc60007ffe0ff */
[----:B------:R4:W-:Y:S01]  /*21740*/  LDGSTS.E [R227+0x30b80], [R4.64], !P1 ;  /* 0x30b8000004e37fae */ /* 0x0009e2000c921848 */
        /* <DEDUP_REMOVED lines=9> */
[----:B------:R1:W-:Y:S04]  /*217e0*/  STL.64 [R1+0x1210], R8 ;  /* 0x0012100801007387 */ /* 0x0003e80000100a00 */
[----:B------:R-:W-:Y:S04]  /*217f0*/  STL.64 [R1+0x1208], R6 ;  /* 0x0012080601007387 */ /* 0x000fe80000100a00 */
[----:B------:R3:W-:Y:S04]  /*21800*/  LDGSTS.E [R227+0x31800], [R18.64], !P4 ;  /* 0x3180000012e37fae */ /* 0x0007e8000e121848 */
        /* <DEDUP_REMOVED lines=8> */
[----:B------:R-:W4:Y:S04]  /*21890*/  LDL.LU.64 R130, [R1+0x11b8] ;  /* 0x0011b80001827983 */ /* 0x000f280000300a00 */
[----:B------:R-:W4:Y:S04]  /*218a0*/  LDL.LU.64 R230, [R1+0x11b0] ;  /* 0x0011b00001e67983 */ /* 0x000f280000300a00 */
[----:B------:R-:W4:Y:S04]  /*218b0*/  LDL.LU.64 R128, [R1+0x11a8] ;  /* 0x0011a80001807983 */ /* 0x000f280000300a00 */
[----:B------:R-:W4:Y:S04]  /*218c0*/  LDL.LU.64 R126, [R1+0x11a0] ;  /* 0x0011a000017e7983 */ /* 0x000f280000300a00 */
[----:B------:R2:W-:Y:S01]  /*218d0*/  LDGSTS.E [R227+0x31b80], [R4.64], !P4 ;  /* 0x31b8000004e37fae */ /* 0x0005e2000e121848 */
[----:B---3--:R-:W-:-:S03]  /*218e0*/  IMAD.WIDE R18, R0, 0x4, R118 ;  /* 0x0000000400127825 */ /* 0x008fc600078e0276 */
[----:B------:R-:W3:Y:S04]  /*218f0*/  LDL.LU.64 R118, [R1+0x1198] ;  /* 0x0011980001767983 */ /* 0x000ee80000300a00 */
[----:B------:R4:W-:Y:S01]  /*21900*/  STL.64 [R1+0x11f8], R18 ;  /* 0x0011f81201007387 */ /* 0x0009e20000100a00 */
[----:B-1----:R-:W-:-:S03]  /*21910*/  IMAD.WIDE R14, R0, 0x4, R228 ;  /* 0x00000004000e7825 */ /* 0x002fc600078e02e4 */
[----:B------:R-:W3:Y:S01]  /*21920*/  LDL.LU.64 R228, [R1+0x1190] ;  /* 0x0011900001e47983 */ /* 0x000ee20000300a00 */
[----:B------:R-:W-:-:S04]  /*21930*/  IMAD.WIDE R16, R0, 0x4, R132 ;  /* 0x0000000400107825 */ /* 0x000fc800078e0284 */
[C---:B------:R-:W-:Y:S01]  /*21940*/  IMAD.WIDE R12, R0.reuse, 0x4, R124 ;  /* 0x00000004000c7825 */ /* 0x040fe200078e027c */
[----:B------:R1:W-:Y:S03]  /*21950*/  STL.64 [R1+0x11f0], R16 ;  /* 0x0011f01001007387 */ /* 0x0003e60000100a00 */
[C---:B------:R-:W-:Y:S01]  /*21960*/  IMAD.WIDE R10, R0.reuse, 0x4, R122 ;  /* 0x00000004000a7825 */ /* 0x040fe200078e027a */
[----:B------:R1:W-:Y:S04]  /*21970*/  STL.64 [R1+0x11e8], R14 ;  /* 0x0011e80e01007387 */ /* 0x0003e80000100a00 */
[----:B------:R1:W-:Y:S01]  /*21980*/  STL.64 [R1+0x11e0], R12 ;  /* 0x0011e00c01007387 */ /* 0x0003e20000100a00 */
[----:B------:R-:W-:-:S03]  /*21990*/  IMAD.WIDE R8, R0, 0x4, R120 ;  /* 0x0000000400087825 */ /* 0x000fc600078e0278 */
[----:B------:R-:W3:Y:S04]  /*219a0*/  LDL.LU.64 R124, [R1+0x1188] ;  /* 0x00118800017c7983 */ /* 0x000ee80000300a00 */
[----:B------:R3:W-:Y:S04]  /*219b0*/  STL.64 [R1+0x11d8], R10 ;  /* 0x0011d80a01007387 */ /* 0x0007e80000100a00 */
[----:B------:R1:W-:Y:S01]  /*219c0*/  STL.64 [R1+0x11d0], R8 ;  /* 0x0011d00801007387 */ /* 0x0003e20000100a00 */
[----:B--2---:R-:W-:-:S03]  /*219d0*/  IMAD.WIDE R4, R0, 0x4, R234 ;  /* 0x0000000400047825 */ /* 0x004fc600078e02ea */
[----:B------:R-:W2:Y:S01]  /*219e0*/  LDL.LU.64 R234, [R1+0x1180] ;  /* 0x0011800001ea7983 */ /* 0x000ea20000300a00 */
[----:B------:R-:W-:-:S04]  /*219f0*/  IADD3 R2, R252, -0xcb, RZ ;  /* 0xffffff35fc027810 */ /* 0x000fc80007ffe0ff */
[----:B------:R-:W-:Y:S01]  /*21a00*/  ISETP.GE.U32.AND P2, PT, R2, 0x7ffffeb6, PT ;  /* 0x7ffffeb60200780c */ /* 0x000fe20003f46070 */
[----:B------:R-:W-:-:S05]  /*21a10*/  IMAD.WIDE R6, R0, 0x4, R116 ;  /* 0x0000000400067825 */ /* 0x000fca00078e0274 */
[----:B------:R-:W-:Y:S04]  /*21a20*/  STL.64 [R1+0x11c8], R6 ;  /* 0x0011c80601007387 */ /* 0x000fe80000100a00 */
[----:B------:R2:W-:Y:S04]  /*21a30*/  STL.64 [R1+0x11c0], R4 ;  /* 0x0011c00401007387 */ /* 0x0005e80000100a00 */
[----:B------:R-:W2:Y:S04]  /*21a40*/  LDL.LU.64 R116, [R1+0x1178] ;  /* 0x0011780001747983 */ /* 0x000ea80000300a00 */
[----:B------:R4:W-:Y:S04]  /*21a50*/  LDGSTS.E [R227+0x32800], [R18.64], !P2 ;  /* 0x3280000012e37fae */ /* 0x0009e8000d121848 */
[----:B------:R1:W-:Y:S04]  /*21a60*/  LDGSTS.E [R227+0x32880], [R16.64], !P2 ;  /* 0x3288000010e37fae */ /* 0x0003e8000d121848 */
[----:B------:R-:W2:Y:S04]  /*21a70*/  LDL.LU.64 R122, [R1+0x1170] ;  /* 0x00117000017a7983 */ /* 0x000ea80000300a00 */
        /* <DEDUP_REMOVED lines=13> */
[----:B------:R1:W-:Y:S04]  /*21b50*/  STL.64 [R1+0x11b0], R16 ;  /* 0x0011b01001007387 */ /* 0x0003e80000100a00 */
[----:B------:R-:W4:Y:S04]  /*21b60*/  LDL.LU.64 R130, [R1+0x1158] ;  /* 0x0011580001827983 */ /* 0x000f280000300a00 */
[----:B------:R1:W-:Y:S01]  /*21b70*/  STL.64 [R1+0x11a8], R14 ;  /* 0x0011a80e01007387 */ /* 0x0003e20000100a00 */
[----:B---3--:R-:W-:-:S03]  /*21b80*/  IMAD.WIDE R10, R0, 0x4, R118 ;  /* 0x00000004000a7825 */ /* 0x008fc600078e0276 */
[----:B------:R4:W-:Y:S04]  /*21b90*/  STL.64 [R1+0x11a0], R12 ;  /* 0x0011a00c01007387 */ /* 0x0009e80000100a00 */
[----:B------:R-:W3:Y:S01]  /*21ba0*/  LDL.LU.64 R118, [R1+0x1150] ;  /* 0x0011500001767983 */ /* 0x000ee20000300a00 */
[----:B------:R-:W-:-:S03]  /*21bb0*/  IMAD.WIDE R8, R0, 0x4, R228 ;  /* 0x0000000400087825 */ /* 0x000fc600078e02e4 */
[----:B------:R1:W-:Y:S04]  /*21bc0*/  STL.64 [R1+0x1198], R10 ;  /* 0x0011980a01007387 */ /* 0x0003e80000100a00 */
[----:B------:R-:W3:Y:S04]  /*21bd0*/  LDL.LU.64 R228, [R1+0x1148] ;  /* 0x0011480001e47983 */ /* 0x000ee80000300a00 */
[----:B------:R-:W-:Y:S01]  /*21be0*/  STL.64 [R1+0x1190], R8 ;  /* 0x0011900801007387 */ /* 0x000fe20000100a00 */
[----:B--2---:R-:W-:-:S03]  /*21bf0*/  IMAD.WIDE R4, R0, 0x4, R234 ;  /* 0x0000000400047825 */ /* 0x004fc600078e02ea */
[----:B------:R-:W2:Y:S01]  /*21c00*/  LDL.LU.64 R234, [R1+0x1140] ;  /* 0x0011400001ea7983 */ /* 0x000ea20000300a00 */
[----:B------:R-:W-:-:S04]  /*21c10*/  IADD3 R2, R252, -0xcf, RZ ;  /* 0xffffff31fc027810 */ /* 0x000fc80007ffe0ff */
[----:B------:R-:W-:Y:S01]  /*21c20*/  ISETP.GE.U32.AND P3, PT, R2, 0x7ffffeb2, PT ;  /* 0x7ffffeb20200780c */ /* 0x000fe20003f66070 */
[----:B------:R-:W-:-:S05]  /*21c30*/  IMAD.WIDE R6, R0, 0x4, R124 ;  /* 0x0000000400067825 */ /* 0x000fca00078e027c */
[----:B------:R3:W-:Y:S04]  /*21c40*/  STL.64 [R1+0x1188], R6 ;  /* 0x0011880601007387 */ /* 0x0007e80000100a00 */
[----:B------:R2:W-:Y:S04]  /*21c50*/  STL.64 [R1+0x1180], R4 ;  /* 0x0011800401007387 */ /* 0x0005e80000100a00 */
[----:B------:R-:W2:Y:S04]  /*21c60*/  LDL.LU.64 R126, [R1+0x1138] ;  /* 0x00113800017e7983 */ /* 0x000ea80000300a00 */
[----:B------:R1:W-:Y:S04]  /*21c70*/  LDGSTS.E [R227+0x33800], [R18.64], !P3 ;  /* 0x3380000012e37fae */ /* 0x0003e8000d921848 */
[----:B------:R-:W2:Y:S04]  /*21c80*/  LDL.LU.64 R124, [R1+0x1130] ;  /* 0x00113000017c7983 */ /* 0x000ea80000300a00 */
[----:B------:R1:W-:Y:S02]  /*21c90*/  LDGSTS.E [R227+0x33880], [R16.64], !P3 ;  /* 0x3388000010e37fae */ /* 0x0003e4000d921848 */
[----:B-1----:R-:W-:-:S02]  /*21ca0*/  IMAD.WIDE R18, R0, 0x4, R116 ;  /* 0x0000000400127825 */ /* 0x002fc400078e0274 */
[----:B------:R1:W-:Y:S04]  /*21cb0*/  LDGSTS.E [R227+0x33900], [R14.64], !P3 ;  /* 0x339000000ee37fae */ /* 0x0003e8000d921848 */
[----:B------:R-:W2:Y:S01]  /*21cc0*/  LDL.LU.64 R116, [R1+0x1128] ;  /* 0x0011280001747983 */ /* 0x000ea20000300a00 */
[----:B------:R-:W-:-:S03]  /*21cd0*/  IMAD.WIDE R16, R0, 0x4, R122 ;  /* 0x0000000400107825 */ /* 0x000fc600078e027a */
[----:B------:R2:W-:Y:S01]  /*21ce0*/  STL.64 [R1+0x1178], R18 ;  /* 0x0011781201007387 */ /* 0x0005e20000100a00 */
[----:B-1----:R-:W-:-:S03]  /*21cf0*/  IMAD.WIDE R14, R0, 0x4, R120 ;  /* 0x00000004000e7825 */ /* 0x002fc600078e0278 */
[----:B------:R-:W2:Y:S04]  /*21d00*/  LDL.LU.64 R128, [R1+0x1120] ;  /* 0x0011200001807983 */ /* 0x000ea80000300a00 */
[----:B------:R-:W2:Y:S04]  /*21d10*/  LDL.LU.64 R122, [R1+0x1118] ;  /* 0x00111800017a7983 */ /* 0x000ea80000300a00 */
[----:B------:R4:W-:Y:S04]  /*21d20*/  LDGSTS.E [R227+0x33980], [R12.64], !P3 ;  /* 0x339800000ce37fae */ /* 0x0009e8000d921848 */
[----:B------:R1:W-:Y:S04]  /*21d30*/  STL.64 [R1+0x1170], R16 ;  /* 0x0011701001007387 */ /* 0x0003e80000100a00 */
[----:B------:R1:W-:Y:S01]  /*21d40*/  STL.64 [R1+0x1168], R14 ;  /* 0x0011680e01007387 */ /* 0x0003e20000100a00 */
[----:B----4-:R-:W-:-:S03]  /*21d50*/  IMAD.WIDE R12, R0, 0x4, R230 ;  /* 0x00000004000c7825 */ /* 0x010fc600078e02e6 */
[----:B------:R-:W4:Y:S04]  /*21d60*/  LDL.LU.64 R120, [R1+0x1110] ;  /* 0x0011100001787983 */ /* 0x000f280000300a00 */
[----:B------:R1:W-:Y:S04]  /*21d70*/  LDGSTS.E [R227+0x33a00], [R10.64], !P3 ;  /* 0x33a000000ae37fae */ /* 0x0003e8000d921848 */
[----:B------:R1:W-:Y:S04]  /*21d80*/  LDGSTS.E [R227+0x33a80], [R8.64], !P3 ;  /* 0x33a8000008e37fae */ /* 0x0003e8000d921848 */
[----:B------:R3:W-:Y:S04]  /*21d90*/  LDGSTS.E [R227+0x33b00], [R6.64], !P3 ;  /* 0x33b0000006e37fae */ /* 0x0007e8000d921848 */
[----:B------:R-:W4:Y:S04]  /*21da0*/  LDL.LU.64 R230, [R1+0x1108] ;  /* 0x0011080001e67983 */ /* 0x000f280000300a00 */
[----:B------:R2:W-:Y:S01]  /*21db0*/  STL.64 [R1+0x1160], R12 ;  /* 0x0011600c01007387 */ /* 0x0005e20000100a00 */
[----:B-1----:R-:W-:-:S03]  /*21dc0*/  IMAD.WIDE R10, R0, 0x4, R130 ;  /* 0x00000004000a7825 */ /* 0x002fc600078e0282 */
[----:B------:R2:W-:Y:S01]  /*21dd0*/  LDGSTS.E [R227+0x33b80], [R4.64], !P3 ;  /* 0x33b8000004e37fae */ /* 0x0005e2000d921848 */
[----:B---3--:R-:W-:-:S03]  /*21de0*/  IMAD.WIDE R6, R0, 0x4, R228 ;  /* 0x0000000400067825 */ /* 0x008fc600078e02e4 */
[----:B------:R-:W3:Y:S01]  /*21df0*/  LDL.LU.64 R228, [R1+0x1100] ;  /* 0x0011000001e47983 */ /* 0x000ee20000300a00 */
[----:B------:R-:W-:-:S03]  /*21e00*/  IMAD.WIDE R8, R0, 0x4, R118 ;  /* 0x0000000400087825 */ /* 0x000fc600078e0276 */
[----:B------:R1:W-:Y:S04]  /*21e10*/  STL.64 [R1+0x1158], R10 ;  /* 0x0011580a01007387 */ /* 0x0003e80000100a00 */
[----:B------:R4:W-:Y:S04]  /*21e20*/  STL.64 [R1+0x1150], R8 ;  /* 0x0011500801007387 */ /* 0x0009e80000100a00 */
[----:B------:R-:W-:Y:S01]  /*21e30*/  STL.64 [R1+0x1148], R6 ;  /* 0x0011480601007387 */ /* 0x000fe20000100a00 */
        /* <DEDUP_REMOVED lines=10> */
[----:B-1----:R-:W-:-:S02]  /*21ee0*/  IMAD.WIDE R18, R0, 0x4, R126 ;  /* 0x0000000400127825 */ /* 0x002fc400078e027e */
[----:B------:R1:W-:Y:S02]  /*21ef0*/  LDGSTS.E [R227+0x34980], [R12.64], !P5 ;  /* 0x349800000ce37fae */ /* 0x0003e4000e921848 */
[C---:B------:R-:W-:Y:S02]  /*21f00*/  IMAD.WIDE R16, R0.reuse, 0x4, R124 ;  /* 0x0000000400107825 */ /* 0x040fe400078e027c */
[----:B------:R-:W2:Y:S02]  /*21f10*/  LDL.LU.64 R126, [R1+0x10e0] ;  /* 0x0010e000017e7983 */ /* 0x000ea40000300a00 */
[C---:B------:R-:W-:Y:S02]  /*21f20*/  IMAD.WIDE R14, R0.reuse, 0x4, R116 ;  /* 0x00000004000e7825 */ /* 0x040fe400078e0274 */
[----:B------:R-:W2:Y:S04]  /*21f30*/  LDL.LU.64 R124, [R1+0x10d8] ;  /* 0x0010d800017c7983 */ /* 0x000ea80000300a00 */
[----:B------:R2:W-:Y:S01]  /*21f40*/  STL.64 [R1+0x1138], R18 ;  /* 0x0011381201007387 */ /* 0x0005e20000100a00 */
[----:B-1----:R-:W-:-:S03]  /*21f50*/  IMAD.WIDE R12, R0, 0x4, R128 ;  /* 0x00000004000c7825 */ /* 0x002fc600078e0280 */
[----:B------:R-:W2:Y:S04]  /*21f60*/  LDL.LU.64 R116, [R1+0x10d0] ;  /* 0x0010d00001747983 */ /* 0x000ea80000300a00 */
[----:B------:R1:W-:Y:S04]  /*21f70*/  LDGSTS.E [R227+0x34a00], [R10.64], !P5 ;  /* 0x34a000000ae37fae */ /* 0x0003e8000e921848 */
[----:B------:R4:W-:Y:S04]  /*21f80*/  LDGSTS.E [R227+0x34a80], [R8.64], !P5 ;  /* 0x34a8000008e37fae */ /* 0x0009e8000e921848 */
[----:B------:R-:W-:Y:S01]  /*21f90*/  STL.64 [R1+0x1130], R16 ;  /* 0x0011301001007387 */ /* 0x000fe20000100a00 */
[----:B-1----:R-:W-:-:S03]  /*21fa0*/  IMAD.WIDE R10, R0, 0x4, R122 ;  /* 0x00000004000a7825 */ /* 0x002fc600078e027a */
[----:B------:R1:W-:Y:S01]  /*21fb0*/  STL.64 [R1+0x1128], R14 ;  /* 0x0011280e01007387 */ /* 0x0003e20000100a00 */
[----:B----4-:R-:W-:-:S03]  /*21fc0*/  IMAD.WIDE R8, R0, 0x4, R120 ;  /* 0x0000000400087825 */ /* 0x010fc600078e0278 */
[----:B------:R4:W-:Y:S04]  /*21fd0*/  STL.64 [R1+0x1120], R12 ;  /* 0x0011200c01007387 */ /* 0x0009e80000100a00 */
[----:B------:R1:W-:Y:S04]  /*21fe0*/  LDGSTS.E [R227+0x34b00], [R6.64], !P5 ;  /* 0x34b0000006e37fae */ /* 0x0003e8000e921848 */
[----:B------:R-:W2:Y:S04]  /*21ff0*/  LDL.LU.64 R122, [R1+0x10c8] ;  /* 0x0010c800017a7983 */ /* 0x000ea80000300a00 */
[----:B------:R3:W-:Y:S04]  /*22000*/  LDGSTS.E [R227+0x34b80], [R4.64], !P5 ;  /* 0x34b8000004e37fae */ /* 0x0007e8000e921848 */
[----:B------:R1:W-:Y:S04]  /*22010*/  STL.64 [R1+0x1118], R10 ;  /* 0x0011180a01007387 */ /* 0x0003e80000100a00 */
[----:B------:R1:W-:Y:S01]  /*22020*/  STL.64 [R1+0x1110], R8 ;  /* 0x0011100801007387 */ /* 0x0003e20000100a00 */
[----:B---3--:R-:W-:-:S03]  /*22030*/  IMAD.WIDE R4, R0, 0x4, R228 ;  /* 0x0000000400047825 */ /* 0x008fc600078e02e4 */
[----:B------:R-:W3:Y:S01]  /*22040*/  LDL.LU.64 R228, [R1+0x10c0] ;  /* 0x0010c00001e47983 */ /* 0x000ee20000300a00 */
[----:B------:R-:W-:-:S04]  /*22050*/  IADD3 R2, R252, -0xd7, RZ ;  /* 0xffffff29fc027810 */ /* 0x000fc80007ffe0ff */
[----:B------:R-:W-:Y:S01]  /*22060*/  ISETP.GE.U32.AND P6, PT, R2, 0x7ffffeaa, PT ;  /* 0x7ffffeaa0200780c */ /* 0x000fe20003fc6070 */
[----:B-1----:R-:W-:-:S05]  /*22070*/  IMAD.WIDE R6, R0, 0x4, R230 ;  /* 0x0000000400067825 */ /* 0x002fca00078e02e6 */
[----:B------:R1:W-:Y:S04]  /*22080*/  STL.64 [R1+0x1108], R6 ;  /* 0x0011080601007387 */ /* 0x0003e80000100a00 */
[----:B------:R3:W-:Y:S04]  /*22090*/  STL.64 [R1+0x1100], R4 ;  /* 0x0011000401007387 */ /* 0x0007e80000100a00 */
[----:B------:R-:W3:Y:S04]  /*220a0*/  LDL.LU.64 R120, [R1+0x10b8] ;  /* 0x0010b80001787983 */ /* 0x000ee80000300a00 */
[----:B------:R2:W-:Y:S04]  /*220b0*/  LDGSTS.E [R227+0x35800], [R18.64], !P6 ;  /* 0x3580000012e37fae */ /* 0x0005e8000f121848 */
[----:B------:R-:W3:Y:S04]  /*220c0*/  LDL.LU.64 R230, [R1+0x10b0] ;  /* 0x0010b00001e67983 */ /* 0x000ee80000300a00 */
[----:B------:R-:W3:Y:S04]  /*220d0*/  LDL.LU.64 R128, [R1+0x10a8] ;  /* 0x0010a80001807983 */ /* 0x000ee80000300a00 */
[----:B------:R1:W-:Y:S04]  /*220e0*/  LDGSTS.E [R227+0x35880], [R16.64], !P6 ;  /* 0x3588000010e37fae */ /* 0x0003e8000f121848 */
[----:B------:R1:W-:Y:S04]  /*220f0*/  LDGSTS.E [R227+0x35900], [R14.64], !P6 ;  /* 0x359000000ee37fae */ /* 0x0003e8000f121848 */
[----:B------:R4:W-:Y:S04]  /*22100*/  LDGSTS.E [R227+0x35980], [R12.64], !P6 ;  /* 0x359800000ce37fae */ /* 0x0009e8000f121848 */
[----:B------:R1:W-:Y:S04]  /*22110*/  LDGSTS.E [R227+0x35a00], [R10.64], !P6 ;  /* 0x35a000000ae37fae */ /* 0x0003e8000f121848 */
[----:B------:R1:W-:Y:S04]  /*22120*/  LDGSTS.E [R227+0x35a80], [R8.64], !P6 ;  /* 0x35a8000008e37fae */ /* 0x0003e8000f121848 */
[----:B------:R1:W-:Y:S04]  /*22130*/  LDGSTS.E [R227+0x35b00], [R6.64], !P6 ;  /* 0x35b0000006e37fae */ /* 0x0003e8000f121848 */
        /* <DEDUP_REMOVED lines=9> */
[----:B----4-:R-:W-:-:S03]  /*221d0*/  IMAD.WIDE R12, R0, 0x4, R126 ;  /* 0x00000004000c7825 */ /* 0x010fc600078e027e */
[----:B------:R-:W4:Y:S01]  /*221e0*/  LDL.LU.64 R126, [R1+0x1090] ;  /* 0x00109000017e7983 */ /* 0x000f220000300a00 */
[----:B------:R-:W-:-:S03]  /*221f0*/  IMAD.WIDE R10, R0, 0x4, R124 ;  /* 0x00000004000a7825 */ /* 0x000fc600078e027c */
[----:B------:R2:W-:Y:S01]  /*22200*/  STL.64 [R1+0x10e0], R12 ;  /* 0x0010e00c01007387 */ /* 0x0005e20000100a00 */
[----:B------:R-:W-:-:S03]  /*22210*/  IMAD.WIDE R8, R0, 0x4, R116 ;  /* 0x0000000400087825 */ /* 0x000fc600078e0274 */
[----:B------:R-:W4:Y:S04]  /*22220*/  LDL.LU.64 R116, [R1+0x1088] ;  /* 0x0010880001747983 */ /* 0x000f280000300a00 */
[----:B------:R1:W-:Y:S04]  /*22230*/  STL.64 [R1+0x10d8], R10 ;  /* 0x0010d80a01007387 */ /* 0x0003e80000100a00 */
[----:B------:R4:W-:Y:S04]  /*22240*/  STL.64 [R1+0x10d0], R8 ;  /* 0x0010d00801007387 */ /* 0x0009e80000100a00 */
[----:B------:R-:W4:Y:S01]  /*22250*/  LDL.LU.64 R124, [R1+0x1080] ;  /* 0x00108000017c7983 */ /* 0x000f220000300a00 */
[----:B------:R-:W-:Y:S01]  /*22260*/  IADD3 R2, R252, -0xdb, RZ ;  /* 0xffffff25fc027810 */ /* 0x000fe20007ffe0ff */
[----:B------:R-:W-:-:S05]  /*22270*/  IMAD.WIDE R6, R0, 0x4, R122 ;  /* 0x0000000400067825 */ /* 0x000fca00078e027a */
[----:B------:R1:W-:Y:S01]  /*22280*/  STL.64 [R1+0x10c8], R6 ;  /* 0x0010c80601007387 */ /* 0x0003e20000100a00 */
[----:B---3--:R-:W-:-:S05]  /*22290*/  IMAD.WIDE R4, R0, 0x4, R228 ;  /* 0x0000000400047825 */ /* 0x008fca00078e02e4 */
[----:B------:R4:W-:Y:S04]  /*222a0*/  STL.64 [R1+0x10c0], R4 ;  /* 0x0010c00401007387 */ /* 0x0009e80000100a00 */
[----:B------:R-:W4:Y:S04]  /*222b0*/  LDL.LU.64 R130, [R1+0x1078] ;  /* 0x0010780001827983 */ /* 0x000f280000300a00 */
[----:B------:R-:W4:Y:S01]  /*222c0*/  LDL.LU.64 R228, [R1+0x1070] ;  /* 0x0010700001e47983 */ /* 0x000f220000300a00 */
[----:B------:R-:W-:-:S03]  /*222d0*/  ISETP.GE.U32.AND P0, PT, R2, 0x7ffffea6, PT ;  /* 0x7ffffea60200780c */ /* 0x000fc60003f06070 */
[----:B------:R-:W4:Y:S10]  /*222e0*/  LDL.LU.64 R122, [R1+0x1068] ;  /* 0x00106800017a7983 */ /* 0x000f340000300a00 */
[----:B------:R1:W-:Y:S04]  /*222f0*/  LDGSTS.E [R227+0x36800], [R18.64], !P0 ;  /* 0x3680000012e37fae */ /* 0x0003e8000c121848 */
[----:B------:R1:W-:Y:S04]  /*22300*/  LDGSTS.E [R227+0x36880], [R16.64], !P0 ;  /* 0x3688000010e37fae */ /* 0x0003e8000c121848 */
[----:B------:R1:W-:Y:S02]  /*22310*/  LDGSTS.E [R227+0x36900], [R14.64], !P0 ;  /* 0x369000000ee37fae */ /* 0x0003e4000c121848 */
[----:B-1----:R-:W-:-:S02]  /*22320*/  IMAD.WIDE R18, R0, 0x4, R120 ;  /* 0x0000000400127825 */ /* 0x002fc400078e0278 */
[----:B------:R2:W-:Y:S02]  /*22330*/  LDGSTS.E [R227+0x36980], [R12.64], !P0 ;  /* 0x369800000ce37fae */ /* 0x0005e4000c121848 */
[C---:B------:R-:W-:Y:S02]  /*22340*/  IMAD.WIDE R16, R0.reuse, 0x4, R230 ;  /* 0x0000000400107825 */ /* 0x040fe400078e02e6 */
[----:B------:R-:W4:Y:S02]  /*22350*/  LDL.LU.64 R120, [R1+0x1060] ;  /* 0x0010600001787983 */ /* 0x000f240000300a00 */
[----:B------:R-:W-:Y:S02]  /*22360*/  IMAD.WIDE R14, R0, 0x4, R128 ;  /* 0x00000004000e7825 */ /* 0x000fe400078e0280 */
[----:B------:R-:W4:Y:S04]  /*22370*/  LDL.LU.64 R230, [R1+0x1058] ;  /* 0x0010580001e67983 */ /* 0x000f280000300a00 */
[----:B------:R-:W-:Y:S04]  /*22380*/  STL.64 [R1+0x10b8], R18 ;  /* 0x0010b81201007387 */ /* 0x000fe80000100a00 */
[----:B------:R1:W-:Y:S04]  /*22390*/  STL.64 [R1+0x10b0], R16 ;  /* 0x0010b01001007387 */ /* 0x0003e80000100a00 */
[----:B------:R1:W-:Y:S01]  /*223a0*/  LDGSTS.E [R227+0x36a00], [R10.64], !P0 ;  /* 0x36a000000ae37fae */ /* 0x0003e2000c121848 */
[----:B------:R-:W-:-:S03]  /*223b0*/  IADD3 R2, R252, -0xdf, RZ ;  /* 0xffffff21fc027810 */ /* 0x000fc60007ffe0ff */
[----:B------:R4:W-:Y:S01]  /*223c0*/  LDGSTS.E [R227+0x36a80], [R8.64], !P0 ;  /* 0x36a8000008e37fae */ /* 0x0009e2000c121848 */
[----:B--2---:R-:W-:-:S03]  /*223d0*/  IMAD.WIDE R12, R0, 0x4, R118 ;  /* 0x00000004000c7825 */ /* 0x004fc600078e0276 */
[----:B------:R2:W-:Y:S04]  /*223e0*/  LDGSTS.E [R227+0x36b00], [R6.64], !P0 ;  /* 0x36b0000006e37fae */ /* 0x0005e8000c121848 */
[----:B------:R-:W3:Y:S01]  /*223f0*/  LDL.LU.64 R118, [R1+0x1050] ;  /* 0x0010500001767983 */ /* 0x000ee20000300a00 */
[----:B-1----:R-:W-:-:S03]  /*22400*/  IMAD.WIDE R10, R0, 0x4, R234 ;  /* 0x00000004000a7825 */ /* 0x002fc600078e02ea */
[----:B------:R1:W-:Y:S04]  /*22410*/  STL.64 [R1+0x10a8], R14 ;  /* 0x0010a80e01007387 */ /* 0x0003e80000100a00 */
[----:B------:R-:W3:Y:S01]  /*22420*/  LDL.LU.64 R234, [R1+0x1048] ;  /* 0x0010480001ea7983 */ /* 0x000ee20000300a00 */
[----:B------:R-:W-:-:S03]  /*22430*/  ISETP.GE.U32.AND P1, PT, R2, 0x7ffffea2, PT ;  /* 0x7ffffea20200780c */ /* 0x000fc60003f26070 */
[----:B------:R1:W-:Y:S04]  /*22440*/  STL.64 [R1+0x10a0], R12 ;  /* 0x0010a00c01007387 */ /* 0x0003e80000100a00 */
[----:B------:R1:W-:Y:S04]  /*22450*/  STL.64 [R1+0x1098], R10 ;  /* 0x0010980a01007387 */ /* 0x0003e80000100a00 */
[----:B------:R1:W-:Y:S04]  /*22460*/  LDGSTS.E [R227+0x36b80], [R4.64], !P0 ;  /* 0x36b8000004e37fae */ /* 0x0003e8000c121848 */
[----:B------:R1:W-:Y:S04]  /*22470*/  LDGSTS.E [R227+0x37800], [R18.64], !P1 ;  /* 0x3780000012e37fae */ /* 0x0003e8000c921848 */
[----:B------:R1:W-:Y:S04]  /*22480*/  LDGSTS.E [R227+0x37880], [R16.64], !P1 ;  /* 0x3788000010e37fae */ /* 0x0003e8000c921848 */
[----:B------:R1:W-:Y:S04]  /*22490*/  LDGSTS.E [R227+0x37900], [R14.64], !P1 ;  /* 0x379000000ee37fae */ /* 0x0003e8000c921848 */
[----:B------:R1:W-:Y:S01]  /*224a0*/  LDGSTS.E [R227+0x37980], [R12.64], !P1 ;  /* 0x379800000ce37fae */ /* 0x0003e2000c921848 */
[----:B----4-:R-:W-:-:S03]  /*224b0*/  IMAD.WIDE R8, R0, 0x4, R126 ;  /* 0x0000000400087825 */ /* 0x010fc600078e027e */
[----:B------:R4:W-:Y:S04]  /*224c0*/  LDGSTS.E [R227+0x37a00], [R10.64], !P1 ;  /* 0x37a000000ae37fae */ /* 0x0009e8000c921848 */
[----:B------:R1:W-:Y:S01]  /*224d0*/  LDGSTS.E [R227+0x37a80], [R8.64], !P1 ;  /* 0x37a8000008e37fae */ /* 0x0003e2000c921848 */
[----:B--2---:R-:W-:-:S03]  /*224e0*/  IMAD.WIDE R6, R0, 0x4, R116 ;  /* 0x0000000400067825 */ /* 0x004fc600078e0274 */
[----:B------:R-:W2:Y:S04]  /*224f0*/  LDL.LU.64 R116, [R1+0x1040] ;  /* 0x0010400001747983 */ /* 0x000ea80000300a00 */
[----:B------:R-:W-:Y:S01]  /*22500*/  STL.64 [R1+0x1090], R8 ;  /* 0x0010900801007387 */ /* 0x000fe20000100a00 */
[----:B-1----:R-:W-:-:S03]  /*22510*/  IMAD.WIDE R4, R0, 0x4, R124 ;  /* 0x0000000400047825 */ /* 0x002fc600078e027c */
[----:B------:R3:W-:Y:S04]  /*22520*/  STL.64 [R1+0x1088], R6 ;  /* 0x0010880601007387 */ /* 0x0007e80000100a00 */
[----:B------:R2:W-:Y:S04]  /*22530*/  STL.64 [R1+0x1080], R4 ;  /* 0x0010800401007387 */ /* 0x0005e80000100a00 */
[----:B------:R-:W2:Y:S04]  /*22540*/  LDL.LU.64 R132, [R1+0x1038] ;  /* 0x0010380001847983 */ /* 0x000ea80000300a00 */
[----:B------:R-:W2:Y:S04]  /*22550*/  LDL.LU.64 R128, [R1+0x1030] ;  /* 0x0010300001807983 */ /* 0x000ea80000300a00 */
[----:B------:R-:W2:Y:S04]  /*22560*/  LDL.LU.64 R126, [R1+0x1028] ;  /* 0x00102800017e7983 */ /* 0x000ea80000300a00 */
[----:B------:R-:W2:Y:S04]  /*22570*/  LDL.LU.64 R124, [R1+0x1020] ;  /* 0x00102000017c7983 */ /* 0x000ea80000300a00 */
[----:B------:R3:W-:Y:S01]  /*22580*/  LDGSTS.E [R227+0x37b00], [R6.64], !P1 ;  /* 0x37b0000006e37fae */ /* 0x0007e2000c921848 */
[----:B------:R-:W-:-:S03]  /*22590*/  IADD3 R2, R252, -0xe3, RZ ;  /* 0xffffff1dfc027810 */ /* 0x000fc60007ffe0ff */
[----:B------:R2:W-:Y:S01]  /*225a0*/  LDGSTS.E [R227+0x37b80], [R4.64], !P1 ;  /* 0x37b8000004e37fae */ /* 0x0005e2000c921848 */
[----:B------:R-:W-:-:S03]  /*225b0*/  IMAD.WIDE R16, R0, 0x4, R228 ;  /* 0x0000000400107825 */ /* 0x000fc600078e02e4 */
[----:B------:R-:W2:Y:S01]  /*225c0*/  LDL.LU.64 R228, [R1+0x1018] ;  /* 0x0010180001e47983 */ /* 0x000ea20000300a00 */
[----:B------:R-:W-:-:S04]  /*225d0*/  IMAD.WIDE R18, R0, 0x4, R130 ;  /* 0x0000000400127825 */ /* 0x000fc800078e0282 */
[C---:B------:R-:W-:Y:S01]  /*225e0*/  IMAD.WIDE R14, R0.reuse, 0x4, R122 ;  /* 0x00000004000e7825 */ /* 0x040fe200078e027a */
[----:B------:R1:W-:Y:S04]  /*225f0*/  STL.64 [R1+0x12f8], R18 ;  /* 0x0012f81201007387 */ /* 0x0003e80000100a00 */
[----:B------:R1:W-:Y:S01]  /*22600*/  STL.64 [R1+0x12f0], R16 ;  /* 0x0012f01001007387 */ /* 0x0003e20000100a00 */
[----:B------:R-:W-:-:S04]  /*22610*/  IMAD.WIDE R12, R0, 0x4, R120 ;  /* 0x00000004000c7825 */ /* 0x000fc800078e0278 */
[C---:B----4-:R-:W-:Y:S02]  /*22620*/  IMAD.WIDE R10, R0.reuse, 0x4, R230 ;  /* 0x00000004000a7825 */ /* 0x050fe400078e02e6 */
[----:B------:R-:W4:Y:S04]  /*22630*/  LDL.LU.64 R230, [R1+0x1010] ;  /* 0x0010100001e67983 */ /* 0x000f280000300a00 */
[----:B------:R1:W-:Y:S04]  /*22640*/  STL.64 [R1+0x12e8], R14 ;  /* 0x0012e80e01007387 */ /* 0x0003e80000100a00 */
[----:B------:R1:W-:Y:S04]  /*22650*/  STL.64 [R1+0x12e0], R12 ;  /* 0x0012e00c01007387 */ /* 0x0003e80000100a00 */
[----:B------:R1:W-:Y:S01]  /*22660*/  STL.64 [R1+0x12d8], R10 ;  /* 0x0012d80a01007387 */ /* 0x0003e20000100a00 */
[----:B---3--:R-:W-:-:S03]  /*22670*/  IMAD.WIDE R6, R0, 0x4, R234 ;  /* 0x0000000400067825 */ /* 0x008fc600078e02ea */
[----:B------:R-:W3:Y:S01]  /*22680*/  LDL.LU.64 R234, [R1+0x1008] ;  /* 0x0010080001ea7983 */ /* 0x000ee20000300a00 */
[----:B------:R-:W-:Y:S01]  /*22690*/  ISETP.GE.U32.AND P4, PT, R2, 0x7ffffe9e, PT ;  /* 0x7ffffe9e0200780c */ /* 0x000fe20003f86070 */
[----:B------:R-:W-:-:S05]  /*226a0*/  IMAD.WIDE R8, R0, 0x4, R118 ;  /* 0x0000000400087825 */ /* 0x000fca00078e0276 */
[----:B------:R4:W-:Y:S04]  /*226b0*/  STL.64 [R1+0x12d0], R8 ;  /* 0x0012d00801007387 */ /* 0x0009e80000100a00 */
[----:B------:R3:W-:Y:S04]  /*226c0*/  STL.64 [R1+0x12c8], R6 ;  /* 0x0012c80601007387 */ /* 0x0007e80000100a00 */
[----:B------:R-:W3:Y:S04]  /*226d0*/  LDL.LU.64 R122, [R1+0x1000] ;  /* 0x00100000017a7983 */ /* 0x000ee80000300a00 */
[----:B------:R1:W-:Y:S04]  /*226e0*/  LDGSTS.E [R227+0x38800], [R18.64], !P4 ;  /* 0x3880000012e37fae */ /* 0x0003e8000e121848 */
[----:B------:R1:W-:Y:S04]  /*226f0*/  LDGSTS.E [R227+0x38880], [R16.64], !P4 ;  /* 0x3888000010e37fae */ /* 0x0003e8000e121848 */
[----:B------:R1:W-:Y:S04]  /*22700*/  LDGSTS.E [R227+0x38900], [R14.64], !P4 ;  /* 0x389000000ee37fae */ /* 0x0003e8000e121848 */
[----:B------:R1:W-:Y:S04]  /*22710*/  LDGSTS.E [R227+0x38980], [R12.64], !P4 ;  /* 0x389800000ce37fae */ /* 0x0003e8000e121848 */
[----:B------:R1:W-:Y:S04]  /*22720*/  LDGSTS.E [R227+0x38a00], [R10.64], !P4 ;  /* 0x38a000000ae37fae */ /* 0x0003e8000e121848 */
[----:B------:R4:W-:Y:S01]  /*22730*/  LDGSTS.E [R227+0x38a80], [R8.64], !P4 ;  /* 0x38a8000008e37fae */ /* 0x0009e2000e121848 */
[----:B--2---:R-:W-:-:S03]  /*22740*/  IMAD.WIDE R4, R0, 0x4, R116 ;  /* 0x0000000400047825 */ /* 0x004fc600078e0274 */
[----:B------:R3:W-:Y:S04]  /*22750*/  LDGSTS.E [R227+0x38b00], [R6.64], !P4 ;  /* 0x38b0000006e37fae */ /* 0x0007e8000e121848 */
[----:B------:R2:W-:Y:S04]  /*22760*/  STL.64 [R1+0x12c0], R4 ;  /* 0x0012c00401007387 */ /* 0x0005e80000100a00 */
[----:B------:R-:W2:Y:S04]  /*22770*/  LDL.LU.64 R130, [R1+0xff8] ;  /* 0x000ff80001827983 */ /* 0x000ea80000300a00 */
[----:B------:R-:W2:Y:S04]  /*22780*/  LDL.LU.64 R118, [R1+0xff0] ;  /* 0x000ff00001767983 */ /* 0x000ea80000300a00 */
[----:B------:R-:W2:Y:S01]  /*22790*/  LDL.LU.64 R120, [R1+0xfe8] ;  /* 0x000fe80001787983 */ /* 0x000ea20000300a00 */
[----:B-1----:R-:W-:-:S03]  /*227a0*/  IMAD.WIDE R18, R0, 0x4, R132 ;  /* 0x0000000400127825 */ /* 0x002fc600078e0284 */
[----:B------:R-:W2:Y:S01]  /*227b0*/  LDL.LU.64 R116, [R1+0xfe0] ;  /* 0x000fe00001747983 */ /* 0x000ea20000300a00 */
[----:B------:R-:W-:-:S03]  /*227c0*/  IMAD.WIDE R16, R0, 0x4, R128 ;  /* 0x0000000400107825 */ /* 0x000fc600078e0280 */
[----:B------:R1:W-:Y:S01]  /*227d0*/  STL.64 [R1+0x1338], R18 ;  /* 0x0013381201007387 */ /* 0x0003e20000100a00 */
[----:B------:R-:W-:-:S03]  /*227e0*/  IMAD.WIDE R14, R0, 0x4, R126 ;  /* 0x00000004000e7825 */ /* 0x000fc600078e027e */
[----:B------:R-:W2:Y:S04]  /*227f0*/  LDL.LU.64 R128, [R1+0xfd8] ;  /* 0x000fd80001807983 */ /* 0x000ea80000300a00 */
[----:B------:R1:W-:Y:S04]  /*22800*/  STL.64 [R1+0x1330], R16 ;  /* 0x0013301001007387 */ /* 0x0003e80000100a00 */
[----:B------:R1:W-:Y:S01]  /*22810*/  STL.64 [R1+0x1328], R14 ;  /* 0x0013280e01007387 */ /* 0x0003e20000100a00 */
[----:B------:R-:W-:Y:S01]  /*22820*/  IMAD.WIDE R12, R0, 0x4, R124 ;  /* 0x00000004000c7825 */ /* 0x000fe200078e027c */
[----:B------:R-:W-:-:S02]  /*22830*/  IADD3 R2, R252, -0xe7, RZ ;  /* 0xffffff19fc027810 */ /* 0x000fc40007ffe0ff */
[----:B------:R2:W-:Y:S01]  /*22840*/  LDGSTS.E [R227+0x38b80], [R4.64], !P4 ;  /* 0x38b8000004e37fae */ /* 0x0005e2000e121848 */
[----:B------:R-:W-:-:S03]  /*22850*/  IMAD.WIDE R10, R0, 0x4, R228 ;  /* 0x00000004000a7825 */ /* 0x000fc600078e02e4 */
[----:B------:R-:W2:Y:S04]  /*22860*/  LDL.LU.64 R228, [R1+0xfd0] ;  /* 0x000fd00001e47983 */ /* 0x000ea80000300a00 */
[----:B------:R1:W-:Y:S01]  /*22870*/  STL.64 [R1+0x1320], R12 ;  /* 0x0013200c01007387 */ /* 0x0003e20000100a00 */
[----:B----4-:R-:W-:-:S03]  /*22880*/  IMAD.WIDE R8, R0, 0x4, R230 ;  /* 0x0000000400087825 */ /* 0x010fc600078e02e6 */
[----:B------:R-:W4:Y:S04]  /*22890*/  LDL.LU.64 R230, [R1+0xfc8] ;  /* 0x000fc80001e67983 */ /* 0x000f280000300a00 */
[----:B------:R1:W-:Y:S01]  /*228a0*/  STL.64 [R1+0x1318], R10 ;  /* 0x0013180a01007387 */ /* 0x0003e20000100a00 */
[----:B---3--:R-:W-:-:S03]  /*228b0*/  IMAD.WIDE R6, R0, 0x4, R234 ;  /* 0x0000000400067825 */ /* 0x008fc600078e02ea */
[----:B------:R-:W3:Y:S01]  /*228c0*/  LDL.LU.64 R234, [R1+0xfc0] ;  /* 0x000fc00001ea7983 */ /* 0x000ee20000300a00 */
[----:B------:R-:W-:-:S03]  /*228d0*/  ISETP.GE.U32.AND P2, PT, R2, 0x7ffffe9a, PT ;  /* 0x7ffffe9a0200780c */ /* 0x000fc60003f46070 */
[----:B------:R1:W-:Y:S04]  /*228e0*/  STL.64 [R1+0x1310], R8 ;  /* 0x0013100801007387 */ /* 0x0003e80000100a00 */
[----:B------:R4:W-:Y:S01]  /*228f0*/  STL.64 [R1+0x1308], R6 ;  /* 0x0013080601007387 */ /* 0x0009e20000100a00 */
[----:B--2---:R-:W-:-:S05]  /*22900*/  IMAD.WIDE R4, R0, 0x4, R122 ;  /* 0x0000000400047825 */ /* 0x004fca00078e027a */
[----:B------:R1:W-:Y:S04]  /*22910*/  LDGSTS.E [R227+0x39800], [R18.64], !P2 ;  /* 0x3980000012e37fae */ /* 0x0003e8000d121848 */
[----:B------:R3:W-:Y:S04]  /*22920*/  STL.64 [R1+0x1300], R4 ;  /* 0x0013000401007387 */ /* 0x0007e80000100a00 */
[----:B------:R2:W-:Y:S04]  /*22930*/  LDGSTS.E [R227+0x39880], [R16.64], !P2 ;  /* 0x3988000010e37fae */ /* 0x0005e8000d121848 */
[----:B------:R-:W3:Y:S04]  /*22940*/  LDL.LU.64 R126, [R1+0xfb8] ;  /* 0x000fb800017e7983 */ /* 0x000ee80000300a00 */
[----:B------:R-:W3:Y:S04]  /*22950*/  LDL.LU.64 R124, [R1+0xfb0] ;  /* 0x000fb000017c7983 */ /* 0x000ee80000300a00 */
[----:B------:R-:W3:Y:S04]  /*22960*/  LDL.LU.64 R122, [R1+0xfa8] ;  /* 0x000fa800017a7983 */ /* 0x000ee80000300a00 */
[----:B------:R2:W-:Y:S04]  /*22970*/  LDGSTS.E [R227+0x39900], [R14.64], !P2 ;  /* 0x399000000ee37fae */ /* 0x0005e8000d121848 */
[----:B------:R2:W-:Y:S04]  /*22980*/  LDGSTS.E [R227+0x39980], [R12.64], !P2 ;  /* 0x399800000ce37fae */ /* 0x0005e8000d121848 */
[----:B------:R2:W-:Y:S01]  /*22990*/  LDGSTS.E [R227+0x39a00], [R10.64], !P2 ;  /* 0x39a000000ae37fae */ /* 0x0005e2000d121848 */
[----:B-1----:R-:W-:-:S03]  /*229a0*/  IMAD.WIDE R18, R0, 0x4, R130 ;  /* 0x0000000400127825 */ /* 0x002fc600078e0282 */
[----:B------:R1:W-:Y:S01]  /*229b0*/  LDGSTS.E [R227+0x39a80], [R8.64], !P2 ;  /* 0x39a8000008e37fae */ /* 0x0003e2000d121848 */
[----:B--2---:R-:W-:-:S03]  /*229c0*/  IMAD.WIDE R16, R0, 0x4, R118 ;  /* 0x0000000400107825 */ /* 0x004fc600078e0276 */
[----:B------:R4:W-:Y:S01]  /*229d0*/  LDGSTS.E [R227+0x39b00], [R6.64], !P2 ;  /* 0x39b0000006e37fae */ /* 0x0009e2000d121848 */
[----:B------:R-:W-:-:S03]  /*229e0*/  IMAD.WIDE R14, R0, 0x4, R120 ;  /* 0x00000004000e7825 */ /* 0x000fc600078e0278 */
[----:B------:R-:W2:Y:S01]  /*229f0*/  LDL.LU.64 R118, [R1+0xfa0] ;  /* 0x000fa00001767983 */ /* 0x000ea20000300a00 */
[----:B------:R-:W-:-:S03]  /*22a00*/  IMAD.WIDE R12, R0, 0x4, R116 ;  /* 0x00000004000c7825 */ /* 0x000fc600078e0274 */
[----:B------:R1:W-:Y:S04]  /*22a10*/  STL.64 [R1+0x3328], R18 ;  /* 0x0033281201007387 */ /* 0x0003e80000100a00 */
[----:B------:R1:W-:Y:S04]  /*22a20*/  STL.64 [R1+0x3320], R16 ;  /* 0x0033201001007387 */ /* 0x0003e80000100a00 */
[----:B------:R-:W2:Y:S04]  /*22a30*/  LDL.LU.64 R120, [R1+0xf98] ;  /* 0x000f980001787983 */ /* 0x000ea80000300a00 */
[----:B------:R-:W2:Y:S04]  /*22a40*/  LDL.LU.64 R116, [R1+0xf90] ;  /* 0x000f900001747983 */ /* 0x000ea80000300a00 */
[----:B------:R1:W-:Y:S04]  /*22a50*/  STL.64 [R1+0x3318], R14 ;  /* 0x0033180e01007387 */ /* 0x0003e80000100a00 */
[----:B------:R2:W-:Y:S01]  /*22a60*/  STL.64 [R1+0x3310], R12 ;  /* 0x0033100c01007387 */ /* 0x0005e20000100a00 */
[----:B------:R-:W-:-:S03]  /*22a70*/  IMAD.WIDE R10, R0, 0x4, R128 ;  /* 0x00000004000a7825 */ /* 0x000fc600078e0280 */
[----:B------:R3:W-:Y:S01]  /*22a80*/  LDGSTS.E [R227+0x39b80], [R4.64], !P2 ;  /* 0x39b8000004e37fae */ /* 0x0007e2000d121848 */
[----:B-1----:R-:W-:-:S03]  /*22a90*/  IMAD.WIDE R8, R0, 0x4, R228 ;  /* 0x0000000400087825 */ /* 0x002fc600078e02e4 */
[----:B------:R-:W2:Y:S04]  /*22aa0*/  LDL.LU.64 R228, [R1+0xf88] ;  /* 0x000f880001e47983 */ /* 0x000ea80000300a00 */
[----:B------:R1:W-:Y:S04]  /*22ab0*/  STL.64 [R1+0x3308], R10 ;  /* 0x0033080a01007387 */ /* 0x0003e80000100a00 */
[----:B------:R1:W-:Y:S01]  /*22ac0*/  STL.64 [R1+0x3300], R8 ;  /* 0x0033000801007387 */ /* 0x0003e20000100a00 */
[----:B----4-:R-:W-:-:S03]  /*22ad0*/  IMAD.WIDE R6, R0, 0x4, R230 ;  /* 0x0000000400067825 */ /* 0x010fc600078e02e6 */
[----:B------:R-:W4:Y:S04]  /*22ae0*/  LDL.LU.64 R230, [R1+0xf80] ;  /* 0x000f800001e67983 */ /* 0x000f280000300a00 */
[----:B------:R1:W-:Y:S01]  /*22af0*/  STL.64 [R1+0x32f8], R6 ;  /* 0x0032f80601007387 */ /* 0x0003e20000100a00 */
[----:B---3--:R-:W-:-:S05]  /*22b00*/  IMAD.WIDE R4, R0, 0x4, R234 ;  /* 0x0000000400047825 */ /* 0x008fca00078e02ea */
[----:B------:R4:W-:Y:S04]  /*22b10*/  STL.64 [R1+0x1360], R4 ;  /* 0x0013600401007387 */ /* 0x0009e80000100a00 */
[----:B------:R-:W3:Y:S04]  /*22b20*/  LDL.LU.64 R134, [R1+0xf78] ;  /* 0x000f780001867983 */ /* 0x000ee80000300a00 */
[----:B------:R-:W3:Y:S04]  /*22b30*/  LDL.LU.64 R132, [R1+0xf70] ;  /* 0x000f700001847983 */ /* 0x000ee80000300a00 */
[----:B------:R-:W3:Y:S01]  /*22b40*/  LDL.LU.64 R234, [R1+0xf68] ;  /* 0x000f680001ea7983 */ /* 0x000ee20000300a00 */
[----:B------:R-:W-:-:S03]  /*22b50*/  IADD3 R2, R252, -0xeb, RZ ;  /* 0xffffff15fc027810 */ /* 0x000fc60007ffe0ff */
[----:B------:R-:W3:Y:S01]  /*22b60*/  LDL.LU.64 R130, [R1+0xf60] ;  /* 0x000f600001827983 */ /* 0x000ee20000300a00 */
[----:B------:R-:W-:-:S13]  /*22b70*/  ISETP.GE.U32.AND P3, PT, R2, 0x7ffffe96, PT ;  /* 0x7ffffe960200780c */ /* 0x000fda0003f66070 */
[----:B------:R1:W-:Y:S04]  /*22b80*/  LDGSTS.E [R227+0x3a800], [R18.64], !P3 ;  /* 0x3a80000012e37fae */ /* 0x0003e8000d921848 */
[----:B------:R1:W-:Y:S04]  /*22b90*/  LDGSTS.E [R227+0x3a880], [R16.64], !P3 ;  /* 0x3a88000010e37fae */ /* 0x0003e8000d921848 */
[----:B------:R1:W-:Y:S02]  /*22ba0*/  LDGSTS.E [R227+0x3a900], [R14.64], !P3 ;  /* 0x3a9000000ee37fae */ /* 0x0003e4000d921848 */
[----:B-1----:R-:W-:-:S02]  /*22bb0*/  IMAD.WIDE R18, R0, 0x4, R126 ;  /* 0x0000000400127825 */ /* 0x002fc400078e027e */
[----:B------:R2:W-:Y:S02]  /*22bc0*/  LDGSTS.E [R227+0x3a980], [R12.64], !P3 ;  /* 0x3a9800000ce37fae */ /* 0x0005e4000d921848 */
[C---:B------:R-:W-:Y:S02]  /*22bd0*/  IMAD.WIDE R16, R0.reuse, 0x4, R124 ;  /* 0x0000000400107825 */ /* 0x040fe400078e027c */
[----:B------:R-:W-:Y:S02]  /*22be0*/  STL.64 [R1+0x3368], R18 ;  /* 0x0033681201007387 */ /* 0x000fe40000100a00 */
[C---:B------:R-:W-:Y:S02]  /*22bf0*/  IMAD.WIDE R14, R0.reuse, 0x4, R122 ;  /* 0x00000004000e7825 */ /* 0x040fe400078e027a */
[----:B------:R1:W-:Y:S02]  /*22c00*/  LDGSTS.E [R227+0x3aa00], [R10.64], !P3 ;  /* 0x3aa000000ae37fae */ /* 0x0003e4000d921848 */
[----:B--2---:R-:W-:-:S02]  /*22c10*/  IMAD.WIDE R12, R0, 0x4, R118 ;  /* 0x00000004000c7825 */ /* 0x004fc400078e0276 */
[----:B------:R-:W2:Y:S04]  /*22c20*/  LDL.LU.64 R122, [R1+0xf58] ;  /* 0x000f5800017a7983 */ /* 0x000ea80000300a00 */
[----:B------:R-:W-:Y:S04]  /*22c30*/  STL.64 [R1+0x3360], R16 ;  /* 0x0033601001007387 */ /* 0x000fe80000100a00 */
[----:B------:R-:W2:Y:S01]  /*22c40*/  LDL.LU.64 R118, [R1+0xf50] ;  /* 0x000f500001767983 */ /* 0x000ea20000300a00 */
[----:B-1----:R-:W-:-:S03]  /*22c50*/  IMAD.WIDE R10, R0, 0x4, R120 ;  /* 0x00000004000a7825 */ /* 0x002fc600078e0278 */
[----:B------:R1:W-:Y:S04]  /*22c60*/  LDGSTS.E [R227+0x3aa80], [R8.64], !P3 ;  /* 0x3aa8000008e37fae */ /* 0x0003e8000d921848 */
[----:B------:R3:W-:Y:S04]  /*22c70*/  STL.64 [R1+0x3358], R14 ;  /* 0x0033580e01007387 */ /* 0x0007e80000100a00 */
[----:B------:R3:W-:Y:S01]  /*22c80*/  STL.64 [R1+0x3350], R12 ;  /* 0x0033500c01007387 */ /* 0x0007e20000100a00 */
[----:B-1----:R-:W-:-:S03]  /*22c90*/  IMAD.WIDE R8, R0, 0x4, R116 ;  /* 0x0000000400087825 */ /* 0x002fc600078e0274 */
[----:B------:R1:W-:Y:S04]  /*22ca0*/  LDGSTS.E [R227+0x3ab00], [R6.64], !P3 ;  /* 0x3ab0000006e37fae */ /* 0x0003e8000d921848 */
[----:B------:R-:W2:Y:S04]  /*22cb0*/  LDL.LU.64 R116, [R1+0xf48] ;  /* 0x000f480001747983 */ /* 0x000ea80000300a00 */
[----:B------:R2:W-:Y:S01]  /*22cc0*/  STL.64 [R1+0x3348], R10 ;  /* 0x0033480a01007387 */ /* 0x0005e20000100a00 */
[----:B------:R-:W-:-:S03]  /*22cd0*/  IADD3 R2, R252, -0xef, RZ ;  /* 0xffffff11fc027810 */ /* 0x000fc60007ffe0ff */
[----:B------:R4:W-:Y:S01]  /*22ce0*/  LDGSTS.E [R227+0x3ab80], [R4.64], !P3 ;  /* 0x3ab8000004e37fae */ /* 0x0009e2000d921848 */
[----:B-1----:R-:W-:-:S03]  /*22cf0*/  IMAD.WIDE R6, R0, 0x4, R228 ;  /* 0x0000000400067825 */ /* 0x002fc600078e02e4 */
[----:B------:R-:W2:Y:S01]  /*22d00*/  LDL.LU.64 R228, [R1+0xf40] ;  /* 0x000f400001e47983 */ /* 0x000ea20000300a00 */
[----:B------:R-:W-:-:S03]  /*22d10*/  ISETP.GE.U32.AND P5, PT, R2, 0x7ffffe92, PT ;  /* 0x7ffffe920200780c */ /* 0x000fc60003fa6070 */
[----:B------:R1:W-:Y:S04]  /*22d20*/  STL.64 [R1+0x3340], R8 ;  /* 0x0033400801007387 */ /* 0x0003e80000100a00 */
[----:B------:R-:W-:Y:S06]  /*22d30*/  STL.64 [R1+0x3338], R6 ;  /* 0x0033380601007387 */ /* 0x000fec0000100a00 */
[----:B------:R1:W-:Y:S04]  /*22d40*/  LDGSTS.E [R227+0x3b800], [R18.64], !P5 ;  /* 0x3b80000012e37fae */ /* 0x0003e8000e921848 */
[----:B------:R1:W-:Y:S04]  /*22d50*/  LDGSTS.E [R227+0x3b880], [R16.64], !P5 ;  /* 0x3b88000010e37fae */ /* 0x0003e8000e921848 */
[----:B------:R3:W-:Y:S04]  /*22d60*/  LDGSTS.E [R227+0x3b900], [R14.64], !P5 ;  /* 0x3b9000000ee37fae */ /* 0x0007e8000e921848 */
[----:B------:R1:W-:Y:S04]  /*22d70*/  LDGSTS.E [R227+0x3b980], [R12.64], !P5 ;  /* 0x3b9800000ce37fae */ /* 0x0003e8000e921848 */
[----:B------:R2:W-:Y:S01]  /*22d80*/  LDGSTS.E [R227+0x3ba00], [R10.64], !P5 ;  /* 0x3ba000000ae37fae */ /* 0x0005e2000e921848 */
[----:B----4-:R-:W-:-:S03]  /*22d90*/  IMAD.WIDE R4, R0, 0x4, R230 ;  /* 0x0000000400047825 */ /* 0x010fc600078e02e6 */
[----:B------:R4:W-:Y:S04]  /*22da0*/  LDGSTS.E [R227+0x3ba80], [R8.64], !P5 ;  /* 0x3ba8000008e37fae */ /* 0x0009e8000e921848 */
[----:B------:R1:W-:Y:S04]  /*22db0*/  STL.64 [R1+0x3330], R4 ;  /* 0x0033300401007387 */ /* 0x0003e80000100a00 */
[----:B------:R-:W2:Y:S04]  /*22dc0*/  LDL.LU.64 R230, [R1+0xf38] ;  /* 0x000f380001e67983 */ /* 0x000ea80000300a00 */
[----:B------:R-:W2:Y:S04]  /*22dd0*/  LDL.LU.64 R128, [R1+0xf30] ;  /* 0x000f300001807983 */ /* 0x000ea80000300a00 */
[----:B------:R-:W2:Y:S04]  /*22de0*/  LDL.LU.64 R126, [R1+0xf28] ;  /* 0x000f2800017e7983 */ /* 0x000ea80000300a00 */
[----:B------:R-:W2:Y:S04]  /*22df0*/  LDL.LU.64 R124, [R1+0xf20] ;  /* 0x000f2000017c7983 */ /* 0x000ea80000300a00 */
[----:B------:R-:W2:Y:S04]  /*22e00*/  LDL.LU.64 R120, [R1+0xf18] ;  /* 0x000f180001787983 */ /* 0x000ea80000300a00 */
[----:B------:R1:W-:Y:S04]  /*22e10*/  LDGSTS.E [R227+0x3bb00], [R6.64], !P5 ;  /* 0x3bb0000006e37fae */ /* 0x0003e8000e921848 */
[----:B------:R1:W-:Y:S01]  /*22e20*/  LDGSTS.E [R227+0x3bb80], [R4.64], !P5 ;  /* 0x3bb8000004e37fae */ /* 0x0003e2000e921848 */
[----:B---3--:R-:W-:-:S03]  /*22e30*/  IMAD.WIDE R14, R0, 0x4, R234 ;  /* 0x00000004000e7825 */ /* 0x008fc600078e02ea */
[----:B------:R-:W3:Y:S01]  /*22e40*/  LDL.LU.64 R234, [R1+0xf10] ;  /* 0x000f100001ea7983 */ /* 0x000ee20000300a00 */
[----:B-1----:R-:W-:-:S04]  /*22e50*/  IMAD.WIDE R18, R0, 0x4, R134 ;  /* 0x0000000400127825 */ /* 0x002fc800078e0286 */
[C---:B------:R-:W-:Y:S01]  /*22e60*/  IMAD.WIDE R16, R0.reuse, 0x4, R132 ;  /* 0x0000000400107825 */ /* 0x040fe200078e0284 */
[----:B------:R1:W-:Y:S03]  /*22e70*/  STL.64 [R1+0x33b0], R18 ;  /* 0x0033b01201007387 */ /* 0x0003e60000100a00 */
[----:B------:R-:W-:Y:S01]  /*22e80*/  IMAD.WIDE R12, R0, 0x4, R130 ;  /* 0x00000004000c7825 */ /* 0x000fe200078e0282 */
[----:B------:R1:W-:Y:S04]  /*22e90*/  STL.64 [R1+0x33a8], R16 ;  /* 0x0033a81001007387 */ /* 0x0003e80000100a00 */
[----:B------:R1:W-:Y:S01]  /*22ea0*/  STL.64 [R1+0x33a0], R14 ;  /* 0x0033a00e01007387 */ /* 0x0003e20000100a00 */
[----:B------:R-:W-:-:S04]  /*22eb0*/  IADD3 R2, R252, -0xf3, RZ ;  /* 0xffffff0dfc027810 */ /* 0x000fc80007ffe0ff */
[----:B------:R-:W-:-:S13]  /*22ec0*/  ISETP.GE.U32.AND P6, PT, R2, 0x7ffffe8e, PT ;  /* 0x7ffffe8e0200780c */ /* 0x000fda0003fc6070 */
[----:B------:R1:W-:Y:S04]  /*22ed0*/  LDGSTS.E [R227+0x3c800], [R18.64], !P6 ;  /* 0x3c80000012e37fae */ /* 0x0003e8000f121848 */
[----:B------:R1:W-:Y:S04]  /*22ee0*/  LDGSTS.E [R227+0x3c880], [R16.64], !P6 ;  /* 0x3c88000010e37fae */ /* 0x0003e8000f121848 */
[----:B------:R1:W-:Y:S01]  /*22ef0*/  LDGSTS.E [R227+0x3c900], [R14.64], !P6 ;  /* 0x3c9000000ee37fae */ /* 0x0003e2000f121848 */
[----:B--2---:R-:W-:-:S03]  /*22f00*/  IMAD.WIDE R10, R0, 0x4, R122 ;  /* 0x00000004000a7825 */ /* 0x004fc600078e027a */
[----:B------:R2:W-:Y:S04]  /*22f10*/  LDGSTS.E [R227+0x3c980], [R12.64], !P6 ;  /* 0x3c9800000ce37fae */ /* 0x0005e8000f121848 */
[----:B------:R1:W-:Y:S01]  /*22f20*/  LDGSTS.E [R227+0x3ca00], [R10.64], !P6 ;  /* 0x3ca000000ae37fae */ /* 0x0003e2000f121848 */
[----:B----4-:R-:W-:-:S03]  /*22f30*/  IMAD.WIDE R8, R0, 0x4, R118 ;  /* 0x0000000400087825 */ /* 0x010fc600078e0276 */
[----:B------:R-:W4:Y:S04]  /*22f40*/  LDL.LU.64 R118, [R1+0xf08] ;  /* 0x000f080001767983 */ /* 0x000f280000300a00 */
[----:B------:R2:W-:Y:S04]  /*22f50*/  STL.64 [R1+0x3398], R12 ;  /* 0x0033980c01007387 */ /* 0x0005e80000100a00 */
[----:B------:R-:W-:Y:S04]  /*22f60*/  STL.64 [R1+0x3390], R10 ;  /* 0x0033900a01007387 */ /* 0x000fe80000100a00 */
[----:B------:R3:W-:Y:S04]  /*22f70*/  STL.64 [R1+0x3388], R8 ;  /* 0x0033880801007387 */ /* 0x0007e80000100a00 */
[----:B------:R3:W-:Y:S01]  /*22f80*/  LDGSTS.E [R227+0x3ca80], [R8.64], !P6 ;  /* 0x3ca8000008e37fae */ /* 0x0007e2000f121848 */
[----:B------:R-:W-:-:S03]  /*22f90*/  IMAD.WIDE R4, R0, 0x4, R228 ;  /* 0x0000000400047825 */ /* 0x000fc600078e02e4 */
[----:B------:R-:W4:Y:S01]  /*22fa0*/  LDL.LU.64 R228, [R1+0xf00] ;  /* 0x000f000001e47983 */ /* 0x000f220000300a00 */
[----:B------:R-:W-:-:S05]  /*22fb0*/  IMAD.WIDE R6, R0, 0x4, R116 ;  /* 0x0000000400067825 */ /* 0x000fca00078e0274 */
[----:B------:R4:W-:Y:S04]  /*22fc0*/  STL.64 [R1+0x3380], R6 ;  /* 0x0033800601007387 */ /* 0x0009e80000100a00 */
[----:B------:R1:W-:Y:S04]  /*22fd0*/  STL.64 [R1+0x3378], R4 ;  /* 0x0033780401007387 */ /* 0x0003e80000100a00 */
[----:B------:R-:W4:Y:S04]  /*22fe0*/  LDL.LU.64 R132, [R1+0xef8] ;  /* 0x000ef80001847983 */ /* 0x000f280000300a00 */
[----:B------:R-:W4:Y:S04]  /*22ff0*/  LDL.LU.64 R122, [R1+0xef0] ;  /* 0x000ef000017a7983 */ /* 0x000f280000300a00 */
[----:B------:R-:W4:Y:S04]  /*23000*/  LDL.LU.64 R116, [R1+0xee8] ;  /* 0x000ee80001747983 */ /* 0x000f280000300a00 */
[----:B------:R4:W-:Y:S04]  /*23010*/  LDGSTS.E [R227+0x3cb00], [R6.64], !P6 ;  /* 0x3cb0000006e37fae */ /* 0x0009e8000f121848 */
[----:B------:R2:W-:Y:S01]  /*23020*/  LDGSTS.E [R227+0x3cb80], [R4.64], !P6 ;  /* 0x3cb8000004e37fae */ /* 0x0005e2000f121848 */
[----:B-1----:R-:W-:-:S03]  /*23030*/  IMAD.WIDE R18, R0, 0x4, R230 ;  /* 0x0000000400127825 */ /* 0x002fc600078e02e6 */
[----:B------:R-:W4:Y:S01]  /*23040*/  LDL.LU.64 R230, [R1+0xee0] ;  /* 0x000ee00001e67983 */ /* 0x000f220000300a00 */
[----:B------:R-:W-:-:S03]  /*23050*/  IMAD.WIDE R16, R0, 0x4, R128 ;  /* 0x0000000400107825 */ /* 0x000fc600078e0280 */
[----:B------:R1:W-:Y:S01]  /*23060*/  STL.64 [R1+0x3468], R18 ;  /* 0x0034681201007387 */ /* 0x0003e20000100a00 */
[----:B------:R-:W-:-:S03]  /*23070*/  IMAD.WIDE R14, R0, 0x4, R126 ;  /* 0x00000004000e7825 */ /* 0x000fc600078e027e */
[----:B------:R1:W-:Y:S01]  /*23080*/  STL.64 [R1+0x3460], R16 ;  /* 0x0034601001007387 */ /* 0x0003e20000100a00 */
[----:B--2---:R-:W-:-:S03]  /*23090*/  IMAD.WIDE R12, R0, 0x4, R124 ;  /* 0x00000004000c7825 */ /* 0x004fc600078e027c */
[----:B------:R-:W2:Y:S04]  /*230a0*/  LDL.LU.64 R128, [R1+0xed8] ;  /* 0x000ed80001807983 */ /* 0x000ea80000300a00 */
[----:B------:R1:W-:Y:S04]  /*230b0*/  STL.64 [R1+0x3458], R14 ;  /* 0x0034580e01007387 */ /* 0x0003e80000100a00 */
[----:B------:R1:W-:Y:S01]  /*230c0*/  STL.64 [R1+0x3450], R12 ;  /* 0x0034500c01007387 */ /* 0x0003e20000100a00 */
[----:B---3--:R-:W-:-:S03]  /*230d0*/  IMAD.WIDE R8, R0, 0x4, R234 ;  /* 0x0000000400087825 */ /* 0x008fc600078e02ea */
[----:B------:R-:W3:Y:S01]  /*230e0*/  LDL.LU.64 R234, [R1+0xed0] ;  /* 0x000ed00001ea7983 */ /* 0x000ee20000300a00 */
[----:B------:R-:W-:-:S05]  /*230f0*/  IMAD.WIDE R10, R0, 0x4, R120 ;  /* 0x00000004000a7825 */ /* 0x000fca00078e0278 */
[----:B------:R-:W-:Y:S04]  /*23100*/  STL.64 [R1+0x3448], R10 ;  /* 0x0034480a01007387 */ /* 0x000fe80000100a00 */
[----:B------:R-:W2:Y:S04]  /*23110*/  LDL.LU.64 R120, [R1+0xec8] ;  /* 0x000ec80001787983 */ /* 0x000ea80000300a00 */
[----:B------:R3:W-:Y:S01]  /*23120*/  STL.64 [R1+0x3440], R8 ;  /* 0x0034400801007387 */ /* 0x0007e20000100a00 */
[----:B------:R-:W-:-:S04]  /*23130*/  IADD3 R2, R252, -0xf7, RZ ;  /* 0xffffff09fc027810 */ /* 0x000fc80007ffe0ff */
[----:B------:R-:W-:-:S13]  /*23140*/  ISETP.GE.U32.AND P0, PT, R2, 0x7ffffe8a, PT ;  /* 0x7ffffe8a0200780c */ /* 0x000fda0003f06070 */
        /* <DEDUP_REMOVED lines=9> */
[----:B------:R-:W-:Y:S01]  /*231e0*/  IMAD.WIDE R4, R0, 0x4, R228 ;  /* 0x0000000400047825 */ /* 0x000fe200078e02e4 */
[----:B------:R-:W-:-:S02]  /*231f0*/  IADD3 R2, R252, -0xfb, RZ ;  /* 0xffffff05fc027810 */ /* 0x000fc40007ffe0ff */
[----:B------:R1:W-:Y:S04]  /*23200*/  LDGSTS.E [R227+0x3db00], [R6.64], !P0 ;  /* 0x3db0000006e37fae */ /* 0x0003e8000c121848 */
[----:B------:R4:W-:Y:S04]  /*23210*/  STL.64 [R1+0x3430], R4 ;  /* 0x0034300401007387 */ /* 0x0009e80000100a00 */
[----:B------:R-:W4:Y:S04]  /*23220*/  LDL.LU.64 R130, [R1+0xeb8] ;  /* 0x000eb80001827983 */ /* 0x000f280000300a00 */
[----:B------:R-:W4:Y:S04]  /*23230*/  LDL.LU.64 R126, [R1+0xe80] ;  /* 0x000e8000017e7983 */ /* 0x000f280000300a00 */
[----:B------:R-:W4:Y:S04]  /*23240*/  LDL.LU.64 R124, [R1+0xeb0] ;  /* 0x000eb000017c7983 */ /* 0x000f280000300a00 */
[----:B------:R-:W4:Y:S01]  /*23250*/  LDL.LU.64 R228, [R1+0xea8] ;  /* 0x000ea80001e47983 */ /* 0x000f220000300a00 */
[----:B-1----:R-:W-:-:S04]  /*23260*/  IMAD.WIDE R18, R0, 0x4, R132 ;  /* 0x0000000400127825 */ /* 0x002fc800078e0284 */
[----:B------:R-:W-:-:S04]  /*23270*/  IMAD.WIDE R16, R0, 0x4, R122 ;  /* 0x0000000400107825 */ /* 0x000fc800078e027a */
[C---:B------:R-:W-:Y:S01]  /*23280*/  IMAD.WIDE R14, R0.reuse, 0x4, R116 ;  /* 0x00000004000e7825 */ /* 0x040fe200078e0274 */
[----:B------:R-:W4:Y:S04]  /*23290*/  LDL.LU.64 R122, [R1+0xea0] ;  /* 0x000ea000017a7983 */ /* 0x000f280000300a00 */
[----:B------:R1:W-:Y:S04]  /*232a0*/  STL.64 [R1+0x3428], R18 ;  /* 0x0034281201007387 */ /* 0x0003e80000100a00 */
[----:B------:R-:W-:Y:S01]  /*232b0*/  STL.64 [R1+0x3420], R16 ;  /* 0x0034201001007387 */ /* 0x000fe20000100a00 */
[----:B------:R-:W-:-:S03]  /*232c0*/  IMAD.WIDE R12, R0, 0x4, R230 ;  /* 0x00000004000c7825 */ /* 0x000fc600078e02e6 */
[----:B------:R-:W4:Y:S04]  /*232d0*/  LDL.LU.64 R116, [R1+0xe98] ;  /* 0x000e980001747983 */ /* 0x000f280000300a00 */
[----:B------:R-:W-:Y:S04]  /*232e0*/  STL.64 [R1+0x3418], R14 ;  /* 0x0034180e01007387 */ /* 0x000fe80000100a00 */
[----:B------:R-:W4:Y:S04]  /*232f0*/  LDL.LU.64 R230, [R1+0xe90] ;  /* 0x000e900001e67983 */ /* 0x000f280000300a00 */
[----:B------:R-:W-:Y:S01]  /*23300*/  STL.64 [R1+0x3410], R12 ;  /* 0x0034100c01007387 */ /* 0x000fe20000100a00 */
[----:B---3--:R-:W-:Y:S01]  /*23310*/  IMAD.WIDE R8, R0, 0x4, R234 ;  /* 0x0000000400087825 */ /* 0x008fe200078e02ea */
[----:B------:R-:W-:-:S02]  /*23320*/  ISETP.GE.U32.AND P1, PT, R2, 0x7ffffe86, PT ;  /* 0x7ffffe860200780c */ /* 0x000fc40003f26070 */
[----:B------:R-:W3:Y:S01]  /*23330*/  LDL.LU.64 R234, [R1+0xe88] ;  /* 0x000e880001ea7983 */ /* 0x000ee20000300a00 */
        /* <DEDUP_REMOVED lines=9> */
[----:B------:R1:W-:Y:S04]  /*233d0*/  LDGSTS.E [R227+0x3e980], [R12.64], !P1 ;  /* 0x3e9800000ce37fae */ /* 0x0003e8000c921848 */
[----:B------:R1:W-:Y:S04]  /*233e0*/  LDGSTS.E [R227+0x3ea00], [R10.64], !P1 ;  /* 0x3ea000000ae37fae */ /* 0x0003e8000c921848 */
[----:B------:R1:W-:Y:S04]  /*233f0*/  LDGSTS.E [R227+0x3ea80], [R8.64], !P1 ;  /* 0x3ea8000008e37fae */ /* 0x0003e8000c921848 */
[----:B------:R3:W-:Y:S01]  /*23400*/  LDGSTS.E [R227+0x3eb00], [R6.64], !P1 ;  /* 0x3eb0000006e37fae */ /* 0x0007e2000c921848 */
[----:B----4-:R-:W-:-:S05]  /*23410*/  IMAD.WIDE R4, R0, 0x4, R118 ;  /* 0x0000000400047825 */ /* 0x010fca00078e0276 */
[----:B------:R4:W-:Y:S04]  /*23420*/  STL.64 [R1+0x33f0], R4 ;  /* 0x0033f00401007387 */ /* 0x0009e80000100a00 */
[----:B------:R-:W3:Y:S04]  /*23430*/  LDL.LU.64 R128, [R1+0x1440] ;  /* 0x0014400001807983 */ /* 0x000ee80000300a00 */
[----:B------:R-:W3:Y:S04]  /*23440*/  LDL.LU.64 R120, [R1+0x1448] ;  /* 0x0014480001787983 */ /* 0x000ee80000300a00 */
[----:B------:R4:W-:Y:S04]  /*23450*/  LDGSTS.E [R227+0x3eb80], [R4.64], !P1 ;  /* 0x3eb8000004e37fae */ /* 0x0009e8000c921848 */
[----:B------:R-:W3:Y:S01]  /*23460*/  LDL.LU.64 R118, [R1+0x1450] ;  /* 0x0014500001767983 */ /* 0x000ee20000300a00 */
[----:B-1----:R-:W-:-:S04]  /*23470*/  IMAD.WIDE R18, R0, 0x4, R130 ;  /* 0x0000000400127825 */ /* 0x002fc800078e0282 */
[C---:B----4-:R-:W-:Y:S02]  /*23480*/  IMAD.WIDE R4, R0.reuse, 0x4, R126 ;  /* 0x0000000400047825 */ /* 0x050fe400078e027e */
[----:B------:R-:W4:Y:S02]  /*23490*/  LDL.LU.64 R126, [R1+0x1458] ;  /* 0x00145800017e7983 */ /* 0x000f240000300a00 */
[C---:B--2---:R-:W-:Y:S02]  /*234a0*/  IMAD.WIDE R16, R0.reuse, 0x4, R124 ;  /* 0x0000000400107825 */ /* 0x044fe400078e027c */
[----:B------:R1:W-:Y:S02]  /*234b0*/  STL.64 [R1+0x33e8], R18 ;  /* 0x0033e81201007387 */ /* 0x0003e40000100a00 */
[C---:B------:R-:W-:Y:S02]  /*234c0*/  IMAD.WIDE R14, R0.reuse, 0x4, R228 ;  /* 0x00000004000e7825 */ /* 0x040fe400078e02e4 */
[----:B------:R-:W-:Y:S04]  /*234d0*/  STL.64 [R1+0x3370], R4 ;  /* 0x0033700401007387 */ /* 0x000fe80000100a00 */
[----:B------:R2:W-:Y:S04]  /*234e0*/  STL.64 [R1+0x33e0], R16 ;  /* 0x0033e01001007387 */ /* 0x0005e80000100a00 */
[----:B------:R-:W4:Y:S01]  /*234f0*/  LDL.LU.64 R228, [R1+0x1460] ;  /* 0x0014600001e47983 */ /* 0x000f220000300a00 */
[----:B------:R-:W-:-:S03]  /*23500*/  IMAD.WIDE R12, R0, 0x4, R122 ;  /* 0x00000004000c7825 */ /* 0x000fc600078e027a */
[----:B------:R1:W-:Y:S04]  /*23510*/  STL.64 [R1+0x33d8], R14 ;  /* 0x0033d80e01007387 */ /* 0x0003e80000100a00 */
[----:B------:R-:W4:Y:S01]  /*23520*/  LDL.LU.64 R124, [R1+0x1468] ;  /* 0x00146800017c7983 */ /* 0x000f220000300a00 */
[----:B------:R-:W-:-:S03]  /*23530*/  IMAD.WIDE R10, R0, 0x4, R116 ;  /* 0x00000004000a7825 */ /* 0x000fc600078e0274 */
[----:B------:R-:W-:Y:S04]  /*23540*/  STL.64 [R1+0x33d0], R12 ;  /* 0x0033d00c01007387 */ /* 0x000fe80000100a00 */
[----:B------:R4:W-:Y:S01]  /*23550*/  STL.64 [R1+0x33c8], R10 ;  /* 0x0033c80a01007387 */ /* 0x0009e20000100a00 */
[----:B------:R-:W-:-:S03]  /*23560*/  IMAD.WIDE R8, R0, 0x4, R230 ;  /* 0x0000000400087825 */ /* 0x000fc600078e02e6 */
[----:B------:R-:W4:Y:S04]  /*23570*/  LDL.LU.64 R116, [R1+0x1470] ;  /* 0x0014700001747983 */ /* 0x000f280000300a00 */
[----:B------:R1:W-:Y:S01]  /*23580*/  STL.64 [R1+0x33c0], R8 ;  /* 0x0033c00801007387 */ /* 0x0003e20000100a00 */
[----:B---3--:R-:W-:-:S03]  /*23590*/  IMAD.WIDE R6, R0, 0x4, R234 ;  /* 0x0000000400067825 */ /* 0x008fc600078e02ea */
[----:B------:R-:W3:Y:S01]  /*235a0*/  LDL.LU.64 R234, [R1+0x1478] ;  /* 0x0014780001ea7983 */ /* 0x000ee20000300a00 */
[----:B------:R-:W-:-:S04]  /*235b0*/  IADD3 R2, R252, -0xff, RZ ;  /* 0xffffff01fc027810 */ /* 0x000fc80007ffe0ff */
[----:B------:R-:W-:Y:S01]  /*235c0*/  ISETP.GE.U32.AND P4, PT, R2, 0x7ffffe82, PT ;  /* 0x7ffffe820200780c */ /* 0x000fe20003f86070 */
[----:B------:R1:W-:Y:S04]  /*235d0*/  STL.64 [R1+0x33b8], R6 ;  /* 0x0033b80601007387 */ /* 0x0003e80000100a00 */
        /* <DEDUP_REMOVED lines=8> */
[----:B------:R1:W-:Y:S04]  /*23660*/  LDGSTS.E [R227+0x3fb00], [R6.64], !P4 ;  /* 0x3fb0000006e37fae */ /* 0x0003e8000e121848 */
[----:B------:R1:W-:Y:S02]  /*23670*/  LDGSTS.E [R227+0x3fb80], [R4.64], !P4 ;  /* 0x3fb8000004e37fae */ /* 0x0003e4000e121848 */
[----:B-1----:R-:W-:-:S02]  /*23680*/  IMAD.WIDE R18, R0, 0x4, R128 ;  /* 0x0000000400127825 */ /* 0x002fc400078e0280 */
[----:B------:R-:W3:Y:S02]  /*23690*/  LDL.LU.64 R226, [R1+0x1490] ;  /* 0x0014900001e27983 */ /* 0x000ee40000300a00 */
[C---:B--2---:R-:W-:Y:S02]  /*236a0*/  IMAD.WIDE R16, R0.reuse, 0x4, R120 ;  /* 0x0000000400107825 */ /* 0x044fe400078e0278 */
[----:B------:R-:W2:Y:S04]  /*236b0*/  LDL.LU.64 R128, [R1+0x1498] ;  /* 0x0014980001807983 */ /* 0x000ea80000300a00 */
[----:B------:R1:W-:Y:S01]  /*236c0*/  STL.64 [R1+0x338], R18 ;  /* 0x0003381201007387 */ /* 0x0003e20000100a00 */
[----:B------:R-:W-:-:S03]  /*236d0*/  IMAD.WIDE R14, R0, 0x4, R118 ;  /* 0x00000004000e7825 */ /* 0x000fc600078e0276 */
[----:B------:R1:W-:Y:S04]  /*236e0*/  STL.64 [R1+0x330], R16 ;  /* 0x0003301001007387 */ /* 0x0003e80000100a00 */
[----:B------:R-:W2:Y:S04]  /*236f0*/  LDL.LU.64 R120, [R1+0x14a0] ;  /* 0x0014a00001787983 */ /* 0x000ea80000300a00 */
[----:B------:R-:W2:Y:S04]  /*23700*/  LDL.LU.64 R118, [R1+0x14a8] ;  /* 0x0014a80001767983 */ /* 0x000ea80000300a00 */
[----:B------:R1:W-:Y:S01]  /*23710*/  STL.64 [R1+0x328], R14 ;  /* 0x0003280e01007387 */ /* 0x0003e20000100a00 */
[----:B----4-:R-:W-:-:S03]  /*23720*/  IMAD.WIDE R10, R0, 0x4, R228 ;  /* 0x00000004000a7825 */ /* 0x010fc600078e02e4 */
[----:B------:R-:W4:Y:S01]  /*23730*/  LDL.LU.64 R228, [R1+0x14b0] ;  /* 0x0014b00001e47983 */ /* 0x000f220000300a00 */
[----:B------:R-:W-:-:S05]  /*23740*/  IMAD.WIDE R12, R0, 0x4, R126 ;  /* 0x00000004000c7825 */ /* 0x000fca00078e027e */
[----:B------:R2:W-:Y:S04]  /*23750*/  STL.64 [R1+0x320], R12 ;  /* 0x0003200c01007387 */ /* 0x0005e80000100a00 */
[----:B------:R1:W-:Y:S01]  /*23760*/  STL.64 [R1+0x318], R10 ;  /* 0x0003180a01007387 */ /* 0x0003e20000100a00 */
[----:B---3--:R-:W-:-:S03]  /*23770*/  IMAD.WIDE R4, R0, 0x4, R234 ;  /* 0x0000000400047825 */ /* 0x008fc600078e02ea */
[----:B------:R-:W3:Y:S01]  /*23780*/  LDL.LU.64 R234, [R1+0x14b8] ;  /* 0x0014b80001ea7983 */ /* 0x000ee20000300a00 */
[----:B------:R-:W-:-:S04]  /*23790*/  IADD3 R2, R252, -0x84, RZ ;  /* 0xffffff7cfc027810 */ /* 0x000fc80007ffe0ff */
[----:B------:R-:W-:Y:S01]  /*237a0*/  ISETP.GE.U32.AND P2, PT, R2, 0x7ffffefd, PT ;  /* 0x7ffffefd0200780c */ /* 0x000fe20003f46070 */
[----:B------:R-:W-:Y:S01]  /*237b0*/  IMAD.WIDE R8, R0, 0x4, R124 ;  /* 0x0000000400087825 */ /* 0x000fe200078e027c */
[----:B------:R-:W-:-:S03]  /*237c0*/  LOP3.LUT R232, R233, 0x60, RZ, 0x3c, !PT ;  /* 0x00000060e9e87812 */ /* 0x000fc600078e3cff */
[C---:B------:R-:W-:Y:S01]  /*237d0*/  IMAD.WIDE R6, R0.reuse, 0x4, R116 ;  /* 0x0000000400067825 */ /* 0x040fe200078e0274 */
[----:B------:R1:W-:Y:S04]  /*237e0*/  STL.64 [R1+0x310], R8 ;  /* 0x0003100801007387 */ /* 0x0003e80000100a00 */
[----:B------:R4:W-:Y:S04]  /*237f0*/  STL.64 [R1+0x308], R6 ;  /* 0x0003080601007387 */ /* 0x0009e80000100a00 */
[----:B------:R3:W-:Y:S04]  /*23800*/  STL.64 [R1+0x300], R4 ;  /* 0x0003000401007387 */ /* 0x0007e80000100a00 */
[----:B------:R-:W3:Y:S04]  /*23810*/  LDL.LU.64 R126, [R1+0x14c0] ;  /* 0x0014c000017e7983 */ /* 0x000ee80000300a00 */
[----:B------:R1:W-:Y:S04]  /*23820*/  LDGSTS.E [R232+0x20c00], [R18.64], !P2 ;  /* 0x20c0000012e87fae */ /* 0x0003e8000d121848 */
[----:B------:R-:W3:Y:S04]  /*23830*/  LDL.LU.64 R116, [R1+0x14c8] ;  /* 0x0014c80001747983 */ /* 0x000ee80000300a00 */
[----:B------:R1:W-:Y:S02]  /*23840*/  LDGSTS.E [R232+0x20c80], [R16.64], !P2 ;  /* 0x20c8000010e87fae */ /* 0x0003e4000d121848 */
[----:B-1----:R-:W-:-:S02]  /*23850*/  IMAD.WIDE R18, R0, 0x4, R122 ;  /* 0x0000000400127825 */ /* 0x002fc400078e027a */
[----:B------:R1:W-:Y:S04]  /*23860*/  LDGSTS.E [R232+0x20d00], [R14.64], !P2 ;  /* 0x20d000000ee87fae */ /* 0x0003e8000d121848 */
[----:B------:R-:W3:Y:S01]  /*23870*/  LDL.LU.64 R124, [R1+0x14d0] ;  /* 0x0014d000017c7983 */ /* 0x000ee20000300a00 */
[----:B------:R-:W-:-:S03]  /*23880*/  IMAD.WIDE R16, R0, 0x4, R230 ;  /* 0x0000000400107825 */ /* 0x000fc600078e02e6 */
[----:B------:R2:W-:Y:S04]  /*23890*/  LDGSTS.E [R232+0x20d80], [R12.64], !P2 ;  /* 0x20d800000ce87fae */ /* 0x0005e8000d121848 */
[----:B------:R-:W3:Y:S04]  /*238a0*/  LDL.LU.64 R122, [R1+0x14d8] ;  /* 0x0014d800017a7983 */ /* 0x000ee80000300a00 */
[----:B------:R2:W-:Y:S01]  /*238b0*/  LDGSTS.E [R232+0x20e00], [R10.64], !P2 ;  /* 0x20e000000ae87fae */ /* 0x0005e2000d121848 */
[----:B-1----:R-:W-:-:S03]  /*238c0*/  IMAD.WIDE R14, R0, 0x4, R226 ;  /* 0x00000004000e7825 */ /* 0x002fc600078e02e2 */
[----:B------:R-:W3:Y:S01]  /*238d0*/  LDL.LU.64 R230, [R1+0x14e0] ;  /* 0x0014e00001e67983 */ /* 0x000ee20000300a00 */
[----:B--2---:R-:W-:-:S03]  /*238e0*/  IMAD.WIDE R12, R0, 0x4, R128 ;  /* 0x00000004000c7825 */ /* 0x004fc600078e0280 */
[----:B------:R1:W-:Y:S04]  /*238f0*/  STL.64 [R1+0x2b8], R18 ;  /* 0x0002b81201007387 */ /* 0x0003e80000100a00 */
[----:B------:R2:W-:Y:S01]  /*23900*/  STL.64 [R1+0x2b0], R16 ;  /* 0x0002b01001007387 */ /* 0x0005e20000100a00 */
[----:B------:R-:W-:-:S03]  /*23910*/  IMAD.WIDE R10, R0, 0x4, R120 ;  /* 0x00000004000a7825 */ /* 0x000fc600078e0278 */
[----:B------:R1:W-:Y:S04]  /*23920*/  STL.64 [R1+0x2a8], R14 ;  /* 0x0002a80e01007387 */ /* 0x0003e80000100a00 */
[----:B------:R1:W-:Y:S04]  /*23930*/  LDGSTS.E [R232+0x20e80], [R8.64], !P2 ;  /* 0x20e8000008e87fae */ /* 0x0003e8000d121848 */
[----:B------:R-:W3:Y:S04]  /*23940*/  LDL.LU.64 R120, [R1+0x14e8] ;  /* 0x0014e80001787983 */ /* 0x000ee80000300a00 */
[----:B------:R4:W-:Y:S04]  /*23950*/  LDGSTS.E [R232+0x20f00], [R6.64], !P2 ;  /* 0x20f0000006e87fae */ /* 0x0009e8000d121848 */
[----:B------:R2:W-:Y:S04]  /*23960*/  STL.64 [R1+0x2a0], R12 ;  /* 0x0002a00c01007387 */ /* 0x0005e80000100a00 */
[----:B------:R2:W-:Y:S01]  /*23970*/  STL.64 [R1+0x298], R10 ;  /* 0x0002980a01007387 */ /* 0x0005e20000100a00 */
[----:B-1----:R-:W-:-:S03]  /*23980*/  IMAD.WIDE R8, R0, 0x4, R118 ;  /* 0x0000000400087825 */ /* 0x002fc600078e0276 */
[----:B------:R3:W-:Y:S01]  /*23990*/  LDGSTS.E [R232+0x20f80], [R4.64], !P2 ;  /* 0x20f8000004e87fae */ /* 0x0007e2000d121848 */
[----:B----4-:R-:W-:-:S03]  /*239a0*/  IMAD.WIDE R6, R0, 0x4, R228 ;  /* 0x0000000400067825 */ /* 0x010fc600078e02e4 */
[----:B------:R-:W4:Y:S04]  /*239b0*/  LDL.LU.64 R228, [R1+0x14f0] ;  /* 0x0014f00001e47983 */ /* 0x000f280000300a00 */
[----:B------:R1:W-:Y:S01]  /*239c0*/  STL.64 [R1+0x290], R8 ;  /* 0x0002900801007387 */ /* 0x0003e20000100a00 */
[----:B---3--:R-:W-:-:S03]  /*239d0*/  IMAD.WIDE R4, R0, 0x4, R234 ;  /* 0x0000000400047825 */ /* 0x008fc600078e02ea */
[----:B------:R-:W3:Y:S01]  /*239e0*/  LDL.LU.64 R234, [R1+0x14f8] ;  /* 0x0014f80001ea7983 */ /* 0x000ee20000300a00 */
[----:B------:R-:W-:-:S04]  /*239f0*/  IADD3 R2, R252, -0x88, RZ ;  /* 0xffffff78fc027810 */ /* 0x000fc80007ffe0ff */
[----:B------:R-:W-:Y:S01]  /*23a00*/  ISETP.GE.U32.AND P3, PT, R2, 0x7ffffef9, PT ;  /* 0x7ffffef90200780c */ /* 0x000fe20003f66070 */
[----:B------:R4:W-:Y:S04]  /*23a10*/  STL.64 [R1+0x288], R6 ;  /* 0x0002880601007387 */ /* 0x0009e80000100a00 */
[----:B------:R3:W-:Y:S04]  /*23a20*/  STL.64 [R1+0x280], R4 ;  /* 0x0002800401007387 */ /* 0x0007e80000100a00 */
[----:B------:R-:W3:Y:S04]  /*23a30*/  LDL.LU.64 R130, [R1+0x1500] ;  /* 0x0015000001827983 */ /* 0x000ee80000300a00 */
[----:B------:R1:W-:Y:S04]  /*23a40*/  LDGSTS.E [R232+0x21c00], [R18.64], !P3 ;  /* 0x21c0000012e87fae */ /* 0x0003e8000d921848 */
[----:B------:R2:W-:Y:S04]  /*23a50*/  LDGSTS.E [R232+0x21c80], [R16.64], !P3 ;  /* 0x21c8000010e87fae */ /* 0x0005e8000d921848 */
[----:B------:R-:W3:Y:S01]  /*23a60*/  LDL.LU.64 R226, [R1+0x1508] ;  /* 0x0015080001e27983 */ /* 0x000ee20000300a00 */
[----:B-1----:R-:W-:-:S03]  /*23a70*/  IMAD.WIDE R18, R0, 0x4, R126 ;  /* 0x0000000400127825 */ /* 0x002fc600078e027e */
[----:B------:R1:W-:Y:S01]  /*23a80*/  LDGSTS.E [R232+0x21d00], [R14.64], !P3 ;  /* 0x21d000000ee87fae */ /* 0x0003e2000d921848 */
[----:B--2---:R-:W-:-:S03]  /*23a90*/  IMAD.WIDE R16, R0, 0x4, R116 ;  /* 0x0000000400107825 */ /* 0x004fc600078e0274 */
[----:B------:R-:W2:Y:S04]  /*23aa0*/  LDL.LU.64 R128, [R1+0x1510] ;  /* 0x0015100001807983 */ /* 0x000ea80000300a00 */
[----:B------:R-:W2:Y:S01]  /*23ab0*/  LDL.LU.64 R118, [R1+0x1518] ;  /* 0x0015180001767983 */ /* 0x000ea20000300a00 */
[----:B-1----:R-:W-:-:S03]  /*23ac0*/  IMAD.WIDE R14, R0, 0x4, R124 ;  /* 0x00000004000e7825 */ /* 0x002fc600078e027c */
[----:B------:R-:W2:Y:S04]  /*23ad0*/  LDL.LU.64 R116, [R1+0x1520] ;  /* 0x0015200001747983 */ /* 0x000ea80000300a00 */
[----:B------:R1:W-:Y:S04]  /*23ae0*/  STL.64 [R1+0x238], R18 ;  /* 0x0002381201007387 */ /* 0x0003e80000100a00 */
[----:B------:R1:W-:Y:S04]  /*23af0*/  LDGSTS.E [R232+0x21d80], [R12.64], !P3 ;  /* 0x21d800000ce87fae */ /* 0x0003e8000d921848 */
[----:B------:R3:W-:Y:S04]  /*23b00*/  STL.64 [R1+0x230], R16 ;  /* 0x0002301001007387 */ /* 0x0007e80000100a00 */
[----:B------:R1:W-:Y:S02]  /*23b10*/  LDGSTS.E [R232+0x21e00], [R10.64], !P3 ;  /* 0x21e000000ae87fae */ /* 0x0003e4000d921848 */
[----:B-1----:R-:W-:-:S02]  /*23b20*/  IMAD.WIDE R12, R0, 0x4, R122 ;  /* 0x00000004000c7825 */ /* 0x002fc400078e027a */
[----:B------:R-:W2:Y:S04]  /*23b30*/  LDL.LU.64 R126, [R1+0x1528] ;  /* 0x00152800017e7983 */ /* 0x000ea80000300a00 */
[----:B------:R2:W-:Y:S01]  /*23b40*/  STL.64 [R1+0x228], R14 ;  /* 0x0002280e01007387 */ /* 0x0005e20000100a00 */
[----:B------:R-:W-:-:S03]  /*23b50*/  IMAD.WIDE R10, R0, 0x4, R230 ;  /* 0x00000004000a7825 */ /* 0x000fc600078e02e6 */
[----:B------:R1:W-:Y:S04]  /*23b60*/  LDGSTS.E [R232+0x21e80], [R8.64], !P3 ;  /* 0x21e8000008e87fae */ /* 0x0003e8000d921848 */
[----:B------:R-:W2:Y:S04]  /*23b70*/  LDL.LU.64 R230, [R1+0x1530] ;  /* 0x0015300001e67983 */ /* 0x000ea80000300a00 */
[----:B------:R4:W-:Y:S04]  /*23b80*/  LDGSTS.E [R232+0x21f00], [R6.64], !P3 ;  /* 0x21f0000006e87fae */ /* 0x0009e8000d921848 */
[----:B------:R2:W-:Y:S04]  /*23b90*/  STL.64 [R1+0x220], R12 ;  /* 0x0002200c01007387 */ /* 0x0005e80000100a00 */
[----:B------:R2:W-:Y:S01]  /*23ba0*/  STL.64 [R1+0x218], R10 ;  /* 0x0002180a01007387 */ /* 0x0005e20000100a00 */
[----:B-1----:R-:W-:-:S03]  /*23bb0*/  IMAD.WIDE R8, R0, 0x4, R120 ;  /* 0x0000000400087825 */ /* 0x002fc600078e0278 */
[----:B------:R3:W-:Y:S01]  /*23bc0*/  LDGSTS.E [R232+0x21f80], [R4.64], !P3 ;  /* 0x21f8000004e87fae */ /* 0x0007e2000d921848 */
[----:B----4-:R-:W-:-:S03]  /*23bd0*/  IMAD.WIDE R6, R0, 0x4, R228 ;  /* 0x0000000400067825 */ /* 0x010fc600078e02e4 */
[----:B------:R-:W4:Y:S04]  /*23be0*/  LDL.LU.64 R228, [R1+0x1538] ;  /* 0x0015380001e47983 */ /* 0x000f280000300a00 */
[----:B------:R1:W-:Y:S04]  /*23bf0*/  STL.64 [R1+0x210], R8 ;  /* 0x0002100801007387 */ /* 0x0003e80000100a00 */
[----:B------:R1:W-:Y:S01]  /*23c00*/  STL.64 [R1+0x208], R6 ;  /* 0x0002080601007387 */ /* 0x0003e20000100a00 */
[----:B---3--:R-:W-:-:S05]  /*23c10*/  IMAD.WIDE R4, R0, 0x4, R234 ;  /* 0x0000000400047825 */ /* 0x008fca00078e02ea */
[----:B------:R4:W-:Y:S04]  /*23c20*/  STL.64 [R1+0x200], R4 ;  /* 0x0002000401007387 */ /* 0x0009e80000100a00 */
[----:B------:R-:W3:Y:S01]  /*23c30*/  LDL.LU.64 R234, [R1+0x1540] ;  /* 0x0015400001ea7983 */ /* 0x000ee20000300a00 */
[----:B------:R-:W-:-:S03]  /*23c40*/  IADD3 R2, R252, -0x8c, RZ ;  /* 0xffffff74fc027810 */ /* 0x000fc60007ffe0ff */
[----:B------:R-:W3:Y:S01]  /*23c50*/  LDL.LU.64 R124, [R1+0x1548] ;  /* 0x00154800017c7983 */ /* 0x000ee20000300a00 */
[----:B------:R-:W-:-:S03]  /*23c60*/  ISETP.GE.U32.AND P5, PT, R2, 0x7ffffef5, PT ;  /* 0x7ffffef50200780c */ /* 0x000fc60003fa6070 */
[----:B------:R-:W3:Y:S04]  /*23c70*/  LDL.LU.64 R122, [R1+0x1550] ;  /* 0x00155000017a7983 */ /* 0x000ee80000300a00 */
[----:B------:R-:W3:Y:S06]  /*23c80*/  LDL.LU.64 R120, [R1+0x1558] ;  /* 0x0015580001787983 */ /* 0x000eec0000300a00 */
[----:B------:R1:W-:Y:S04]  /*23c90*/  LDGSTS.E [R232+0x22c00], [R18.64], !P5 ;  /* 0x22c0000012e87fae */ /* 0x0003e8000e921848 */
[----:B------:R1:W-:Y:S04]  /*23ca0*/  LDGSTS.E [R232+0x22c80], [R16.64], !P5 ;  /* 0x22c8000010e87fae */ /* 0x0003e8000e921848 */
[----:B------:R2:W-:Y:S01]  /*23cb0*/  LDGSTS.E [R232+0x22d00], [R14.64], !P5 ;  /* 0x22d000000ee87fae */ /* 0x0005e2000e921848 */
[----:B-1----:R-:W-:-:S03]  /*23cc0*/  IMAD.WIDE R18, R0, 0x4, R130 ;  /* 0x0000000400127825 */ /* 0x002fc600078e0282 */
[----:B------:R1:W-:Y:S01]  /*23cd0*/  LDGSTS.E [R232+0x22d80], [R12.64], !P5 ;  /* 0x22d800000ce87fae */ /* 0x0003e2000e921848 */
[----:B------:R-:W-:-:S03]  /*23ce0*/  IMAD.WIDE R16, R0, 0x4, R226 ;  /* 0x0000000400107825 */ /* 0x000fc600078e02e2 */
[----:B------:R2:W-:Y:S02]  /*23cf0*/  LDGSTS.E [R232+0x22e00], [R10.64], !P5 ;  /* 0x22e000000ae87fae */ /* 0x0005e4000e921848 */
[C---:B--2---:R-:W-:Y:S02]  /*23d00*/  IMAD.WIDE R14, R0.reuse, 0x4, R128 ;  /* 0x00000004000e7825 */ /* 0x044fe400078e0280 */
[----:B------:R3:W-:Y:S02]  /*23d10*/  STL.64 [R1+0x1b8], R18 ;  /* 0x0001b81201007387 */ /* 0x0007e40000100a00 */
[C---:B-1----:R-:W-:Y:S02]  /*23d20*/  IMAD.WIDE R12, R0.reuse, 0x4, R118 ;  /* 0x00000004000c7825 */ /* 0x042fe400078e0276 */
[----:B------:R1:W-:Y:S02]  /*23d30*/  LDGSTS.E [R232+0x22e80], [R8.64], !P5 ;  /* 0x22e8000008e87fae */ /* 0x0003e4000e921848 */
[----:B------:R-:W-:-:S02]  /*23d40*/  IMAD.WIDE R10, R0, 0x4, R116 ;  /* 0x00000004000a7825 */ /* 0x000fc400078e0274 */
[----:B------:R-:W2:Y:S04]  /*23d50*/  LDL.LU.64 R118, [R1+0x1560] ;  /* 0x0015600001767983 */ /* 0x000ea80000300a00 */
[----:B------:R3:W-:Y:S04]  /*23d60*/  STL.64 [R1+0x1b0], R16 ;  /* 0x0001b01001007387 */ /* 0x0007e80000100a00 */
[----:B------:R1:W-:Y:S02]  /*23d70*/  LDGSTS.E [R232+0x22f00], [R6.64], !P5 ;  /* 0x22f0000006e87fae */ /* 0x0003e4000e921848 */
[----:B-1----:R-:W-:-:S02]  /*23d80*/  IMAD.WIDE R8, R0, 0x4, R126 ;  /* 0x0000000400087825 */ /* 0x002fc400078e027e */
[----:B------:R1:W-:Y:S04]  /*23d90*/  STL.64 [R1+0x1a8], R14 ;  /* 0x0001a80e01007387 */ /* 0x0003e80000100a00 */
[----:B------:R-:W2:Y:S01]  /*23da0*/  LDL.LU.64 R116, [R1+0x1568] ;  /* 0x0015680001747983 */ /* 0x000ea20000300a00 */
[----:B------:R-:W-:-:S03]  /*23db0*/  IMAD.WIDE R6, R0, 0x4, R230 ;  /* 0x0000000400067825 */ /* 0x000fc600078e02e6 */
[----:B------:R1:W-:Y:S04]  /*23dc0*/  STL.64 [R1+0x1a0], R12 ;  /* 0x0001a00c01007387 */ /* 0x0003e80000100a00 */
[----:B------:R2:W-:Y:S04]  /*23dd0*/  STL.64 [R1+0x198], R10 ;  /* 0x0001980a01007387 */ /* 0x0005e80000100a00 */
[----:B------:R-:W2:Y:S04]  /*23de0*/  LDL.LU.64 R230, [R1+0x1570] ;  /* 0x0015700001e67983 */ /* 0x000ea80000300a00 */
[----:B------:R4:W-:Y:S04]  /*23df0*/  LDGSTS.E [R232+0x22f80], [R4.64], !P5 ;  /* 0x22f8000004e87fae */ /* 0x0009e8000e921848 */
[----:B------:R1:W-:Y:S04]  /*23e00*/  STL.64 [R1+0x190], R8 ;  /* 0x0001900801007387 */ /* 0x0003e80000100a00 */
[----:B------:R1:W-:Y:S01]  /*23e10*/  STL.64 [R1+0x188], R6 ;  /* 0x0001880601007387 */ /* 0x0003e20000100a00 */
[----:B------:R-:W-:Y:S01]  /*23e20*/  IADD3 R2, R252, -0x90, RZ ;  /* 0xffffff70fc027810 */ /* 0x000fe20007ffe0ff */
[----:B----4-:R-:W-:-:S02]  /*23e30*/  IMAD.WIDE R4, R0, 0x4, R228 ;  /* 0x0000000400047825 */ /* 0x010fc400078e02e4 */
[----:B------:R-:W4:Y:S01]  /*23e40*/  LDL.LU.64 R228, [R1+0x1578] ;  /* 0x0015780001e47983 */ /* 0x000f220000300a00 */
[----:B------:R-:W-:-:S03]  /*23e50*/  ISETP.GE.U32.AND P6, PT, R2, 0x7ffffef1, PT ;  /* 0x7ffffef10200780c */ /* 0x000fc60003fc6070 */
[----:B------:R4:W-:Y:S10]  /*23e60*/  STL.64 [R1+0x180], R4 ;  /* 0x0001800401007387 */ /* 0x0009f40000100a00 */
        /* <DEDUP_REMOVED lines=8> */
[----:B---3--:R-:W-:-:S03]  /*23ef0*/  IMAD.WIDE R18, R0, 0x4, R234 ;  /* 0x0000000400127825 */ /* 0x008fc600078e02ea */
[----:B------:R-:W3:Y:S01]  /*23f00*/  LDL.LU.64 R234, [R1+0x1580] ;  /* 0x0015800001ea7983 */ /* 0x000ee20000300a00 */
[----:B-1----:R-:W-:-:S03]  /*23f10*/  IMAD.WIDE R16, R0, 0x4, R124 ;  /* 0x0000000400107825 */ /* 0x002fc600078e027c */
[----:B------:R3:W-:Y:S01]  /*23f20*/  STL.64 [R1+0x128], R18 ;  /* 0x0001281201007387 */ /* 0x0007e20000100a00 */
[----:B------:R-:W-:-:S03]  /*23f30*/  IMAD.WIDE R14, R0, 0x4, R122 ;  /* 0x00000004000e7825 */ /* 0x000fc600078e027a */
[----:B------:R-:W3:Y:S01]  /*23f40*/  LDL.LU.64 R152, [R1+0x1588] ;  /* 0x0015880001987983 */ /* 0x000ee20000300a00 */
[----:B------:R-:W-:-:S03]  /*23f50*/  IMAD.WIDE R12, R0, 0x4, R120 ;  /* 0x00000004000c7825 */ /* 0x000fc600078e0278 */
[----:B------:R1:W-:Y:S04]  /*23f60*/  STL.64 [R1+0x120], R16 ;  /* 0x0001201001007387 */ /* 0x0003e80000100a00 */
[----:B------:R-:W3:Y:S04]  /*23f70*/  LDL.LU.64 R134, [R1+0x1590] ;  /* 0x0015900001867983 */ /* 0x000ee80000300a00 */
[----:B------:R1:W-:Y:S04]  /*23f80*/  STL.64 [R1+0x118], R14 ;  /* 0x0001180e01007387 */ /* 0x0003e80000100a00 */
[----:B------:R-:W3:Y:S04]  /*23f90*/  LDL.LU.64 R132, [R1+0x1598] ;  /* 0x0015980001847983 */ /* 0x000ee80000300a00 */
[----:B------:R-:W3:Y:S04]  /*23fa0*/  LDL.LU.64 R130, [R1+0x15a0] ;  /* 0x0015a00001827983 */ /* 0x000ee80000300a00 */
[----:B------:R1:W-:Y:S04]  /*23fb0*/  STL.64 [R1+0x110], R12 ;  /* 0x0001100c01007387 */ /* 0x0003e80000100a00 */
[----:B------:R-:W3:Y:S04]  /*23fc0*/  LDL.LU.64 R226, [R1+0x15a8] ;  /* 0x0015a80001e27983 */ /* 0x000ee80000300a00 */
[----:B------:R-:W3:Y:S01]  /*23fd0*/  LDL.LU.64 R126, [R1+0x15b0] ;  /* 0x0015b000017e7983 */ /* 0x000ee20000300a00 */
[----:B--2---:R-:W-:-:S05]  /*23fe0*/  IMAD.WIDE R10, R0, 0x4, R118 ;  /* 0x00000004000a7825 */ /* 0x004fca00078e0276 */
[----:B------:R2:W-:Y:S04]  /*23ff0*/  STL.64 [R1+0x108], R10 ;  /* 0x0001080a01007387 */ /* 0x0005e80000100a00 */
[----:B------:R-:W3:Y:S01]  /*24000*/  LDL.LU.64 R118, [R1+0x15b8] ;  /* 0x0015b80001767983 */ /* 0x000ee20000300a00 */
[----:B------:R-:W-:-:S05]  /*24010*/  IMAD.WIDE R8, R0, 0x4, R116 ;  /* 0x0000000400087825 */ /* 0x000fca00078e0274 */
[----:B------:R1:W-:Y:S01]  /*24020*/  STL.64 [R1+0x100], R8 ;  /* 0x0001000801007387 */ /* 0x0003e20000100a00 */
[----:B------:R-:W-:-:S05]  /*24030*/  IMAD.WIDE R6, R0, 0x4, R230 ;  /* 0x0000000400067825 */ /* 0x000fca00078e02e6 */
[----:B------:R1:W-:Y:S01]  /*24040*/  STL.64 [R1+0xf8], R6 ;  /* 0x0000f80601007387 */ /* 0x0003e20000100a00 */
[----:B------:R-:W-:-:S04]  /*24050*/  IADD3 R2, R252, -0x94, RZ ;  /* 0xffffff6cfc027810 */ /* 0x000fc80007ffe0ff */
[----:B------:R-:W-:-:S13]  /*24060*/  ISETP.GE.U32.AND P0, PT, R2, 0x7ffffeed, PT ;  /* 0x7ffffeed0200780c */ /* 0x000fda0003f06070 */
[----:B------:R3:W-:Y:S04]  /*24070*/  LDGSTS.E [R232+0x24c00], [R18.64], !P0 ;  /* 0x24c0000012e87fae */ /* 0x0007e8000c121848 */
[----:B------:R1:W-:Y:S01]  /*24080*/  LDGSTS.E [R232+0x24c80], [R16.64], !P0 ;  /* 0x24c8000010e87fae */ /* 0x0003e2000c121848 */
[----:B----4-:R-:W-:-:S03]  /*24090*/  IMAD.WIDE R4, R0, 0x4, R228 ;  /* 0x0000000400047825 */ /* 0x010fc600078e02e4 */
[----:B------:R4:W-:Y:S04]  /*240a0*/  LDGSTS.E [R232+0x24d00], [R14.64], !P0 ;  /* 0x24d000000ee87fae */ /* 0x0009e8000c121848 */
[----:B------:R1:W-:Y:S04]  /*240b0*/  STL.64 [R1+0xf0], R4 ;  /* 0x0000f00401007387 */ /* 0x0003e80000100a00 */
[----:B------:R-:W3:Y:S04]  /*240c0*/  LDL.LU.64 R230, [R1+0x15c0] ;  /* 0x0015c00001e67983 */ /* 0x000ee80000300a00 */
[----:B------:R-:W3:Y:S04]  /*240d0*/  LDL.LU.64 R228, [R1+0x15c8] ;  /* 0x0015c80001e47983 */ /* 0x000ee80000300a00 */
[----:B------:R-:W3:Y:S04]  /*240e0*/  LDL.LU.64 R116, [R1+0x15d0] ;  /* 0x0015d00001747983 */ /* 0x000ee80000300a00 */
[----:B------:R-:W3:Y:S04]  /*240f0*/  LDL.LU.64 R124, [R1+0x15d8] ;  /* 0x0015d800017c7983 */ /* 0x000ee80000300a00 */
[----:B------:R-:W3:Y:S04]  /*24100*/  LDL.LU.64 R122, [R1+0x15e0] ;  /* 0x0015e000017a7983 */ /* 0x000ee80000300a00 */
[----:B------:R-:W3:Y:S04]  /*24110*/  LDL.LU.64 R120, [R1+0x15e8] ;  /* 0x0015e80001787983 */ /* 0x000ee80000300a00 */
[----:B------:R-:W3:Y:S04]  /*24120*/  LDL.LU.64 R128, [R1+0x15f0] ;  /* 0x0015f00001807983 */ /* 0x000ee80000300a00 */
        /* <DEDUP_REMOVED lines=8> */
[----:B------:R-:W-:Y:S01]  /*241b0*/  STL.64 [R1+0x38], R18 ;  /* 0x0000381201007387 */ /* 0x000fe20000100a00 */
[----:B----4-:R-:W-:-:S03]  /*241c0*/  IMAD.WIDE R14, R0, 0x4, R134 ;  /* 0x00000004000e7825 */ /* 0x010fc600078e0286 */
[----:B------:R-:W-:Y:S01]  /*241d0*/  STL.64 [R1+0x30], R16 ;  /* 0x0000301001007387 */ /* 0x000fe20000100a00 */
[----:B------:R-:W-:-:S03]  /*241e0*/  IMAD.WIDE R12, R0, 0x4, R132 ;  /* 0x00000004000c7825 */ /* 0x000fc600078e0284 */
[----:B------:R-:W-:Y:S01]  /*241f0*/  STL.64 [R1+0x28], R14 ;  /* 0x0000280e01007387 */ /* 0x000fe20000100a00 */
[----:B--2---:R-:W-:-:S03]  /*24200*/  IMAD.WIDE R10, R0, 0x4, R130 ;  /* 0x00000004000a7825 */ /* 0x004fc600078e0282 */
[----:B------:R-:W-:Y:S01]  /*24210*/  STL.64 [R1+0x20], R12 ;  /* 0x0000200c01007387 */ /* 0x000fe20000100a00 */
[----:B------:R-:W-:-:S03]  /*24220*/  IMAD.WIDE R8, R0, 0x4, R226 ;  /* 0x0000000400087825 */ /* 0x000fc600078e02e2 */
[----:B------:R1:W-:Y:S01]  /*24230*/  STL.64 [R1+0x18], R10 ;  /* 0x0000180a01007387 */ /* 0x0003e20000100a00 */
[----:B------:R-:W-:-:S03]  /*24240*/  IMAD.WIDE R6, R0, 0x4, R126 ;  /* 0x0000000400067825 */ /* 0x000fc600078e027e */
[----:B------:R2:W-:Y:S04]  /*24250*/  STL.64 [R1+0x10], R8 ;  /* 0x0000100801007387 */ /* 0x0005e80000100a00 */
[----:B------:R4:W-:Y:S01]  /*24260*/  STL.64 [R1+0x8], R6 ;  /* 0x0000080601007387 */ /* 0x0009e20000100a00 */
[----:B------:R-:W-:-:S05]  /*24270*/  IMAD.WIDE R4, R0, 0x4, R118 ;  /* 0x0000000400047825 */ /* 0x000fca00078e0276 */
[----:B------:R1:W-:Y:S04]  /*24280*/  STL.64 [R1], R4 ;  /* 0x0000000401007387 */ /* 0x0003e80000100a00 */
[----:B------:R-:W2:Y:S04]  /*24290*/  LDL.LU.64 R126, [R1+0x1600] ;  /* 0x00160000017e7983 */ /* 0x000ea80000300a00 */
[----:B------:R-:W2:Y:S01]  /*242a0*/  LDL.LU.64 R118, [R1+0x1608] ;  /* 0x0016080001767983 */ /* 0x000ea20000300a00 */
[----:B------:R-:W-:-:S03]  /*242b0*/  IMAD.WIDE R214, R0, 0x4, R116 ;  /* 0x0000000400d67825 */ /* 0x000fc600078e0274 */
[----:B------:R-:W4:Y:S01]  /*242c0*/  LDL.LU.64 R116, [R1+0x1610] ;  /* 0x0016100001747983 */ /* 0x000f220000300a00 */
[----:B------:R-:W-:-:S03]  /*242d0*/  IMAD.WIDE R212, R0, 0x4, R124 ;  /* 0x0000000400d47825 */ /* 0x000fc600078e027c */
[----:B------:R-:W4:Y:S01]  /*242e0*/  LDL.LU.64 R124, [R1+0x1618] ;  /* 0x00161800017c7983 */ /* 0x000f220000300a00 */
[----:B------:R-:W-:-:S03]  /*242f0*/  IMAD.WIDE R210, R0, 0x4, R122 ;  /* 0x0000000400d27825 */ /* 0x000fc600078e027a */
[----:B------:R-:W4:Y:S01]  /*24300*/  LDL.LU.64 R122, [R1+0x1620] ;  /* 0x00162000017a7983 */ /* 0x000f220000300a00 */
[----:B------:R-:W-:-:S03]  /*24310*/  IMAD.WIDE R208, R0, 0x4, R120 ;  /* 0x0000000400d07825 */ /* 0x000fc600078e0278 */
[----:B------:R-:W4:Y:S01]  /*24320*/  LDL.LU.64 R120, [R1+0x1628] ;  /* 0x0016280001787983 */ /* 0x000f220000300a00 */
[----:B---3--:R-:W-:-:S03]  /*24330*/  IMAD.WIDE R204, R0, 0x4, R234 ;  /* 0x0000000400cc7825 */ /* 0x008fc600078e02ea */
[----:B------:R-:W3:Y:S01]  /*24340*/  LDL.LU.64 R234, [R1+0x1630] ;  /* 0x0016300001ea7983 */ /* 0x000ee20000300a00 */
[----:B------:R-:W-:-:S03]  /*24350*/  IMAD.WIDE R230, R0, 0x4, R230 ;  /* 0x0000000400e67825 */ /* 0x000fc600078e02e6 */
[----:B------:R-:W3:Y:S01]  /*24360*/  LDL.LU.64 R226, [R1+0x1638] ;  /* 0x0016380001e27983 */ /* 0x000ee20000300a00 */
        /* <DEDUP_REMOVED lines=10> */
[----:B------:R-:W3:Y:S01]  /*24410*/  LDL.LU.64 R128, [R1+0x1640] ;  /* 0x0016400001807983 */ /* 0x000ee20000300a00 */
[----:B--2---:R-:W-:-:S03]  /*24420*/  IMAD.WIDE R164, R0, 0x4, R118 ;  /* 0x0000000400a47825 */ /* 0x004fc600078e0276 */
[----:B------:R-:W2:Y:S01]  /*24430*/  LDL.LU.64 R118, [R1+0x1648] ;  /* 0x0016480001767983 */ /* 0x000ea20000300a00 */
[----:B------:R-:W-:-:S04]  /*24440*/  IMAD.WIDE R166, R0, 0x4, R126 ;  /* 0x0000000400a67825 */ /* 0x000fc800078e027e */
[C---:B----4-:R-:W-:Y:S02]  /*24450*/  IMAD.WIDE R162, R0.reuse, 0x4, R116 ;  /* 0x0000000400a27825 */ /* 0x050fe400078e0274 */
[----:B------:R-:W4:Y:S02]  /*24460*/  LDL.LU.64 R116, [R1+0x1650] ;  /* 0x0016500001747983 */ /* 0x000f240000300a00 */
[C---:B------:R-:W-:Y:S02]  /*24470*/  IMAD.WIDE R160, R0.reuse, 0x4, R124 ;  /* 0x0000000400a07825 */ /* 0x040fe400078e027c */
[----:B------:R-:W4:Y:S02]  /*24480*/  LDL.LU.64 R126, [R1+0x1660] ;  /* 0x00166000017e7983 */ /* 0x000f240000300a00 */
[C---:B------:R-:W-:Y:S02]  /*24490*/  IMAD.WIDE R158, R0.reuse, 0x4, R122 ;  /* 0x00000004009e7825 */ /* 0x040fe400078e027a */
[----:B------:R-:W4:Y:S02]  /*244a0*/  LDL.LU.64 R124, [R1+0x1668] ;  /* 0x00166800017c7983 */ /* 0x000f240000300a00 */
[----:B------:R-:W-:-:S02]  /*244b0*/  IMAD.WIDE R156, R0, 0x4, R120 ;  /* 0x00000004009c7825 */ /* 0x000fc400078e0278 */
[----:B------:R-:W4:Y:S04]  /*244c0*/  LDL.LU.64 R122, [R1+0x1680] ;  /* 0x00168000017a7983 */ /* 0x000f280000300a00 */
[----:B------:R-:W4:Y:S01]  /*244d0*/  LDL.LU.64 R120, [R1+0x1698] ;  /* 0x0016980001787983 */ /* 0x000f220000300a00 */
[----:B---3--:R-:W-:-:S03]  /*244e0*/  IMAD.WIDE R154, R0, 0x4, R234 ;  /* 0x00000004009a7825 */ /* 0x008fc600078e02ea */
[----:B------:R-:W3:Y:S01]  /*244f0*/  LDL.LU.64 R234, [R1+0x16b0] ;  /* 0x0016b00001ea7983 */ /* 0x000ee20000300a00 */
        /* <DEDUP_REMOVED lines=9> */
[----:B------:R-:W-:-:S04]  /*24590*/  IMAD.WIDE R134, R0, 0x4, R128 ;  /* 0x0000000400867825 */ /* 0x000fc800078e0280 */
[C---:B--2---:R-:W-:Y:S02]  /*245a0*/  IMAD.WIDE R132, R0.reuse, 0x4, R118 ;  /* 0x0000000400847825 */ /* 0x044fe400078e0276 */
[----:B------:R-:W2:Y:S02]  /*245b0*/  LDL.LU.64 R118, [R1+0x16c0] ;  /* 0x0016c00001767983 */ /* 0x000ea40000300a00 */
[C---:B----4-:R-:W-:Y:S02]  /*245c0*/  IMAD.WIDE R130, R0.reuse, 0x4, R116 ;  /* 0x0000000400827825 */ /* 0x050fe400078e0274 */
[----:B------:R-:W4:Y:S04]  /*245d0*/  LDL.LU.64 R116, [R1+0x16c8] ;  /* 0x0016c80001747983 */ /* 0x000f280000300a00 */
[----:B------:R-:W2:Y:S04]  /*245e0*/  LDL.LU.64 R174, [R1+0x16d0] ;  /* 0x0016d00001ae7983 */ /* 0x000ea80000300a00 */
[----:B------:R-:W4:Y:S04]  /*245f0*/  LDL.LU.64 R176, [R1+0x16d8] ;  /* 0x0016d80001b07983 */ /* 0x000f280000300a00 */
[----:B------:R-:W4:Y:S04]  /*24600*/  LDL.LU.64 R172, [R1+0x16e0] ;  /* 0x0016e00001ac7983 */ /* 0x000f280000300a00 */
[----:B------:R-:W4:Y:S01]  /*24610*/  LDL.LU.64 R226, [R1+0x16e8] ;  /* 0x0016e80001e27983 */ /* 0x000f220000300a00 */
[----:B------:R-:W-:-:S04]  /*24620*/  IMAD.WIDE R128, R0, 0x4, R126 ;  /* 0x0000000400807825 */ /* 0x000fc800078e027e */
[----:B------:R-:W-:-:S04]  /*24630*/  IMAD.WIDE R126, R0, 0x4, R124 ;  /* 0x00000004007e7825 */ /* 0x000fc800078e027c */
[----:B------:R-:W-:-:S04]  /*24640*/  IMAD.WIDE R124, R0, 0x4, R122 ;  /* 0x00000004007c7825 */ /* 0x000fc800078e027a */
[----:B------:R-:W-:-:S04]  /*24650*/  IMAD.WIDE R122, R0, 0x4, R120 ;  /* 0x00000004007a7825 */ /* 0x000fc800078e0278 */
[C---:B---3--:R-:W-:Y:S02]  /*24660*/  IMAD.WIDE R120, R0.reuse, 0x4, R234 ;  /* 0x0000000400787825 */ /* 0x048fe400078e02ea */
        /* <DEDUP_REMOVED lines=10> */
[----:B------:R-:W3:Y:S04]  /*24710*/  LDL.LU.64 R182, [R1+0x1700] ;  /* 0x0017000001b67983 */ /* 0x000ee80000300a00 */
[----:B------:R-:W3:Y:S01]  /*24720*/  LDL.LU.64 R180, [R1+0x1708] ;  /* 0x0017080001b47983 */ /* 0x000ee20000300a00 */
[----:B--2---:R-:W-:-:S03]  /*24730*/  IMAD.WIDE R114, R0, 0x4, R174 ;  /* 0x0000000400727825 */ /* 0x004fc600078e02ae */
[----:B------:R-:W2:Y:S01]  /*24740*/  LDL.LU.64 R174, [R1+0x1710] ;  /* 0x0017100001ae7983 */ /* 0x000ea20000300a00 */
[----:B----4-:R-:W-:-:S03]  /*24750*/  IMAD.WIDE R112, R0, 0x4, R176 ;  /* 0x0000000400707825 */ /* 0x010fc600078e02b0 */
[----:B------:R-:W4:Y:S04]  /*24760*/  LDL.LU.64 R178, [R1+0x1718] ;  /* 0x0017180001b27983 */ /* 0x000f280000300a00 */
[----:B------:R-:W4:Y:S01]  /*24770*/  LDL.LU.64 R176, [R1+0x1720] ;  /* 0x0017200001b07983 */ /* 0x000f220000300a00 */
[----:B------:R-:W-:-:S03]  /*24780*/  IMAD.WIDE R106, R0, 0x4, R172 ;  /* 0x00000004006a7825 */ /* 0x000fc600078e02ac */
[----:B------:R-:W4:Y:S01]  /*24790*/  LDL.LU.64 R172, [R1+0x1728] ;  /* 0x0017280001ac7983 */ /* 0x000f220000300a00 */
[----:B------:R-:W-:-:S03]  /*247a0*/  IMAD.WIDE R104, R0, 0x4, R226 ;  /* 0x0000000400687825 */ /* 0x000fc600078e02e2 */
[----:B------:R-:W1:Y:S01]  /*247b0*/  LDL.LU.64 R226, [R1+0x1730] ;  /* 0x0017300001e27983 */ /* 0x000e620000300a00 */
[----:B---3--:R-:W-:-:S03]  /*247c0*/  IMAD.WIDE R102, R0, 0x4, R234 ;  /* 0x0000000400667825 */ /* 0x008fc600078e02ea */
[----:B------:R-:W3:Y:S01]  /*247d0*/  LDL.LU.64 R234, [R1+0x1738] ;  /* 0x0017380001ea7983 */ /* 0x000ee20000300a00 */
[----:B------:R-:W-:Y:S01]  /*247e0*/  IADD3 R2, R252, -0x98, RZ ;  /* 0xffffff68fc027810 */ /* 0x000fe20007ffe0ff */
[----:B------:R-:W-:-:S04]  /*247f0*/  IMAD.WIDE R118, R0, 0x4, R118 ;  /* 0x0000000400767825 */ /* 0x000fc800078e0276 */
[----:B------:R-:W-:Y:S01]  /*24800*/  IMAD.WIDE R116, R0, 0x4, R116 ;  /* 0x0000000400747825 */ /* 0x000fe200078e0274 */
[----:B------:R-:W-:Y:S01]  /*24810*/  ISETP.GE.U32.AND P1, PT, R2, 0x7ffffee9, PT ;  /* 0x7ffffee90200780c */ /* 0x000fe20003f26070 */
[----:B------:R-:W-:Y:S02]  /*24820*/  STL.64 [R1+0x3fd8], R118 ;  /* 0x003fd87601007387 */ /* 0x000fe40000100a00 */
[C---:B------:R-:W-:Y:S02]  /*24830*/  IMAD.WIDE R100, R0.reuse, 0x4, R196 ;  /* 0x0000000400647825 */ /* 0x040fe400078e02c4 */
        /* <DEDUP_REMOVED lines=8> */
[----:B------:R1:W-:Y:S01]  /*248c0*/  LDGSTS.E [R232+0x25c00], [R18.64], !P1 ;  /* 0x25c0000012e87fae */ /* 0x0003e2000c921848 */
[----:B------:R-:W-:-:S03]  /*248d0*/  IMAD.WIDE R96, R0, 0x4, R180 ;  /* 0x0000000400607825 */ /* 0x000fc600078e02b4 */
[----:B------:R1:W-:Y:S04]  /*248e0*/  LDGSTS.E [R232+0x25c80], [R16.64], !P1 ;  /* 0x25c8000010e87fae */ /* 0x0003e8000c921848 */
[----:B------:R1:W-:Y:S04]  /*248f0*/  LDGSTS.E [R232+0x25d00], [R14.64], !P1 ;  /* 0x25d000000ee87fae */ /* 0x0003e8000c921848 */
[----:B------:R1:W-:Y:S04]  /*24900*/  LDGSTS.E [R232+0x25d80], [R12.64], !P1 ;  /* 0x25d800000ce87fae */ /* 0x0003e8000c921848 */
[----:B------:R1:W-:Y:S04]  /*24910*/  LDGSTS.E [R232+0x25e00], [R10.64], !P1 ;  /* 0x25e000000ae87fae */ /* 0x0003e8000c921848 */
[----:B------:R3:W-:Y:S01]  /*24920*/  LDGSTS.E [R232+0x25e80], [R8.64], !P1 ;  /* 0x25e8000008e87fae */ /* 0x0007e2000c921848 */
[----:B--2---:R-:W-:-:S04]  /*24930*/  IMAD.WIDE R34, R0, 0x4, R174 ;  /* 0x0000000400227825 */ /* 0x004fc800078e02ae */
[C---:B----4-:R-:W-:Y:S01]  /*24940*/  IMAD.WIDE R32, R0.reuse, 0x4, R178 ;  /* 0x0000000400207825 */ /* 0x050fe200078e02b2 */
[----:B------:R-:W2:Y:S04]  /*24950*/  LDL.LU.64 R174, [R1+0x1740] ;  /* 0x0017400001ae7983 */ /* 0x000ea80000300a00 */
[----:B------:R-:W4:Y:S01]  /*24960*/  LDL.LU.64 R182, [R1+0x1748] ;  /* 0x0017480001b67983 */ /* 0x000f220000300a00 */
[----:B------:R-:W-:-:S03]  /*24970*/  IMAD.WIDE R30, R0, 0x4, R176 ;  /* 0x00000004001e7825 */ /* 0x000fc600078e02b0 */
[----:B------:R-:W2:Y:S04]  /*24980*/  LDL.LU.64 R180, [R1+0x1750] ;  /* 0x0017500001b47983 */ /* 0x000ea80000300a00 */
[----:B------:R-:W2:Y:S01]  /*24990*/  LDL.LU.64 R176, [R1+0x1758] ;  /* 0x0017580001b07983 */ /* 0x000ea20000300a00 */
[----:B-1----:R-:W-:-:S03]  /*249a0*/  IMAD.WIDE R10, R0, 0x4, R226 ;  /* 0x00000004000a7825 */ /* 0x002fc600078e02e2 */
[----:B------:R-:W2:Y:S04]  /*249b0*/  LDL.LU.64 R178, [R1+0x1760] ;  /* 0x0017600001b27983 */ /* 0x000ea80000300a00 */
[----:B------:R-:W2:Y:S01]  /*249c0*/  LDL.LU.64 R226, [R1+0x1768] ;  /* 0x0017680001e27983 */ /* 0x000ea20000300a00 */
[----:B------:R-:W-:-:S03]  /*249d0*/  IMAD.WIDE R28, R0, 0x4, R172 ;  /* 0x00000004001c7825 */ /* 0x000fc600078e02ac */
[----:B------:R-:W2:Y:S01]  /*249e0*/  LDL.LU.64 R172, [R1+0x1770] ;  /* 0x0017700001ac7983 */ /* 0x000ea20000300a00 */
[----:B------:R-:W-:-:S03]  /*249f0*/  IADD3 R2, R252, -0x9c, RZ ;  /* 0xffffff64fc027810 */ /* 0x000fc60007ffe0ff */
[----:B------:R2:W-:Y:S01]  /*24a00*/  LDGSTS.E [R232+0x25f00], [R6.64], !P1 ;  /* 0x25f0000006e87fae */ /* 0x0005e2000c921848 */
[----:B---3--:R-:W-:Y:S01]  /*24a10*/  IMAD.WIDE R8, R0, 0x4, R234 ;  /* 0x0000000400087825 */ /* 0x008fe200078e02ea */
[----:B------:R-:W-:Y:S02]  /*24a20*/  ISETP.GE.U32.AND P4, PT, R2, 0x7ffffee5, PT ;  /* 0x7ffffee50200780c */ /* 0x000fe40003f86070 */
[----:B------:R-:W3:Y:S01]  /*24a30*/  LDL.LU.64 R234, [R1+0x1778] ;  /* 0x0017780001ea7983 */ /* 0x000ee20000300a00 */
[----:B------:R-:W-:-:S03]  /*24a40*/  IADD3 R2, R252, -0xa0, RZ ;  /* 0xffffff60fc027810 */ /* 0x000fc60007ffe0ff */
[----:B------:R4:W-:Y:S01]  /*24a50*/  LDGSTS.E [R232+0x25f80], [R4.64], !P1 ;  /* 0x25f8000004e87fae */ /* 0x0009e2000c921848 */
[----:B------:R-:W-:Y:S02]  /*24a60*/  ISETP.GE.U32.AND P2, PT, R2, 0x7ffffee1, PT ;  /* 0x7ffffee10200780c */ /* 0x000fe40003f46070 */
[----:B------:R-:W-:-:S04]  /*24a70*/  IADD3 R2, R252, -0xa4, RZ ;  /* 0xffffff5cfc027810 */ /* 0x000fc80007ffe0ff */
[----:B------:R-:W-:Y:S01]  /*24a80*/  ISETP.GE.U32.AND P3, PT, R2, 0x7ffffedd, PT ;  /* 0x7ffffedd0200780c */ /* 0x000fe20003f66070 */
[----:B------:R1:W-:Y:S01]  /*24a90*/  LDGSTS.E [R232+0x26c00], [R230.64], !P4 ;  /* 0x26c00000e6e87fae */ /* 0x0003e2000e121848 */
[----:B------:R-:W-:-:S03]  /*24aa0*/  IADD3 R2, R252, -0xa8, RZ ;  /* 0xffffff58fc027810 */ /* 0x000fc60007ffe0ff */
[----:B------:R1:W-:Y:S01]  /*24ab0*/  LDGSTS.E [R232+0x26c80], [R228.64], !P4 ;  /* 0x26c80000e4e87fae */ /* 0x0003e2000e121848 */
[----:B------:R-:W-:Y:S02]  /*24ac0*/  ISETP.GE.U32.AND P5, PT, R2, 0x7ffffed9, PT ;  /* 0x7ffffed90200780c */ /* 0x000fe40003fa6070 */
[----:B------:R-:W-:Y:S01]  /*24ad0*/  IADD3 R2, R252, -0xac, RZ ;  /* 0xffffff54fc027810 */ /* 0x000fe20007ffe0ff */
[----:B------:R1:W-:Y:S04]  /*24ae0*/  LDGSTS.E [R232+0x26d00], [R214.64], !P4 ;  /* 0x26d00000d6e87fae */ /* 0x0003e8000e121848 */
[----:B------:R1:W-:Y:S01]  /*24af0*/  LDGSTS.E [R232+0x26d80], [R212.64], !P4 ;  /* 0x26d80000d4e87fae */ /* 0x0003e2000e121848 */
[----:B------:R-:W-:-:S03]  /*24b00*/  ISETP.GE.U32.AND P6, PT, R2, 0x7ffffed5, PT ;  /* 0x7ffffed50200780c */ /* 0x000fc60003fc6070 */
[----:B------:R1:W-:Y:S01]  /*24b10*/  LDGSTS.E [R232+0x26e00], [R210.64], !P4 ;  /* 0x26e00000d2e87fae */ /* 0x0003e2000e121848 */
[----:B------:R-:W-:-:S03]  /*24b20*/  IADD3 R2, R252, -0xb0, RZ ;  /* 0xffffff50fc027810 */ /* 0x000fc60007ffe0ff */
[----:B------:R1:W-:Y:S04]  /*24b30*/  LDGSTS.E [R232+0x26e80], [R208.64], !P4 ;  /* 0x26e80000d0e87fae */ /* 0x0003e8000e121848 */
[----:B------:R1:W-:Y:S01]  /*24b40*/  LDGSTS.E [R232+0x26f00], [R206.64], !P4 ;  /* 0x26f00000cee87fae */ /* 0x0003e2000e121848 */
[----:B------:R-:W-:-:S03]  /*24b50*/  ISETP.GE.U32.AND P0, PT, R2, 0x7ffffed1, PT ;  /* 0x7ffffed10200780c */ /* 0x000fc60003f06070 */
[----:B------:R1:W-:Y:S01]  /*24b60*/  LDGSTS.E [R232+0x26f80], [R204.64], !P4 ;  /* 0x26f80000cce87fae */ /* 0x0003e2000e121848 */
[----:B------:R-:W-:-:S03]  /*24b70*/  IADD3 R2, R252, -0xb4, RZ ;  /* 0xffffff4cfc027810 */ /* 0x000fc60007ffe0ff */
[----:B------:R1:W-:Y:S04]  /*24b80*/  LDGSTS.E [R232+0x27c00], [R166.64], !P2 ;  /* 0x27c00000a6e87fae */ /* 0x0003e8000d121848 */
[----:B------:R1:W-:Y:S04]  /*24b90*/  LDGSTS.E [R232+0x27c80], [R164.64], !P2 ;  /* 0x27c80000a4e87fae */ /* 0x0003e8000d121848 */
        /* <DEDUP_REMOVED lines=29> */
[----:B------:R-:W-:Y:S04]  /*24d70*/  STL.64 [R1+0x4018], R98 ;  /* 0x0040186201007387 */ /* 0x000fe80000100a00 */
[----:B------:R1:W-:Y:S04]  /*24d80*/  LDGSTS.E [R232+0x29f80], [R100.64], !P5 ;  /* 0x29f8000064e87fae */ /* 0x0003e8000e921848 */
[----:B------:R-:W-:Y:S01]  /*24d90*/  STL.64 [R1+0x4020], R96 ;  /* 0x0040206001007387 */ /* 0x000fe20000100a00 */
[----:B------:R-:W-:-:S03]  /*24da0*/  ISETP.GE.U32.AND P5, PT, R2, 0x7ffffebd, PT ;  /* 0x7ffffebd0200780c */ /* 0x000fc60003fa6070 */
[----:B------:R1:W-:Y:S04]  /*24db0*/  LDGSTS.E [R232+0x2ac00], [R98.64], !P6 ;  /* 0x2ac0000062e87fae */ /* 0x0003e8000f121848 */
[----:B------:R-:W-:Y:S01]  /*24dc0*/  STL.64 [R1+0x4028], R34 ;  /* 0x0040282201007387 */ /* 0x000fe20000100a00 */
[----:B------:R-:W-:-:S03]  /*24dd0*/  IADD3 R2, R252, -0xc8, RZ ;  /* 0xffffff38fc027810 */ /* 0x000fc60007ffe0ff */
[----:B------:R1:W-:Y:S04]  /*24de0*/  LDGSTS.E [R232+0x2ac80], [R96.64], !P6 ;  /* 0x2ac8000060e87fae */ /* 0x0003e8000f121848 */
[----:B------:R-:W-:Y:S04]  /*24df0*/  STL.64 [R1+0x4030], R32 ;  /* 0x0040302001007387 */ /* 0x000fe80000100a00 */
[----:B------:R1:W-:Y:S04]  /*24e00*/  LDGSTS.E [R232+0x2ad00], [R34.64], !P6 ;  /* 0x2ad0000022e87fae */ /* 0x0003e8000f121848 */
[----:B------:R-:W-:Y:S01]  /*24e10*/  STL.64 [R1+0x4038], R30 ;  /* 0x0040381e01007387 */ /* 0x000fe20000100a00 */
[----:B--2---:R-:W-:-:S03]  /*24e20*/  IMAD.WIDE R6, R0, 0x4, R174 ;  /* 0x0000000400067825 */ /* 0x004fc600078e02ae */
[----:B------:R2:W-:Y:S04]  /*24e30*/  LDGSTS.E [R232+0x2ad80], [R32.64], !P6 ;  /* 0x2ad8000020e87fae */ /* 0x0005e8000f121848 */
[----:B------:R-:W-:Y:S04]  /*24e40*/  STL.64 [R1+0x4040], R28 ;  /* 0x0040401c01007387 */ /* 0x000fe80000100a00 */
[----:B------:R1:W-:Y:S04]  /*24e50*/  LDGSTS.E [R232+0x2ae00], [R30.64], !P6 ;  /* 0x2ae000001ee87fae */ /* 0x0003e8000f121848 */
[----:B------:R1:W-:Y:S01]  /*24e60*/  STL.64 [R1+0x4048], R10 ;  /* 0x0040480a01007387 */ /* 0x0003e20000100a00 */
[----:B----4-:R-:W-:-:S03]  /*24e70*/  IMAD.WIDE R4, R0, 0x4, R182 ;  /* 0x0000000400047825 */ /* 0x010fc600078e02b6 */
[----:B------:R4:W-:Y:S04]  /*24e80*/  LDGSTS.E [R232+0x2ae80], [R28.64], !P6 ;  /* 0x2ae800001ce87fae */ /* 0x0009e8000f121848 */
[----:B------:R3:W-:Y:S04]  /*24e90*/  STL.64 [R1+0x4050], R8 ;  /* 0x0040500801007387 */ /* 0x0007e80000100a00 */
[----:B------:R1:W-:Y:S04]  /*24ea0*/  LDGSTS.E [R232+0x2af00], [R10.64], !P6 ;  /* 0x2af000000ae87fae */ /* 0x0003e8000f121848 */
[----:B------:R-:W2:Y:S04]  /*24eb0*/  LDL.LU.64 R200, [R1+0x1788] ;  /* 0x0017880001c87983 */ /* 0x000ea80000300a00 */
[----:B------:R3:W-:Y:S01]  /*24ec0*/  LDGSTS.E [R232+0x2af80], [R8.64], !P6 ;  /* 0x2af8000008e87fae */ /* 0x0007e2000f121848 */
[----:B------:R-:W-:Y:S01]  /*24ed0*/  ISETP.GE.U32.AND P6, PT, R2, 0x7ffffeb9, PT ;  /* 0x7ffffeb90200780c */ /* 0x000fe20003fc6070 */
[----:B------:R-:W-:-:S02]  /*24ee0*/  IMAD.WIDE R2, R0, 0x4, R180 ;  /* 0x0000000400027825 */ /* 0x000fc400078e02b4 */
[----:B------:R-:W4:Y:S02]  /*24ef0*/  LDL.LU.64 R174, [R1+0x17a8] ;  /* 0x0017a80001ae7983 */ /* 0x000f240000300a00 */
[C---:B------:R-:W-:Y:S02]  /*24f00*/  IMAD.WIDE R18, R0.reuse, 0x4, R176 ;  /* 0x0000000400127825 */ /* 0x040fe400078e02b0 */
[----:B------:R-:W4:Y:S04]  /*24f10*/  LDL.LU.64 R182, [R1+0x17b0] ;  /* 0x0017b00001b67983 */ /* 0x000f280000300a00 */
[----:B------:R-:W4:Y:S04]  /*24f20*/  LDL.LU.64 R180, [R1+0x17b8] ;  /* 0x0017b80001b47983 */ /* 0x000f280000300a00 */
[----:B------:R-:W4:Y:S01]  /*24f30*/  LDL.LU.64 R176, [R1+0x17c0] ;  /* 0x0017c00001b07983 */ /* 0x000f220000300a00 */
[----:B------:R-:W-:-:S03]  /*24f40*/  IMAD.WIDE R14, R0, 0x4, R226 ;  /* 0x00000004000e7825 */ /* 0x000fc600078e02e2 */
[----:B------:R2:W-:Y:S04]  /*24f50*/  STL.64 [R1+0x480], R18 ;  /* 0x0004801201007387 */ /* 0x0005e80000100a00 */
[----:B------:R-:W4:Y:S01]  /*24f60*/  LDL.LU.64 R226, [R1+0x17c8] ;  /* 0x0017c80001e27983 */ /* 0x000f220000300a00 */
[----:B------:R-:W-:-:S03]  /*24f70*/  IMAD.WIDE R16, R0, 0x4, R178 ;  /* 0x0000000400107825 */ /* 0x000fc600078e02b2 */
[----:B------:R2:W-:Y:S01]  /*24f80*/  LDGSTS.E [R232+0x2bc00], [R6.64], !P0 ;  /* 0x2bc0000006e87fae */ /* 0x0005e2000c121848 */
[----:B-1----:R-:W-:-:S03]  /*24f90*/  IMAD.WIDE R10, R0, 0x4, R172 ;  /* 0x00000004000a7825 */ /* 0x002fc600078e02ac */
[----:B------:R4:W-:Y:S04]  /*24fa0*/  STL.64 [R1+0x488], R16 ;  /* 0x0004881001007387 */ /* 0x0009e80000100a00 */
[----:B------:R1:W-:Y:S04]  /*24fb0*/  STL.64 [R1+0x490], R14 ;  /* 0x0004900e01007387 */ /* 0x0003e80000100a00 */
[----:B------:R-:W4:Y:S04]  /*24fc0*/  LDL.LU.64 R172, [R1+0x17d8] ;  /* 0x0017d80001ac7983 */ /* 0x000f280000300a00 */
[----:B------:R1:W-:Y:S04]  /*24fd0*/  LDGSTS.E [R232+0x2bc80], [R4.64], !P0 ;  /* 0x2bc8000004e87fae */ /* 0x0003e8000c121848 */
[----:B------:R1:W-:Y:S04]  /*24fe0*/  LDGSTS.E [R232+0x2bd00], [R2.64], !P0 ;  /* 0x2bd0000002e87fae */ /* 0x0003e8000c121848 */
[----:B------:R2:W-:Y:S04]  /*24ff0*/  LDGSTS.E [R232+0x2bd80], [R18.64], !P0 ;  /* 0x2bd8000012e87fae */ /* 0x0005e8000c121848 */
[----:B------:R4:W-:Y:S04]  /*25000*/  LDGSTS.E [R232+0x2be00], [R16.64], !P0 ;  /* 0x2be0000010e87fae */ /* 0x0009e8000c121848 */
[----:B------:R1:W-:Y:S04]  /*25010*/  LDGSTS.E [R232+0x2be80], [R14.64], !P0 ;  /* 0x2be800000ee87fae */ /* 0x0003e8000c121848 */
[----:B------:R1:W-:Y:S01]  /*25020*/  LDGSTS.E [R232+0x2bf00], [R10.64], !P0 ;  /* 0x2bf000000ae87fae */ /* 0x0003e2000c121848 */
[----:B---3--:R-:W-:-:S03]  /*25030*/  IMAD.WIDE R8, R0, 0x4, R234 ;  /* 0x0000000400087825 */ /* 0x008fc600078e02ea */
[----:B------:R-:W3:Y:S04]  /*25040*/  LDL.LU.64 R234, [R1+0x17f0] ;  /* 0x0017f00001ea7983 */ /* 0x000ee80000300a00 */
[----:B------:R1:W-:Y:S04]  /*25050*/  STL.64 [R1+0x498], R10 ;  /* 0x0004980a01007387 */ /* 0x0003e80000100a00 */
[----:B------:R1:W-:Y:S04]  /*25060*/  STL.64 [R1+0x4a0], R8 ;  /* 0x0004a00801007387 */ /* 0x0003e80000100a00 */
[----:B------:R1:W-:Y:S04]  /*25070*/  STL.64 [R1+0x4058], R6 ;  /* 0x0040580601007387 */ /* 0x0003e80000100a00 */
[----:B------:R1:W-:Y:S04]  /*25080*/  STL.64 [R1+0x4060], R4 ;  /* 0x0040600401007387 */ /* 0x0003e80000100a00 */
[----:B------:R3:W-:Y:S04]  /*25090*/  STL.64 [R1+0x4068], R2 ;  /* 0x0040680201007387 */ /* 0x0007e80000100a00 */
[----:B------:R-:W3:Y:S04]  /*250a0*/  LDL.LU.64 R198, [R1+0x1808] ;  /* 0x0018080001c67983 */ /* 0x000ee80000300a00 */
[----:B------:R-:W3:Y:S04]  /*250b0*/  LDL.LU.64 R196, [R1+0x1828] ;  /* 0x0018280001c47983 */ /* 0x000ee80000300a00 */
[----:B------:R-:W3:Y:S04]  /*250c0*/  LDL.LU.64 R178, [R1+0x1830] ;  /* 0x0018300001b27983 */ /* 0x000ee80000300a00 */
[----:B------:R1:W-:Y:S01]  /*250d0*/  LDGSTS.E [R232+0x2bf80], [R8.64], !P0 ;  /* 0x2bf8000008e87fae */ /* 0x0003e2000c121848 */
[----:B--2---:R-:W-:-:S05]  /*250e0*/  IMAD.WIDE R18, R0, 0x4, R200 ;  /* 0x0000000400127825 */ /* 0x004fca00078e02c8 */
[----:B------:R2:W-:Y:S01]  /*250f0*/  LDGSTS.E [R232+0x2cc00], [R18.64], !P1 ;  /* 0x2cc0000012e87fae */ /* 0x0005e2000c921848 */
[----:B----4-:R-:W-:-:S03]  /*25100*/  IMAD.WIDE R16, R0, 0x4, R174 ;  /* 0x0000000400107825 */ /* 0x010fc600078e02ae */
[----:B------:R-:W4:Y:S01]  /*25110*/  LDL.LU.64 R174, [R1+0x1838] ;  /* 0x0018380001ae7983 */ /* 0x000f220000300a00 */
[----:B-1----:R-:W-:-:S03]  /*25120*/  IMAD.WIDE R14, R0, 0x4, R182 ;  /* 0x00000004000e7825 */ /* 0x002fc600078e02b6 */
[----:B------:R2:W-:Y:S01]  /*25130*/  STL.64 [R1+0x4e8], R18 ;  /* 0x0004e81201007387 */ /* 0x0005e20000100a00 */
[----:B------:R-:W-:-:S03]  /*25140*/  IMAD.WIDE R10, R0, 0x4, R180 ;  /* 0x00000004000a7825 */ /* 0x000fc600078e02b4 */
[----:B------:R1:W-:Y:S01]  /*25150*/  STL.64 [R1+0xaa8], R16 ;  /* 0x000aa81001007387 */ /* 0x0003e20000100a00 */
[----:B------:R-:W-:-:S03]  /*25160*/  IMAD.WIDE R8, R0, 0x4, R176 ;  /* 0x0000000400087825 */ /* 0x000fc600078e02b0 */
[----:B------:R-:W4:Y:S04]  /*25170*/  LDL.LU.64 R182, [R1+0x1840] ;  /* 0x0018400001b67983 */ /* 0x000f280000300a00 */
[----:B------:R1:W-:Y:S01]  /*25180*/  STL.64 [R1+0xab0], R14 ;  /* 0x000ab00e01007387 */ /* 0x0003e20000100a00 */
[----:B------:R-:W-:-:S03]  /*25190*/  IMAD.WIDE R6, R0, 0x4, R226 ;  /* 0x0000000400067825 */ /* 0x000fc600078e02e2 */
[----:B------:R4:W-:Y:S04]  /*251a0*/  STL.64 [R1+0xab8], R10 ;  /* 0x000ab80a01007387 */ /* 0x0009e80000100a00 */
[----:B------:R-:W4:Y:S04]  /*251b0*/  LDL.LU.64 R180, [R1+0x1848] ;  /* 0x0018480001b47983 */ /* 0x000f280000300a00 */
[----:B------:R1:W-:Y:S04]  /*251c0*/  STL.64 [R1+0xac0], R8 ;  /* 0x000ac00801007387 */ /* 0x0003e80000100a00 */
[----:B------:R-:W4:Y:S04]  /*251d0*/  LDL.LU.64 R226, [R1+0x1850] ;  /* 0x0018500001e27983 */ /* 0x000f280000300a00 */
[----:B------:R-:W-:Y:S01]  /*251e0*/  STL.64 [R1+0xac8], R6 ;  /* 0x000ac80601007387 */ /* 0x000fe20000100a00 */
[----:B------:R-:W-:-:S03]  /*251f0*/  IMAD.WIDE R4, R0, 0x4, R172 ;  /* 0x0000000400047825 */ /* 0x000fc600078e02ac */
        /* <DEDUP_REMOVED lines=10> */
[----:B------:R-:W3:Y:S04]  /*252a0*/  LDL.LU.64 R176, [R1+0x1860] ;  /* 0x0018600001b07983 */ /* 0x000ee80000300a00 */
[----:B------:R-:W3:Y:S04]  /*252b0*/  LDL.LU.64 R202, [R1+0x1868] ;  /* 0x0018680001ca7983 */ /* 0x000ee80000300a00 */
[----:B------:R-:W3:Y:S01]  /*252c0*/  LDL.LU.64 R172, [R1+0x1870] ;  /* 0x0018700001ac7983 */ /* 0x000ee20000300a00 */
[----:B--2---:R-:W-:-:S03]  /*252d0*/  IMAD.WIDE R18, R0, 0x4, R198 ;  /* 0x0000000400127825 */ /* 0x004fc600078e02c6 */
[----:B------:R-:W2:Y:S01]  /*252e0*/  LDL.LU.64 R198, [R1+0x1878] ;  /* 0x0018780001c67983 */ /* 0x000ea20000300a00 */
[----:B-1----:R-:W-:-:S03]  /*252f0*/  IMAD.WIDE R16, R0, 0x4, R196 ;  /* 0x0000000400107825 */ /* 0x002fc600078e02c4 */
[----:B------:R1:W-:Y:S01]  /*25300*/  STL.64 [R1+0xb20], R18 ;  /* 0x000b201201007387 */ /* 0x0003e20000100a00 */
[----:B------:R-:W-:-:S03]  /*25310*/  IMAD.WIDE R14, R0, 0x4, R178 ;  /* 0x00000004000e7825 */ /* 0x000fc600078e02b2 */
[----:B------:R-:W2:Y:S04]  /*25320*/  LDL.LU.64 R196, [R1+0x1880] ;  /* 0x0018800001c47983 */ /* 0x000ea80000300a00 */
[----:B------:R1:W-:Y:S04]  /*25330*/  STL.64 [R1+0xb28], R16 ;  /* 0x000b281001007387 */ /* 0x0003e80000100a00 */
[----:B------:R-:W2:Y:S04]  /*25340*/  LDL.LU.64 R178, [R1+0x1888] ;  /* 0x0018880001b27983 */ /* 0x000ea80000300a00 */
[----:B------:R1:W-:Y:S04]  /*25350*/  STL.64 [R1+0xb30], R14 ;  /* 0x000b300e01007387 */ /* 0x0003e80000100a00 */
        /* <DEDUP_REMOVED lines=8> */
[----:B------:R-:W-:-:S05]  /*253e0*/  IMAD.WIDE R8, R0, 0x4, R182 ;  /* 0x0000000400087825 */ /* 0x000fca00078e02b6 */
[----:B------:R1:W-:Y:S01]  /*253f0*/  LDGSTS.E [R232+0x2de00], [R8.64], !P4 ;  /* 0x2de0000008e87fae */ /* 0x0003e2000e121848 */
[----:B------:R-:W-:-:S03]  /*25400*/  IMAD.WIDE R4, R0, 0x4, R226 ;  /* 0x0000000400047825 */ /* 0x000fc600078e02e2 */
[----:B------:R-:W4:Y:S01]  /*25410*/  LDL.LU.64 R226, [R1+0x1898] ;  /* 0x0018980001e27983 */ /* 0x000f220000300a00 */
[----:B------:R-:W-:-:S03]  /*25420*/  IMAD.WIDE R6, R0, 0x4, R180 ;  /* 0x0000000400067825 */ /* 0x000fc600078e02b4 */
[----:B------:R1:W-:Y:S04]  /*25430*/  STL.64 [R1+0xb40], R8 ;  /* 0x000b400801007387 */ /* 0x0003e80000100a00 */
[----:B------:R1:W-:Y:S04]  /*25440*/  STL.64 [R1+0xb48], R6 ;  /* 0x000b480601007387 */ /* 0x0003e80000100a00 */
[----:B------:R4:W-:Y:S04]  /*25450*/  STL.64 [R1+0xb50], R4 ;  /* 0x000b500401007387 */ /* 0x0009e80000100a00 */
[----:B------:R1:W-:Y:S04]  /*25460*/  LDGSTS.E [R232+0x2de80], [R6.64], !P4 ;  /* 0x2de8000006e87fae */ /* 0x0003e8000e121848 */
[----:B------:R4:W-:Y:S01]  /*25470*/  LDGSTS.E [R232+0x2df00], [R4.64], !P4 ;  /* 0x2df0000004e87fae */ /* 0x0009e2000e121848 */
[----:B---3--:R-:W-:-:S05]  /*25480*/  IMAD.WIDE R2, R0, 0x4, R234 ;  /* 0x0000000400027825 */ /* 0x008fca00078e02ea */
[----:B------:R3:W-:Y:S04]  /*25490*/  STL.64 [R1+0xb58], R2 ;  /* 0x000b580201007387 */ /* 0x0007e80000100a00 */
[----:B------:R-:W3:Y:S04]  /*254a0*/  LDL.LU.64 R200, [R1+0x18a0] ;  /* 0x0018a00001c87983 */ /* 0x000ee80000300a00 */
[----:B------:R-:W3:Y:S01]  /*254b0*/  LDL.LU.64 R234, [R1+0x18a8] ;  /* 0x0018a80001ea7983 */ /* 0x000ee20000300a00 */
[----:B-1----:R-:W-:-:S03]  /*254c0*/  IMAD.WIDE R18, R0, 0x4, R176 ;  /* 0x0000000400127825 */ /* 0x002fc600078e02b0 */
[----:B------:R-:W3:Y:S04]  /*254d0*/  LDL.LU.64 R182, [R1+0x18b0] ;  /* 0x0018b00001b67983 */ /* 0x000ee80000300a00 */
[----:B------:R-:W3:Y:S01]  /*254e0*/  LDL.LU.64 R180, [R1+0x18b8] ;  /* 0x0018b80001b47983 */ /* 0x000ee20000300a00 */
[----:B------:R-:W-:-:S03]  /*254f0*/  IMAD.WIDE R16, R0, 0x4, R202 ;  /* 0x0000000400107825 */ /* 0x000fc600078e02ca */
[----:B------:R-:W3:Y:S01]  /*25500*/  LDL.LU.64 R176, [R1+0x18c0] ;  /* 0x0018c00001b07983 */ /* 0x000ee20000300a00 */
[----:B------:R-:W-:-:S03]  /*25510*/  IMAD.WIDE R14, R0, 0x4, R172 ;  /* 0x00000004000e7825 */ /* 0x000fc600078e02ac */
[----:B------:R-:W-:Y:S01]  /*25520*/  STL.64 [R1+0xba0], R18 ;  /* 0x000ba01201007387 */ /* 0x000fe20000100a00 */
[----:B--2---:R-:W-:-:S03]  /*25530*/  IMAD.WIDE R10, R0, 0x4, R198 ;  /* 0x00000004000a7825 */ /* 0x004fc600078e02c6 */
[----:B------:R-:W2:Y:S01]  /*25540*/  LDL.LU.64 R172, [R1+0x18c8] ;  /* 0x0018c80001ac7983 */ /* 0x000ea20000300a00 */
        /* <DEDUP_REMOVED lines=15> */
[----:B------:R2:W-:Y:S04]  /*25640*/  STL.64 [R1+0xc08], R6 ;  /* 0x000c080601007387 */ /* 0x0005e80000100a00 */
[----:B------:R4:W-:Y:S01]  /*25650*/  LDGSTS.E [R232+0x2ef00], [R4.64], !P2 ;  /* 0x2ef0000004e87fae */ /* 0x0009e2000d121848 */
[----:B---3--:R-:W-:-:S03]  /*25660*/  IMAD.WIDE R2, R0, 0x4, R226 ;  /* 0x0000000400027825 */ /* 0x008fc600078e02e2 */
[----:B------:R-:W3:Y:S04]  /*25670*/  LDL.LU.64 R226, [R1+0x18d8] ;  /* 0x0018d80001e27983 */ /* 0x000ee80000300a00 */
[----:B------:R4:W-:Y:S04]  /*25680*/  STL.64 [R1+0xc10], R4 ;  /* 0x000c100401007387 */ /* 0x0009e80000100a00 */
[----:B------:R3:W-:Y:S04]  /*25690*/  STL.64 [R1+0xc20], R2 ;  /* 0x000c200201007387 */ /* 0x0007e80000100a00 */
[----:B------:R-:W3:Y:S04]  /*256a0*/  LDL.LU.64 R198, [R1+0x1b30] ;  /* 0x001b300001c67983 */ /* 0x000ee80000300a00 */
[----:B------:R-:W3:Y:S04]  /*256b0*/  LDL.LU.64 R196, [R1+0x1b48] ;  /* 0x001b480001c47983 */ /* 0x000ee80000300a00 */
[----:B------:R-:W3:Y:S04]  /*256c0*/  LDL.LU.64 R178, [R1+0x1b50] ;  /* 0x001b500001b27983 */ /* 0x000ee80000300a00 */
[----:B------:R3:W-:Y:S01]  /*256d0*/  LDGSTS.E [R232+0x2ef80], [R2.64], !P2 ;  /* 0x2ef8000002e87fae */ /* 0x0007e2000d121848 */
[----:B-1----:R-:W-:-:S03]  /*256e0*/  IMAD.WIDE R16, R0, 0x4, R234 ;  /* 0x0000000400107825 */ /* 0x002fc600078e02ea */
[----:B------:R-:W3:Y:S01]  /*256f0*/  LDL.LU.64 R234, [R1+0x1b68] ;  /* 0x001b680001ea7983 */ /* 0x000ee20000300a00 */
[----:B------:R-:W-:-:S04]  /*25700*/  IMAD.WIDE R18, R0, 0x4, R200 ;  /* 0x0000000400127825 */ /* 0x000fc800078e02c8 */
[C---:B------:R-:W-:Y:S01]  /*25710*/  IMAD.WIDE R14, R0.reuse, 0x4, R182 ;  /* 0x00000004000e7825 */ /* 0x040fe200078e02b6 */
[----:B------:R1:W-:Y:S03]  /*25720*/  STL.64 [R1+0xc40], R18 ;  /* 0x000c401201007387 */ /* 0x0003e60000100a00 */
[C---:B------:R-:W-:Y:S01]  /*25730*/  IMAD.WIDE R10, R0.reuse, 0x4, R180 ;  /* 0x00000004000a7825 */ /* 0x040fe200078e02b4 */
[----:B------:R1:W-:Y:S03]  /*25740*/  STL.64 [R1+0xc48], R16 ;  /* 0x000c481001007387 */ /* 0x0003e60000100a00 */
[C---:B------:R-:W-:Y:S01]  /*25750*/  IMAD.WIDE R8, R0.reuse, 0x4, R176 ;  /* 0x0000000400087825 */ /* 0x040fe200078e02b0 */
[----:B------:R-:W3:Y:S04]  /*25760*/  LDL.LU.64 R182, [R1+0x1b70] ;  /* 0x001b700001b67983 */ /* 0x000ee80000300a00 */
[----:B------:R1:W-:Y:S01]  /*25770*/  STL.64 [R1+0xc50], R14 ;  /* 0x000c500e01007387 */ /* 0x0003e20000100a00 */
[----:B--2---:R-:W-:-:S03]  /*25780*/  IMAD.WIDE R6, R0, 0x4, R172 ;  /* 0x0000000400067825 */ /* 0x004fc600078e02ac */
[----:B------:R2:W-:Y:S04]  /*25790*/  STL.64 [R1+0xc58], R10 ;  /* 0x000c580a01007387 */ /* 0x0005e80000100a00 */
[----:B------:R-:W3:Y:S04]  /*257a0*/  LDL.LU.64 R176, [R1+0x1b88] ;  /* 0x001b880001b07983 */ /* 0x000ee80000300a00 */
[----:B------:R1:W-:Y:S04]  /*257b0*/  STL.64 [R1+0xc60], R8 ;  /* 0x000c600801007387 */ /* 0x0003e80000100a00 */
[----:B------:R-:W3:Y:S04]  /*257c0*/  LDL.LU.64 R172, [R1+0x1b90] ;  /* 0x001b900001ac7983 */ /* 0x000ee80000300a00 */
[----:B------:R1:W-:Y:S04]  /*257d0*/  STL.64 [R1+0xc68], R6 ;  /* 0x000c680601007387 */ /* 0x0003e80000100a00 */
[----:B------:R1:W-:Y:S04]  /*257e0*/  LDGSTS.E [R232+0x2fc00], [R18.64], !P3 ;  /* 0x2fc0000012e87fae */ /* 0x0003e8000d921848 */
[----:B------:R1:W-:Y:S04]  /*257f0*/  LDGSTS.E [R232+0x2fc80], [R16.64], !P3 ;  /* 0x2fc8000010e87fae */ /* 0x0003e8000d921848 */
[----:B------:R1:W-:Y:S04]  /*25800*/  LDGSTS.E [R232+0x2fd00], [R14.64], !P3 ;  /* 0x2fd000000ee87fae */ /* 0x0003e8000d921848 */
[----:B------:R2:W-:Y:S04]  /*25810*/  LDGSTS.E [R232+0x2fd80], [R10.64], !P3 ;  /* 0x2fd800000ae87fae */ /* 0x0005e8000d921848 */
[----:B------:R1:W-:Y:S04]  /*25820*/  LDGSTS.E [R232+0x2fe00], [R8.64], !P3 ;  /* 0x2fe0000008e87fae */ /* 0x0003e8000d921848 */
[----:B------:R1:W-:Y:S01]  /*25830*/  LDGSTS.E [R232+0x2fe80], [R6.64], !P3 ;  /* 0x2fe8000006e87fae */ /* 0x0003e2000d921848 */
[----:B----4-:R-:W-:-:S05]  /*25840*/  IMAD.WIDE R4, R0, 0x4, R174 ;  /* 0x0000000400047825 */ /* 0x010fca00078e02ae */
[----:B------:R4:W-:Y:S01]  /*25850*/  LDGSTS.E [R232+0x2ff00], [R4.64], !P3 ;  /* 0x2ff0000004e87fae */ /* 0x0009e2000d921848 */
[----:B---3--:R-:W-:-:S03]  /*25860*/  IMAD.WIDE R2, R0, 0x4, R226 ;  /* 0x0000000400027825 */ /* 0x008fc600078e02e2 */
[----:B------:R-:W3:Y:S04]  /*25870*/  LDL.LU.64 R226, [R1+0x1ba8] ;  /* 0x001ba80001e27983 */ /* 0x000ee80000300a00 */
[----:B------:R4:W-:Y:S04]  /*25880*/  STL.64 [R1+0xc70], R4 ;  /* 0x000c700401007387 */ /* 0x0009e80000100a00 */
[----:B------:R3:W-:Y:S01]  /*25890*/  STL.64 [R1+0xc78], R2 ;  /* 0x000c780201007387 */ /* 0x0007e20000100a00 */
[----:B-1----:R-:W-:-:S03]  /*258a0*/  IMAD.WIDE R18, R0, 0x4, R198 ;  /* 0x0000000400127825 */ /* 0x002fc600078e02c6 */
[----:B------:R-:W3:Y:S01]  /*258b0*/  LDL.LU.64 R202, [R1+0x1c40] ;  /* 0x001c400001ca7983 */ /* 0x000ee20000300a00 */
[----:B------:R-:W-:-:S03]  /*258c0*/  IMAD.WIDE R16, R0, 0x4, R196 ;  /* 0x0000000400107825 */ /* 0x000fc600078e02c4 */
[----:B------:R-:W3:Y:S01]  /*258d0*/  LDL.LU.64 R180, [R1+0x1c38] ;  /* 0x001c380001b47983 */ /* 0x000ee20000300a00 */
[----:B------:R-:W-:-:S03]  /*258e0*/  IMAD.WIDE R14, R0, 0x4, R178 ;  /* 0x00000004000e7825 */ /* 0x000fc600078e02b2 */
[----:B------:R-:W3:Y:S04]  /*258f0*/  LDL.LU.64 R174, [R1+0x1c30] ;  /* 0x001c300001ae7983 */ /* 0x000ee80000300a00 */
[----:B------:R-:W3:Y:S04]  /*25900*/  LDL.LU.64 R198, [R1+0x1c28] ;  /* 0x001c280001c67983 */ /* 0x000ee80000300a00 */
[----:B------:R1:W-:Y:S04]  /*25910*/  STL.64 [R1+0xcc0], R18 ;  /* 0x000cc01201007387 */ /* 0x0003e80000100a00 */
[----:B------:R-:W3:Y:S04]  /*25920*/  LDL.LU.64 R196, [R1+0x1c20] ;  /* 0x001c200001c47983 */ /* 0x000ee80000300a00 */
[----:B------:R1:W-:Y:S04]  /*25930*/  STL.64 [R1+0xcc8], R16 ;  /* 0x000cc81001007387 */ /* 0x0003e80000100a00 */
[----:B------:R1:W-:Y:S04]  /*25940*/  STL.64 [R1+0xcd0], R14 ;  /* 0x000cd00e01007387 */ /* 0x0003e80000100a00 */
[----:B------:R-:W3:Y:S04]  /*25950*/  LDL.LU.64 R178, [R1+0x1c18] ;  /* 0x001c180001b27983 */ /* 0x000ee80000300a00 */
[----:B------:R3:W-:Y:S04]  /*25960*/  LDGSTS.E [R232+0x2ff80], [R2.64], !P3 ;  /* 0x2ff8000002e87fae */ /* 0x0007e8000d921848 */
[----:B------:R1:W-:Y:S04]  /*25970*/  LDGSTS.E [R232+0x30c00], [R18.64], !P5 ;  /* 0x30c0000012e87fae */ /* 0x0003e8000e921848 */
[----:B------:R1:W-:Y:S04]  /*25980*/  LDGSTS.E [R232+0x30c80], [R16.64], !P5 ;  /* 0x30c8000010e87fae */ /* 0x0003e8000e921848 */
[----:B------:R1:W-:Y:S01]  /*25990*/  LDGSTS.E [R232+0x30d00], [R14.64], !P5 ;  /* 0x30d000000ee87fae */ /* 0x0003e2000e921848 */
[----:B--2---:R-:W-:-:S03]  /*259a0*/  IMAD.WIDE R10, R0, 0x4, R234 ;  /* 0x00000004000a7825 */ /* 0x004fc600078e02ea */
[----:B------:R-:W2:Y:S04]  /*259b0*/  LDL.LU.64 R234, [R1+0x1c10] ;  /* 0x001c100001ea7983 */ /* 0x000ea80000300a00 */
[----:B------:R1:W-:Y:S04]  /*259c0*/  STL.64 [R1+0xcd8], R10 ;  /* 0x000cd80a01007387 */ /* 0x0003e80000100a00 */
[----:B------:R1:W-:Y:S01]  /*259d0*/  LDGSTS.E [R232+0x30d80], [R10.64], !P5 ;  /* 0x30d800000ae87fae */ /* 0x0003e2000e921848 */
[----:B------:R-:W-:-:S05]  /*259e0*/  IMAD.WIDE R8, R0, 0x4, R182 ;  /* 0x0000000400087825 */ /* 0x000fca00078e02b6 */
[----:B------:R1:W-:Y:S01]  /*259f0*/  LDGSTS.E [R232+0x30e00], [R8.64], !P5 ;  /* 0x30e0000008e87fae */ /* 0x0003e2000e921848 */
[----:B------:R-:W-:-:S05]  /*25a00*/  IMAD.WIDE R6, R0, 0x4, R176 ;  /* 0x0000000400067825 */ /* 0x000fca00078e02b0 */
[----:B------:R1:W-:Y:S01]  /*25a10*/  LDGSTS.E [R232+0x30e80], [R6.64], !P5 ;  /* 0x30e8000006e87fae */ /* 0x0003e2000e921848 */
[----:B----4-:R-:W-:-:S03]  /*25a20*/  IMAD.WIDE R4, R0, 0x4, R172 ;  /* 0x0000000400047825 */ /* 0x010fc600078e02ac */
[----:B------:R-:W4:Y:S04]  /*25a30*/  LDL.LU.64 R172, [R1+0x1c08] ;  /* 0x001c080001ac7983 */ /* 0x000f280000300a00 */
[----:B------:R1:W-:Y:S04]  /*25a40*/  STL.64 [R1+0xce0], R8 ;  /* 0x000ce00801007387 */ /* 0x0003e80000100a00 */
[----:B------:R1:W-:Y:S04]  /*25a50*/  STL.64 [R1+0xce8], R6 ;  /* 0x000ce80601007387 */ /* 0x0003e80000100a00 */
[----:B------:R2:W-:Y:S04]  /*25a60*/  STL.64 [R1+0xcf0], R4 ;  /* 0x000cf00401007387 */ /* 0x0005e80000100a00 */
[----:B------:R2:W-:Y:S01]  /*25a70*/  LDGSTS.E [R232+0x30f00], [R4.64], !P5 ;  /* 0x30f0000004e87fae */ /* 0x0005e2000e921848 */
[----:B---3--:R-:W-:-:S05]  /*25a80*/  IMAD.WIDE R2, R0, 0x4, R226 ;  /* 0x0000000400027825 */ /* 0x008fca00078e02e2 */
[----:B------:R4:W-:Y:S04]  /*25a90*/  STL.64 [R1+0xcf8], R2 ;  /* 0x000cf80201007387 */ /* 0x0009e80000100a00 */
[----:B------:R-:W3:Y:S04]  /*25aa0*/  LDL.LU.64 R200, [R1+0x1c00] ;  /* 0x001c000001c87983 */ /* 0x000ee80000300a00 */
[----:B------:R-:W3:Y:S01]  /*25ab0*/  LDL.LU.64 R176, [R1+0x1bf8] ;  /* 0x001bf80001b07983 */ /* 0x000ee20000300a00 */
[----:B-1----:R-:W-:-:S03]  /*25ac0*/  IMAD.WIDE R18, R0, 0x4, R202 ;  /* 0x0000000400127825 */ /* 0x002fc600078e02ca */
[----:B------:R-:W3:Y:S01]  /*25ad0*/  LDL.LU.64 R182, [R1+0x1bf0] ;  /* 0x001bf00001b67983 */ /* 0x000ee20000300a00 */
[----:B------:R-:W-:-:S03]  /*25ae0*/  IMAD.WIDE R16, R0, 0x4, R180 ;  /* 0x0000000400107825 */ /* 0x000fc600078e02b4 */
[----:B------:R-:W3:Y:S01]  /*25af0*/  LDL.LU.64 R226, [R1+0x1be8] ;  /* 0x001be80001e27983 */ /* 0x000ee20000300a00 */
[----:B------:R-:W-:-:S03]  /*25b00*/  IMAD.WIDE R14, R0, 0x4, R174 ;  /* 0x00000004000e7825 */ /* 0x000fc600078e02ae */
[----:B------:R-:W3:Y:S01]  /*25b10*/  LDL.LU.64 R180, [R1+0x1be0] ;  /* 0x001be00001b47983 */ /* 0x000ee20000300a00 */
[----:B------:R-:W-:-:S03]  /*25b20*/  IMAD.WIDE R10, R0, 0x4, R198 ;  /* 0x00000004000a7825 */ /* 0x000fc600078e02c6 */
[----:B------:R3:W-:Y:S04]  /*25b30*/  STL.64 [R1+0xd40], R18 ;  /* 0x000d401201007387 */ /* 0x0007e80000100a00 */
[----:B------:R-:W3:Y:S04]  /*25b40*/  LDL.LU.64 R174, [R1+0x1bd8] ;  /* 0x001bd80001ae7983 */ /* 0x000ee80000300a00 */
[----:B------:R1:W-:Y:S04]  /*25b50*/  STL.64 [R1+0xd48], R16 ;  /* 0x000d481001007387 */ /* 0x0003e80000100a00 */
[----:B------:R1:W-:Y:S04]  /*25b60*/  STL.64 [R1+0xd50], R14 ;  /* 0x000d500e01007387 */ /* 0x0003e80000100a00 */
[----:B------:R1:W-:Y:S01]  /*25b70*/  STL.64 [R1+0xd58], R10 ;  /* 0x000d580a01007387 */ /* 0x0003e20000100a00 */
        /* <DEDUP_REMOVED lines=9> */
[----:B------:R2:W-:Y:S04]  /*25c10*/  LDGSTS.E [R232+0x31e80], [R6.64], !P6 ;  /* 0x31e8000006e87fae */ /* 0x0005e8000f121848 */
[----:B------:R-:W2:Y:S04]  /*25c20*/  LDL.LU.64 R234, [R1+0x1bd0] ;  /* 0x001bd00001ea7983 */ /* 0x000ea80000300a00 */
[----:B------:R1:W-:Y:S04]  /*25c30*/  STL.64 [R1+0xd60], R8 ;  /* 0x000d600801007387 */ /* 0x0003e80000100a00 */
[----:B------:R2:W-:Y:S04]  /*25c40*/  STL.64 [R1+0xd68], R6 ;  /* 0x000d680601007387 */ /* 0x0005e80000100a00 */
[----:B------:R1:W-:Y:S04]  /*25c50*/  STL.64 [R1+0xd70], R4 ;  /* 0x000d700401007387 */ /* 0x0003e80000100a00 */
[----:B------:R-:W2:Y:S04]  /*25c60*/  LDL.LU.64 R178, [R1+0x1bc8] ;  /* 0x001bc80001b27983 */ /* 0x000ea80000300a00 */
[----:B------:R1:W-:Y:S01]  /*25c70*/  LDGSTS.E [R232+0x31f00], [R4.64], !P6 ;  /* 0x31f0000004e87fae */ /* 0x0003e2000f121848 */
[----:B----4-:R-:W-:-:S05]  /*25c80*/  IMAD.WIDE R2, R0, 0x4, R172 ;  /* 0x0000000400027825 */ /* 0x010fca00078e02ac */
[----:B------:R4:W-:Y:S04]  /*25c90*/  STL.64 [R1+0xd78], R2 ;  /* 0x000d780201007387 */ /* 0x0009e80000100a00 */
[----:B------:R-:W2:Y:S04]  /*25ca0*/  LDL.LU.64 R198, [R1+0x1bc0] ;  /* 0x001bc00001c67983 */ /* 0x000ea80000300a00 */
[----:B------:R-:W2:Y:S04]  /*25cb0*/  LDL.LU.64 R172, [R1+0x1bb8] ;  /* 0x001bb80001ac7983 */ /* 0x000ea80000300a00 */
[----:B------:R-:W2:Y:S01]  /*25cc0*/  LDL.LU.64 R196, [R1+0x1bb0] ;  /* 0x001bb00001c47983 */ /* 0x000ea20000300a00 */
[----:B------:R-:W-:-:S03]  /*25cd0*/  IADD3 R12, R252, -0xcc, RZ ;  /* 0xffffff34fc0c7810 */ /* 0x000fc60007ffe0ff */
[----:B------:R4:W-:Y:S01]  /*25ce0*/  LDGSTS.E [R232+0x31f80], [R2.64], !P6 ;  /* 0x31f8000002e87fae */ /* 0x0009e2000f121848 */
[----:B---3--:R-:W-:-:S04]  /*25cf0*/  IMAD.WIDE R18, R0, 0x4, R200 ;  /* 0x0000000400127825 */ /* 0x008fc800078e02c8 */
[C---:B-1----:R-:W-:Y:S02]  /*25d00*/  IMAD.WIDE R16, R0.reuse, 0x4, R176 ;  /* 0x0000000400107825 */ /* 0x042fe400078e02b0 */
[----:B------:R-:W3:Y:S02]  /*25d10*/  LDL.LU.64 R176, [R1+0x1ba0] ;  /* 0x001ba00001b07983 */ /* 0x000ee40000300a00 */
[C---:B------:R-:W-:Y:S02]  /*25d20*/  IMAD.WIDE R14, R0.reuse, 0x4, R182 ;  /* 0x00000004000e7825 */ /* 0x040fe400078e02b6 */
[----:B------:R1:W-:Y:S02]  /*25d30*/  STL.64 [R1+0xdc0], R18 ;  /* 0x000dc01201007387 */ /* 0x0003e40000100a00 */
[C---:B------:R-:W-:Y:S02]  /*25d40*/  IMAD.WIDE R10, R0.reuse, 0x4, R226 ;  /* 0x00000004000a7825 */ /* 0x040fe400078e02e2 */
[----:B------:R1:W-:Y:S02]  /*25d50*/  STL.64 [R1+0xdc8], R16 ;  /* 0x000dc81001007387 */ /* 0x0003e40000100a00 */
[----:B------:R-:W-:-:S02]  /*25d60*/  IMAD.WIDE R8, R0, 0x4, R180 ;  /* 0x0000000400087825 */ /* 0x000fc400078e02b4 */
[----:B------:R-:W3:Y:S04]  /*25d70*/  LDL.LU.64 R226, [R1+0x1b98] ;  /* 0x001b980001e27983 */ /* 0x000ee80000300a00 */
[----:B------:R1:W-:Y:S01]  /*25d80*/  STL.64 [R1+0xdd0], R14 ;  /* 0x000dd00e01007387 */ /* 0x0003e20000100a00 */
[----:B--2---:R-:W-:-:S03]  /*25d90*/  IMAD.WIDE R6, R0, 0x4, R174 ;  /* 0x0000000400067825 */ /* 0x004fc600078e02ae */
[----:B------:R3:W-:Y:S04]  /*25da0*/  STL.64 [R1+0xdd8], R10 ;  /* 0x000dd80a01007387 */ /* 0x0007e80000100a00 */
[----:B------:R-:W2:Y:S04]  /*25db0*/  LDL.LU.64 R182, [R1+0x1b80] ;  /* 0x001b800001b67983 */ /* 0x000ea80000300a00 */
[----:B------:R-:W2:Y:S04]  /*25dc0*/  LDL.LU.64 R174, [R1+0x1b78] ;  /* 0x001b780001ae7983 */ /* 0x000ea80000300a00 */
[----:B------:R1:W-:Y:S04]  /*25dd0*/  STL.64 [R1+0xde0], R8 ;  /* 0x000de00801007387 */ /* 0x0003e80000100a00 */
[----:B------:R2:W-:Y:S01]  /*25de0*/  STL.64 [R1+0xde8], R6 ;  /* 0x000de80601007387 */ /* 0x0005e20000100a00 */
[----:B------:R-:W-:-:S03]  /*25df0*/  IMAD.WIDE R4, R0, 0x4, R234 ;  /* 0x0000000400047825 */ /* 0x000fc600078e02ea */
[----:B------:R-:W2:Y:S01]  /*25e00*/  LDL.LU.64 R234, [R1+0x1b60] ;  /* 0x001b600001ea7983 */ /* 0x000ea20000300a00 */
[----:B------:R-:W-:-:S03]  /*25e10*/  ISETP.GE.U32.AND P0, PT, R12, 0x7ffffeb5, PT ;  /* 0x7ffffeb50c00780c */ /* 0x000fc60003f06070 */
[----:B------:R1:W-:Y:S01]  /*25e20*/  STL.64 [R1+0xdf0], R4 ;  /* 0x000df00401007387 */ /* 0x0003e20000100a00 */
[----:B----4-:R-:W-:-:S09]  /*25e30*/  IMAD.WIDE R2, R0, 0x4, R178 ;  /* 0x0000000400027825 */ /* 0x010fd200078e02b2 */
[----:B------:R1:W-:Y:S04]  /*25e40*/  LDGSTS.E [R232+0x32c00], [R18.64], !P0 ;  /* 0x32c0000012e87fae */ /* 0x0003e8000c121848 */
[----:B------:R4:W-:Y:S04]  /*25e50*/  STL.64 [R1+0xdf8], R2 ;  /* 0x000df80201007387 */ /* 0x0009e80000100a00 */
[----:B------:R-:W2:Y:S04]  /*25e60*/  LDL.LU.64 R180, [R1+0x1b58] ;  /* 0x001b580001b47983 */ /* 0x000ea80000300a00 */
[----:B------:R-:W2:Y:S04]  /*25e70*/  LDL.LU.64 R178, [R1+0x1b40] ;  /* 0x001b400001b27983 */ /* 0x000ea80000300a00 */
[----:B------:R4:W-:Y:S04]  /*25e80*/  LDGSTS.E [R232+0x32c80], [R16.64], !P0 ;  /* 0x32c8000010e87fae */ /* 0x0009e8000c121848 */
[----:B------:R-:W2:Y:S01]  /*25e90*/  LDL.LU.64 R200, [R1+0x1b38] ;  /* 0x001b380001c87983 */ /* 0x000ea20000300a00 */
[----:B-1----:R-:W-:-:S03]  /*25ea0*/  IMAD.WIDE R18, R0, 0x4, R198 ;  /* 0x0000000400127825 */ /* 0x002fc600078e02c6 */
[----:B------:R1:W-:Y:S01]  /*25eb0*/  LDGSTS.E [R232+0x32d00], [R14.64], !P0 ;  /* 0x32d000000ee87fae */ /* 0x0003e2000c121848 */
[----:B----4-:R-:W-:-:S03]  /*25ec0*/  IMAD.WIDE R16, R0, 0x4, R172 ;  /* 0x0000000400107825 */ /* 0x010fc600078e02ac */
[----:B------:R3:W-:Y:S04]  /*25ed0*/  LDGSTS.E [R232+0x32d80], [R10.64], !P0 ;  /* 0x32d800000ae87fae */ /* 0x0007e8000c121848 */
[----:B------:R-:W4:Y:S01]  /*25ee0*/  LDL.LU.64 R172, [R1+0x1b20] ;  /* 0x001b200001ac7983 */ /* 0x000f220000300a00 */
[----:B-1----:R-:W-:-:S03]  /*25ef0*/  IMAD.WIDE R14, R0, 0x4, R196 ;  /* 0x00000004000e7825 */ /* 0x002fc600078e02c4 */
[----:B------:R1:W-:Y:S04]  /*25f00*/  STL.64 [R1+0xe40], R18 ;  /* 0x000e401201007387 */ /* 0x0003e80000100a00 */
[----:B------:R-:W4:Y:S04]  /*25f10*/  LDL.LU.64 R198, [R1+0x1b18] ;  /* 0x001b180001c67983 */ /* 0x000f280000300a00 */
[----:B------:R1:W-:Y:S04]  /*25f20*/  STL.64 [R1+0xe48], R16 ;  /* 0x000e481001007387 */ /* 0x0003e80000100a00 */
[----:B------:R1:W-:Y:S04]  /*25f30*/  LDGSTS.E [R232+0x32e00], [R8.64], !P0 ;  /* 0x32e0000008e87fae */ /* 0x0003e8000c121848 */
[----:B------:R2:W-:Y:S04]  /*25f40*/  LDGSTS.E [R232+0x32e80], [R6.64], !P0 ;  /* 0x32e8000006e87fae */ /* 0x0005e8000c121848 */
[----:B------:R1:W-:Y:S04]  /*25f50*/  LDGSTS.E [R232+0x32f00], [R4.64], !P0 ;  /* 0x32f0000004e87fae */ /* 0x0003e8000c121848 */
[----:B------:R1:W-:Y:S01]  /*25f60*/  LDGSTS.E [R232+0x32f80], [R2.64], !P0 ;  /* 0x32f8000002e87fae */ /* 0x0003e2000c121848 */
[----:B---3--:R-:W-:-:S03]  /*25f70*/  IMAD.WIDE R10, R0, 0x4, R176 ;  /* 0x00000004000a7825 */ /* 0x008fc600078e02b0 */
[----:B------:R-:W3:Y:S04]  /*25f80*/  LDL.LU.64 R176, [R1+0x1b10] ;  /* 0x001b100001b07983 */ /* 0x000ee80000300a00 */
[----:B------:R-:W-:Y:S01]  /*25f90*/  STL.64 [R1+0xe50], R14 ;  /* 0x000e500e01007387 */ /* 0x000fe20000100a00 */
[----:B-1----:R-:W-:-:S03]  /*25fa0*/  IMAD.WIDE R8, R0, 0x4, R226 ;  /* 0x0000000400087825 */ /* 0x002fc600078e02e2 */
[----:B------:R-:W3:Y:S04]  /*25fb0*/  LDL.LU.64 R226, [R1+0x1b00] ;  /* 0x001b000001e27983 */ /* 0x000ee80000300a00 */
[----:B------:R4:W-:Y:S01]  /*25fc0*/  STL.64 [R1+0xe58], R10 ;  /* 0x000e580a01007387 */ /* 0x0009e20000100a00 */
[----:B--2---:R-:W-:-:S03]  /*25fd0*/  IMAD.WIDE R6, R0, 0x4, R182 ;  /* 0x0000000400067825 */ /* 0x004fc600078e02b6 */
[----:B------:R1:W-:Y:S01]  /*25fe0*/  STL.64 [R1+0xe60], R8 ;  /* 0x000e600801007387 */ /* 0x0003e20000100a00 */
[----:B------:R-:W-:-:S03]  /*25ff0*/  IMAD.WIDE R4, R0, 0x4, R174 ;  /* 0x0000000400047825 */ /* 0x000fc600078e02ae */
[----:B------:R3:W-:Y:S04]  /*26000*/  STL.64 [R1+0xe68], R6 ;  /* 0x000e680601007387 */ /* 0x0007e80000100a00 */
[----:B------:R-:W2:Y:S04]  /*26010*/  LDL.LU.64 R174, [R1+0x1af0] ;  /* 0x001af00001ae7983 */ /* 0x000ea80000300a00 */
[----:B------:R1:W-:Y:S01]  /*26020*/  STL.64 [R1+0xe70], R4 ;  /* 0x000e700401007387 */ /* 0x0003e20000100a00 */
[----:B------:R-:W-:-:S05]  /*26030*/  IMAD.WIDE R2, R0, 0x4, R234 ;  /* 0x0000000400027825 */ /* 0x000fca00078e02ea */
[----:B------:R2:W-:Y:S04]  /*26040*/  STL.64 [R1+0xe78], R2 ;  /* 0x000e780201007387 */ /* 0x0005e80000100a00 */
[----:B------:R-:W2:Y:S04]  /*26050*/  LDL.LU.64 R196, [R1+0x1ae8] ;  /* 0x001ae80001c47983 */ /* 0x000ea80000300a00 */
[----:B------:R-:W2:Y:S01]  /*26060*/  LDL.LU.64 R234, [R1+0x1ae0] ;  /* 0x001ae00001ea7983 */ /* 0x000ea20000300a00 */
[----:B------:R-:W-:-:S03]  /*26070*/  IADD3 R12, R252, -0xd0, RZ ;  /* 0xffffff30fc0c7810 */ /* 0x000fc60007ffe0ff */
[----:B------:R-:W2:Y:S01]  /*26080*/  LDL.LU.64 R182, [R1+0x1ad0] ;  /* 0x001ad00001b67983 */ /* 0x000ea20000300a00 */
[----:B------:R-:W-:-:S13]  /*26090*/  ISETP.GE.U32.AND P1, PT, R12, 0x7ffffeb1, PT ;  /* 0x7ffffeb10c00780c */ /* 0x000fda0003f26070 */
[----:B------:R1:W-:Y:S04]  /*260a0*/  LDGSTS.E [R232+0x33c00], [R18.64], !P1 ;  /* 0x33c0000012e87fae */ /* 0x0003e8000c921848 */
[----:B------:R1:W-:Y:S04]  /*260b0*/  LDGSTS.E [R232+0x33c80], [R16.64], !P1 ;  /* 0x33c8000010e87fae */ /* 0x0003e8000c921848 */
[----:B------:R4:W-:Y:S01]  /*260c0*/  LDGSTS.E [R232+0x33d00], [R14.64], !P1 ;  /* 0x33d000000ee87fae */ /* 0x0009e2000c921848 */
[----:B-1----:R-:W-:-:S03]  /*260d0*/  IMAD.WIDE R18, R0, 0x4, R180 ;  /* 0x0000000400127825 */ /* 0x002fc600078e02b4 */
[----:B------:R4:W-:Y:S01]  /*260e0*/  LDGSTS.E [R232+0x33d80], [R10.64], !P1 ;  /* 0x33d800000ae87fae */ /* 0x0009e2000c921848 */
[----:B------:R-:W-:-:S03]  /*260f0*/  IMAD.WIDE R16, R0, 0x4, R178 ;  /* 0x0000000400107825 */ /* 0x000fc600078e02b2 */
[----:B------:R-:W2:Y:S04]  /*26100*/  LDL.LU.64 R180, [R1+0x1ac0] ;  /* 0x001ac00001b47983 */ /* 0x000ea80000300a00 */
[----:B------:R1:W-:Y:S04]  /*26110*/  STL.64 [R1+0xe80], R18 ;  /* 0x000e801201007387 */ /* 0x0003e80000100a00 */
[----:B------:R-:W2:Y:S01]  /*26120*/  LDL.LU.64 R178, [R1+0x1ab8] ;  /* 0x001ab80001b27983 */ /* 0x000ea20000300a00 */
[----:B----4-:R-:W-:-:S03]  /*26130*/  IMAD.WIDE R10, R0, 0x4, R172 ;  /* 0x00000004000a7825 */ /* 0x010fc600078e02ac */
[----:B------:R4:W-:Y:S04]  /*26140*/  STL.64 [R1+0xe88], R16 ;  /* 0x000e881001007387 */ /* 0x0009e80000100a00 */
[----:B------:R-:W2:Y:S01]  /*26150*/  LDL.LU.64 R172, [R1+0x1ab0] ;  /* 0x001ab00001ac7983 */ /* 0x000ea20000300a00 */
[----:B------:R-:W-:Y:S01]  /*26160*/  IMAD.WIDE R14, R0, 0x4, R200 ;  /* 0x00000004000e7825 */ /* 0x000fe200078e02c8 */
[----:B------:R-:W-:Y:S02]  /*26170*/  IADD3 R12, R252, -0xd4, RZ ;  /* 0xffffff2cfc0c7810 */ /* 0x000fe40007ffe0ff */
[----:B------:R1:W-:Y:S02]  /*26180*/  LDGSTS.E [R232+0x33e00], [R8.64], !P1 ;  /* 0x33e0000008e87fae */ /* 0x0003e4000c921848 */
[----:B------:R-:W-:-:S02]  /*26190*/  ISETP.GE.U32.AND P4, PT, R12, 0x7ffffead, PT ;  /* 0x7ffffead0c00780c */ /* 0x000fc40003f86070 */
[----:B------:R3:W-:Y:S04]  /*261a0*/  LDGSTS.E [R232+0x33e80], [R6.64], !P1 ;  /* 0x33e8000006e87fae */ /* 0x0007e8000c921848 */
[----:B------:R2:W-:Y:S01]  /*261b0*/  STL.64 [R1+0xe90], R14 ;  /* 0x000e900e01007387 */ /* 0x0005e20000100a00 */
[----:B-1----:R-:W-:-:S03]  /*261c0*/  IMAD.WIDE R8, R0, 0x4, R198 ;  /* 0x0000000400087825 */ /* 0x002fc600078e02c6 */
        /* <DEDUP_REMOVED lines=11> */
[----:B------:R2:W-:Y:S01]  /*26280*/  LDGSTS.E [R232+0x34e80], [R6.64], !P4 ;  /* 0x34e8000006e87fae */ /* 0x0005e2000e121848 */
[----:B-1----:R-:W-:-:S03]  /*26290*/  IMAD.WIDE R4, R0, 0x4, R226 ;  /* 0x0000000400047825 */ /* 0x002fc600078e02e2 */
[----:B------:R-:W3:Y:S04]  /*262a0*/  LDL.LU.64 R226, [R1+0x1a68] ;  /* 0x001a680001e27983 */ /* 0x000ee80000300a00 */
[----:B------:R1:W-:Y:S04]  /*262b0*/  STL.64 [R1+0xea8], R6 ;  /* 0x000ea80601007387 */ /* 0x0003e80000100a00 */
[----:B------:R3:W-:Y:S01]  /*262c0*/  STL.64 [R1+0xeb0], R4 ;  /* 0x000eb00401007387 */ /* 0x0007e20000100a00 */
[----:B------:R-:W-:-:S03]  /*262d0*/  IADD3 R12, R252, -0xd8, RZ ;  /* 0xffffff28fc0c7810 */ /* 0x000fc60007ffe0ff */
[----:B------:R3:W-:Y:S01]  /*262e0*/  LDGSTS.E [R232+0x34f00], [R4.64], !P4 ;  /* 0x34f0000004e87fae */ /* 0x0007e2000e121848 */
[----:B--2---:R-:W-:-:S05]  /*262f0*/  IMAD.WIDE R2, R0, 0x4, R174 ;  /* 0x0000000400027825 */ /* 0x004fca00078e02ae */
[----:B------:R2:W-:Y:S04]  /*26300*/  STL.64 [R1+0xeb8], R2 ;  /* 0x000eb80201007387 */ /* 0x0005e80000100a00 */
[----:B------:R-:W2:Y:S04]  /*26310*/  LDL.LU.64 R174, [R1+0x1a60] ;  /* 0x001a600001ae7983 */ /* 0x000ea80000300a00 */
[----:B------:R-:W2:Y:S04]  /*26320*/  LDL.LU.64 R216, [R1+0x1a58] ;  /* 0x001a580001d87983 */ /* 0x000ea80000300a00 */
[----:B------:R-:W2:Y:S01]  /*26330*/  LDL.LU.64 R202, [R1+0x1a48] ;  /* 0x001a480001ca7983 */ /* 0x000ea20000300a00 */
[----:B------:R-:W-:-:S04]  /*26340*/  IMAD.WIDE R18, R0, 0x4, R196 ;  /* 0x0000000400127825 */ /* 0x000fc800078e02c4 */
[C---:B----4-:R-:W-:Y:S01]  /*26350*/  IMAD.WIDE R16, R0.reuse, 0x4, R234 ;  /* 0x0000000400107825 */ /* 0x050fe200078e02ea */
[----:B------:R4:W-:Y:S04]  /*26360*/  STL.64 [R1+0xec0], R18 ;  /* 0x000ec01201007387 */ /* 0x0009e80000100a00 */
[----:B------:R-:W2:Y:S04]  /*26370*/  LDL.LU.64 R200, [R1+0x1a40] ;  /* 0x001a400001c87983 */ /* 0x000ea80000300a00 */
[----:B------:R-:W2:Y:S01]  /*26380*/  LDL.LU.64 R234, [R1+0x1a38] ;  /* 0x001a380001ea7983 */ /* 0x000ea20000300a00 */
[----:B------:R-:W-:-:S03]  /*26390*/  IMAD.WIDE R14, R0, 0x4, R182 ;  /* 0x00000004000e7825 */ /* 0x000fc600078e02b6 */
[----:B------:R1:W-:Y:S04]  /*263a0*/  STL.64 [R1+0xec8], R16 ;  /* 0x000ec81001007387 */ /* 0x0003e80000100a00 */
[----:B------:R-:W2:Y:S04]  /*263b0*/  LDL.LU.64 R198, [R1+0x1a30] ;  /* 0x001a300001c67983 */ /* 0x000ea80000300a00 */
[----:B------:R-:W-:Y:S01]  /*263c0*/  STL.64 [R1+0xed0], R14 ;  /* 0x000ed00e01007387 */ /* 0x000fe20000100a00 */
[----:B------:R-:W-:Y:S01]  /*263d0*/  IMAD.WIDE R10, R0, 0x4, R180 ;  /* 0x00000004000a7825 */ /* 0x000fe200078e02b4 */
[----:B------:R-:W-:-:S02]  /*263e0*/  ISETP.GE.U32.AND P2, PT, R12, 0x7ffffea9, PT ;  /* 0x7ffffea90c00780c */ /* 0x000fc40003f46070 */
[----:B------:R2:W-:Y:S04]  /*263f0*/  LDGSTS.E [R232+0x34f80], [R2.64], !P4 ;  /* 0x34f8000002e87fae */ /* 0x0005e8000e121848 */
[----:B------:R-:W-:Y:S01]  /*26400*/  STL.64 [R1+0xed8], R10 ;  /* 0x000ed80a01007387 */ /* 0x000fe20000100a00 */
[----:B------:R-:W-:-:S06]  /*26410*/  IMAD.WIDE R8, R0, 0x4, R178 ;  /* 0x0000000400087825 */ /* 0x000fcc00078e02b2 */
[----:B------:R4:W-:Y:S01]  /*26420*/  LDGSTS.E [R232+0x35c00], [R18.64], !P2 ;  /* 0x35c0000012e87fae */ /* 0x0009e2000d121848 */
[----:B-1----:R-:W-:-:S03]  /*26430*/  IMAD.WIDE R6, R0, 0x4, R172 ;  /* 0x0000000400067825 */ /* 0x002fc600078e02ac */
[----:B------:R-:W2:Y:S04]  /*26440*/  LDL.LU.64 R172, [R1+0x1a28] ;  /* 0x001a280001ac7983 */ /* 0x000ea80000300a00 */
[----:B------:R1:W-:Y:S04]  /*26450*/  STL.64 [R1+0xee0], R8 ;  /* 0x000ee00801007387 */ /* 0x0003e80000100a00 */
[----:B------:R1:W-:Y:S04]  /*26460*/  STL.64 [R1+0xee8], R6 ;  /* 0x000ee80601007387 */ /* 0x0003e80000100a00 */
[----:B------:R-:W2:Y:S04]  /*26470*/  LDL.LU.64 R196, [R1+0x1a20] ;  /* 0x001a200001c47983 */ /* 0x000ea80000300a00 */
[----:B------:R1:W-:Y:S04]  /*26480*/  LDGSTS.E [R232+0x35c80], [R16.64], !P2 ;  /* 0x35c8000010e87fae */ /* 0x0003e8000d121848 */
[----:B------:R1:W-:Y:S04]  /*26490*/  LDGSTS.E [R232+0x35d00], [R14.64], !P2 ;  /* 0x35d000000ee87fae */ /* 0x0003e8000d121848 */
[----:B------:R1:W-:Y:S04]  /*264a0*/  LDGSTS.E [R232+0x35d80], [R10.64], !P2 ;  /* 0x35d800000ae87fae */ /* 0x0003e8000d121848 */
[----:B------:R1:W-:Y:S04]  /*264b0*/  LDGSTS.E [R232+0x35e00], [R8.64], !P2 ;  /* 0x35e0000008e87fae */ /* 0x0003e8000d121848 */
[----:B------:R1:W-:Y:S01]  /*264c0*/  LDGSTS.E [R232+0x35e80], [R6.64], !P2 ;  /* 0x35e8000006e87fae */ /* 0x0003e2000d121848 */
[----:B---3--:R-:W-:-:S05]  /*264d0*/  IMAD.WIDE R4, R0, 0x4, R176 ;  /* 0x0000000400047825 */ /* 0x008fca00078e02b0 */
[----:B------:R3:W-:Y:S01]  /*264e0*/  STL.64 [R1+0xef0], R4 ;  /* 0x000ef00401007387 */ /* 0x0007e20000100a00 */
[----:B------:R-:W-:-:S03]  /*264f0*/  IADD3 R12, R252, -0xdc, RZ ;  /* 0xffffff24fc0c7810 */ /* 0x000fc60007ffe0ff */
[----:B------:R3:W-:Y:S01]  /*26500*/  LDGSTS.E [R232+0x35f00], [R4.64], !P2 ;  /* 0x35f0000004e87fae */ /* 0x0007e2000d121848 */
[----:B--2---:R-:W-:-:S05]  /*26510*/  IMAD.WIDE R2, R0, 0x4, R226 ;  /* 0x0000000400027825 */ /* 0x004fca00078e02e2 */
[----:B------:R3:W-:Y:S04]  /*26520*/  STL.64 [R1+0xef8], R2 ;  /* 0x000ef80201007387 */ /* 0x0007e80000100a00 */
[----:B------:R-:W2:Y:S04]  /*26530*/  LDL.LU.64 R182, [R1+0x1a18] ;  /* 0x001a180001b67983 */ /* 0x000ea80000300a00 */
[----:B------:R-:W2:Y:S04]  /*26540*/  LDL.LU.64 R180, [R1+0x1a10] ;  /* 0x001a100001b47983 */ /* 0x000ea80000300a00 */
[----:B------:R-:W2:Y:S04]  /*26550*/  LDL.LU.64 R178, [R1+0x1a08] ;  /* 0x001a080001b27983 */ /* 0x000ea80000300a00 */
[----:B------:R-:W2:Y:S04]  /*26560*/  LDL.LU.64 R226, [R1+0x1a00] ;  /* 0x001a000001e27983 */ /* 0x000ea80000300a00 */
[----:B------:R-:W2:Y:S01]  /*26570*/  LDL.LU.64 R176, [R1+0x19f8] ;  /* 0x0019f80001b07983 */ /* 0x000ea20000300a00 */
[----:B----4-:R-:W-:-:S03]  /*26580*/  IMAD.WIDE R18, R0, 0x4, R174 ;  /* 0x0000000400127825 */ /* 0x010fc600078e02ae */
[----:B------:R-:W4:Y:S01]  /*26590*/  LDL.LU.64 R174, [R1+0x19f0] ;  /* 0x0019f00001ae7983 */ /* 0x000f220000300a00 */
[----:B-1----:R-:W-:-:S03]  /*265a0*/  IMAD.WIDE R16, R0, 0x4, R216 ;  /* 0x0000000400107825 */ /* 0x002fc600078e02d8 */
[----:B------:R2:W-:Y:S04]  /*265b0*/  STL.64 [R1+0xf00], R18 ;  /* 0x000f001201007387 */ /* 0x0005e80000100a00 */
[----:B------:R1:W-:Y:S01]  /*265c0*/  STL.64 [R1+0xf08], R16 ;  /* 0x000f081001007387 */ /* 0x0003e20000100a00 */
[----:B------:R-:W-:-:S04]  /*265d0*/  IMAD.WIDE R8, R0, 0x4, R234 ;  /* 0x0000000400087825 */ /* 0x000fc800078e02ea */
[C---:B------:R-:W-:Y:S01]  /*265e0*/  IMAD.WIDE R14, R0.reuse, 0x4, R202 ;  /* 0x00000004000e7825 */ /* 0x040fe200078e02ca */
[----:B------:R-:W4:Y:S03]  /*265f0*/  LDL.LU.64 R234, [R1+0x19e8] ;  /* 0x0019e80001ea7983 */ /* 0x000f260000300a00 */
[----:B------:R-:W-:Y:S01]  /*26600*/  IMAD.WIDE R10, R0, 0x4, R200 ;  /* 0x00000004000a7825 */ /* 0x000fe200078e02c8 */
[----:B------:R1:W-:Y:S04]  /*26610*/  STL.64 [R1+0xf10], R14 ;  /* 0x000f100e01007387 */ /* 0x0003e80000100a00 */
[----:B------:R1:W-:Y:S04]  /*26620*/  STL.64 [R1+0xf18], R10 ;  /* 0x000f180a01007387 */ /* 0x0003e80000100a00 */
[----:B------:R1:W-:Y:S01]  /*26630*/  STL.64 [R1+0xf20], R8 ;  /* 0x000f200801007387 */ /* 0x0003e20000100a00 */
[----:B------:R-:W-:Y:S01]  /*26640*/  ISETP.GE.U32.AND P3, PT, R12, 0x7ffffea5, PT ;  /* 0x7ffffea50c00780c */ /* 0x000fe20003f66070 */
[----:B------:R-:W-:-:S02]  /*26650*/  IMAD.WIDE R6, R0, 0x4, R198 ;  /* 0x0000000400067825 */ /* 0x000fc400078e02c6 */
[----:B------:R1:W-:Y:S10]  /*26660*/  LDGSTS.E [R232+0x35f80], [R2.64], !P2 ;  /* 0x35f8000002e87fae */ /* 0x0003f4000d121848 */
[----:B------:R2:W-:Y:S04]  /*26670*/  LDGSTS.E [R232+0x36c00], [R18.64], !P3 ;  /* 0x36c0000012e87fae */ /* 0x0005e8000d921848 */
[----:B------:R1:W-:Y:S04]  /*26680*/  LDGSTS.E [R232+0x36c80], [R16.64], !P3 ;  /* 0x36c8000010e87fae */ /* 0x0003e8000d921848 */
[----:B------:R1:W-:Y:S04]  /*26690*/  LDGSTS.E [R232+0x36d00], [R14.64], !P3 ;  /* 0x36d000000ee87fae */ /* 0x0003e8000d921848 */
[----:B------:R1:W-:Y:S01]  /*266a0*/  LDGSTS.E [R232+0x36d80], [R10.64], !P3 ;  /* 0x36d800000ae87fae */ /* 0x0003e2000d921848 */
[----:B---3--:R-:W-:-:S03]  /*266b0*/  IMAD.WIDE R4, R0, 0x4, R172 ;  /* 0x0000000400047825 */ /* 0x008fc600078e02ac */
[----:B------:R-:W3:Y:S04]  /*266c0*/  LDL.LU.64 R172, [R1+0x19e0] ;  /* 0x0019e00001ac7983 */ /* 0x000ee80000300a00 */
[----:B------:R4:W-:Y:S01]  /*266d0*/  STL.64 [R1+0xf28], R6 ;  /* 0x000f280601007387 */ /* 0x0009e20000100a00 */
[----:B-1----:R-:W-:-:S03]  /*266e0*/  IMAD.WIDE R2, R0, 0x4, R196 ;  /* 0x0000000400027825 */ /* 0x002fc600078e02c4 */
        /* <DEDUP_REMOVED lines=8> */
[----:B------:R-:W2:Y:S01]  /*26770*/  LDL.LU.64 R182, [R1+0x19d0] ;  /* 0x0019d00001b67983 */ /* 0x000ea20000300a00 */
[----:B------:R-:W-:-:S03]  /*26780*/  IMAD.WIDE R16, R0, 0x4, R180 ;  /* 0x0000000400107825 */ /* 0x000fc600078e02b4 */
[----:B------:R3:W-:Y:S01]  /*26790*/  STL.64 [R1+0xf40], R18 ;  /* 0x000f401201007387 */ /* 0x0007e20000100a00 */
[----:B------:R-:W-:-:S03]  /*267a0*/  IMAD.WIDE R14, R0, 0x4, R178 ;  /* 0x00000004000e7825 */ /* 0x000fc600078e02b2 */
[----:B------:R2:W-:Y:S01]  /*267b0*/  STL.64 [R1+0xf48], R16 ;  /* 0x000f481001007387 */ /* 0x0005e20000100a00 */
[----:B------:R-:W-:-:S03]  /*267c0*/  IMAD.WIDE R10, R0, 0x4, R226 ;  /* 0x00000004000a7825 */ /* 0x000fc600078e02e2 */
[----:B------:R-:W2:Y:S01]  /*267d0*/  LDL.LU.64 R226, [R1+0x19c8] ;  /* 0x0019c80001e27983 */ /* 0x000ea20000300a00 */
[----:B-1----:R-:W-:-:S03]  /*267e0*/  IMAD.WIDE R8, R0, 0x4, R176 ;  /* 0x0000000400087825 */ /* 0x002fc600078e02b0 */
[----:B------:R1:W-:Y:S01]  /*267f0*/  STL.64 [R1+0xf50], R14 ;  /* 0x000f500e01007387 */ /* 0x0003e20000100a00 */
[----:B----4-:R-:W-:-:S03]  /*26800*/  IMAD.WIDE R6, R0, 0x4, R174 ;  /* 0x0000000400067825 */ /* 0x010fc600078e02ae */
[----:B------:R2:W-:Y:S04]  /*26810*/  STL.64 [R1+0xf58], R10 ;  /* 0x000f580a01007387 */ /* 0x0005e80000100a00 */
[----:B------:R-:W2:Y:S04]  /*26820*/  LDL.LU.64 R180, [R1+0x19c0] ;  /* 0x0019c00001b47983 */ /* 0x000ea80000300a00 */
[----:B------:R-:W2:Y:S04]  /*26830*/  LDL.LU.64 R178, [R1+0x19b8] ;  /* 0x0019b80001b27983 */ /* 0x000ea80000300a00 */
[----:B------:R-:W-:Y:S04]  /*26840*/  STL.64 [R1+0xf60], R8 ;  /* 0x000f600801007387 */ /* 0x000fe80000100a00 */
[----:B------:R1:W-:Y:S01]  /*26850*/  STL.64 [R1+0xf68], R6 ;  /* 0x000f680601007387 */ /* 0x0003e20000100a00 */
[----:B------:R-:W-:-:S03]  /*26860*/  IMAD.WIDE R4, R0, 0x4, R234 ;  /* 0x0000000400047825 */ /* 0x000fc600078e02ea */
[----:B------:R-:W2:Y:S01]  /*26870*/  LDL.LU.64 R234, [R1+0x19b0] ;  /* 0x0019b00001ea7983 */ /* 0x000ea20000300a00 */
[----:B------:R-:W-:-:S03]  /*26880*/  IADD3 R12, R252, -0xe0, RZ ;  /* 0xffffff20fc0c7810 */ /* 0x000fc60007ffe0ff */
[----:B------:R1:W-:Y:S04]  /*26890*/  STL.64 [R1+0xf70], R4 ;  /* 0x000f700401007387 */ /* 0x0003e80000100a00 */
[----:B------:R-:W2:Y:S01]  /*268a0*/  LDL.LU.64 R176, [R1+0x19a8] ;  /* 0x0019a80001b07983 */ /* 0x000ea20000300a00 */
[----:B------:R-:W-:-:S13]  /*268b0*/  ISETP.GE.U32.AND P5, PT, R12, 0x7ffffea1, PT ;  /* 0x7ffffea10c00780c */ /* 0x000fda0003fa6070 */
[----:B------:R1:W-:Y:S04]  /*268c0*/  LDGSTS.E [R232+0x37c00], [R18.64], !P5 ;  /* 0x37c0000012e87fae */ /* 0x0003e8000e921848 */
[----:B------:R2:W-:Y:S04]  /*268d0*/  LDGSTS.E [R232+0x37c80], [R16.64], !P5 ;  /* 0x37c8000010e87fae */ /* 0x0005e8000e921848 */
[----:B------:R1:W-:Y:S04]  /*268e0*/  LDGSTS.E [R232+0x37d00], [R14.64], !P5 ;  /* 0x37d000000ee87fae */ /* 0x0003e8000e921848 */
[----:B------:R2:W-:Y:S04]  /*268f0*/  LDGSTS.E [R232+0x37d80], [R10.64], !P5 ;  /* 0x37d800000ae87fae */ /* 0x0005e8000e921848 */
[----:B------:R1:W-:Y:S01]  /*26900*/  LDGSTS.E [R232+0x37e00], [R8.64], !P5 ;  /* 0x37e0000008e87fae */ /* 0x0003e2000e921848 */
[----:B---3--:R-:W-:-:S03]  /*26910*/  IMAD.WIDE R2, R0, 0x4, R172 ;  /* 0x0000000400027825 */ /* 0x008fc600078e02ac */
[----:B------:R3:W-:Y:S04]  /*26920*/  LDGSTS.E [R232+0x37e80], [R6.64], !P5 ;  /* 0x37e8000006e87fae */ /* 0x0007e8000e921848 */
[----:B------:R1:W-:Y:S04]  /*26930*/  STL.64 [R1+0xf78], R2 ;  /* 0x000f780201007387 */ /* 0x0003e80000100a00 */
[----:B------:R-:W2:Y:S04]  /*26940*/  LDL.LU.64 R174, [R1+0x19a0] ;  /* 0x0019a00001ae7983 */ /* 0x000ea80000300a00 */
[----:B------:R-:W2:Y:S04]  /*26950*/  LDL.LU.64 R220, [R1+0x1998] ;  /* 0x0019980001dc7983 */ /* 0x000ea80000300a00 */
[----:B------:R-:W2:Y:S01]  /*26960*/  LDL.LU.64 R218, [R1+0x1990] ;  /* 0x0019900001da7983 */ /* 0x000ea20000300a00 */
[----:B-1----:R-:W-:-:S03]  /*26970*/  IMAD.WIDE R18, R0, 0x4, R198 ;  /* 0x0000000400127825 */ /* 0x002fc600078e02c6 */
[----:B------:R-:W2:Y:S04]  /*26980*/  LDL.LU.64 R216, [R1+0x1988] ;  /* 0x0019880001d87983 */ /* 0x000ea80000300a00 */
[----:B------:R-:W2:Y:S04]  /*26990*/  LDL.LU.64 R202, [R1+0x1978] ;  /* 0x0019780001ca7983 */ /* 0x000ea80000300a00 */
[----:B------:R-:W2:Y:S04]  /*269a0*/  LDL.LU.64 R200, [R1+0x1970] ;  /* 0x0019700001c87983 */ /* 0x000ea80000300a00 */
[----:B------:R-:W2:Y:S04]  /*269b0*/  LDL.LU.64 R198, [R1+0x1968] ;  /* 0x0019680001c67983 */ /* 0x000ea80000300a00 */
[----:B------:R1:W-:Y:S01]  /*269c0*/  STL.64 [R1+0xfb8], R18 ;  /* 0x000fb81201007387 */ /* 0x0003e20000100a00 */
[----:B--2---:R-:W-:-:S04]  /*269d0*/  IMAD.WIDE R16, R0, 0x4, R182 ;  /* 0x0000000400107825 */ /* 0x004fc800078e02b6 */
[C---:B------:R-:W-:Y:S01]  /*269e0*/  IMAD.WIDE R14, R0.reuse, 0x4, R226 ;  /* 0x00000004000e7825 */ /* 0x040fe200078e02e2 */
[----:B------:R-:W2:Y:S04]  /*269f0*/  S2R R173, SR_TID.X ;  /* 0x0000000000ad7919 */ /* 0x000ea80000002100 */
[----:B------:R-:W4:Y:S04]  /*26a00*/  LDL.LU.64 R226, [R1+0x1958] ;  /* 0x0019580001e27983 */ /* 0x000f280000300a00 */
[----:B------:R1:W-:Y:S04]  /*26a10*/  STL.64 [R1+0xfb0], R16 ;  /* 0x000fb01001007387 */ /* 0x0003e80000100a00 */
[----:B------:R1:W-:Y:S01]  /*26a20*/  STL.64 [R1+0xfa8], R14 ;  /* 0x000fa80e01007387 */ /* 0x0003e20000100a00 */
[----:B--2---:R-:W-:Y:S01]  /*26a30*/  IMAD.WIDE R10, R0, 0x4, R180 ;  /* 0x00000004000a7825 */ /* 0x004fe200078e02b4 */
[----:B------:R-:W-:-:S02]  /*26a40*/  IADD3 R12, R252, -0xe4, RZ ;  /* 0xffffff1cfc0c7810 */ /* 0x000fc40007ffe0ff */
[----:B------:R2:W-:Y:S01]  /*26a50*/  LDGSTS.E [R232+0x37f00], [R4.64], !P5 ;  /* 0x37f0000004e87fae */ /* 0x0005e2000e921848 */
[----:B---3--:R-:W-:-:S03]  /*26a60*/  IMAD.WIDE R6, R0, 0x4, R234 ;  /* 0x0000000400067825 */ /* 0x008fc600078e02ea */
[----:B------:R3:W-:Y:S04]  /*26a70*/  LDGSTS.E [R232+0x37f80], [R2.64], !P5 ;  /* 0x37f8000002e87fae */ /* 0x0007e8000e921848 */
[----:B------:R-:W4:Y:S01]  /*26a80*/  LDL.LU.64 R234, [R1+0x1948] ;  /* 0x0019480001ea7983 */ /* 0x000f220000300a00 */
[----:B------:R-:W-:Y:S01]  /*26a90*/  IMAD.WIDE R8, R0, 0x4, R178 ;  /* 0x0000000400087825 */ /* 0x000fe200078e02b2 */
[----:B------:R-:W-:-:S03]  /*26aa0*/  ISETP.GE.U32.AND P6, PT, R12, 0x7ffffe9d, PT ;  /* 0x7ffffe9d0c00780c */ /* 0x000fc60003fc6070 */
[----:B--2---:R-:W-:Y:S01]  /*26ab0*/  IMAD.WIDE R4, R0, 0x4, R176 ;  /* 0x0000000400047825 */ /* 0x004fe200078e02b0 */
[----:B------:R2:W-:Y:S04]  /*26ac0*/  STL.64 [R1+0xfa0], R10 ;  /* 0x000fa00a01007387 */ /* 0x0005e80000100a00 */
[----:B------:R1:W-:Y:S04]  /*26ad0*/  STL.64 [R1+0xf98], R8 ;  /* 0x000f980801007387 */ /* 0x0003e80000100a00 */
[----:B------:R1:W-:Y:S01]  /*26ae0*/  STL.64 [R1+0xf90], R6 ;  /* 0x000f900601007387 */ /* 0x0003e20000100a00 */
[----:B------:R-:W-:-:S03]  /*26af0*/  LOP3.LUT R197, R173, 0x1f, RZ, 0xc0, !PT ;  /* 0x0000001fadc57812 */ /* 0x000fc600078ec0ff */
[----:B------:R4:W-:Y:S01]  /*26b00*/  STL.64 [R1+0xf88], R4 ;  /* 0x000f880401007387 */ /* 0x0009e20000100a00 */
[----:B------:R-:W-:-:S03]  /*26b10*/  LOP3.LUT R173, R173, 0x1f, RZ, 0xc0, !PT ;  /* 0x0000001fadad7812 */ /* 0x000fc600078ec0ff */
[----:B------:R1:W-:Y:S01]  /*26b20*/  LDGSTS.E [R232+0x38c00], [R18.64], !P6 ;  /* 0x38c0000012e87fae */ /* 0x0003e2000f121848 */
[----:B------:R-:W-:-:S03]  /*26b30*/  LOP3.LUT R223, R173, 0x40, RZ, 0xfc, !PT ;  /* 0x00000040addf7812 */ /* 0x000fc600078efcff */
        /* <DEDUP_REMOVED lines=8> */
[----:B------:R-:W3:Y:S04]  /*26bc0*/  LDL.LU.64 R182, [R1+0x1940] ;  /* 0x0019400001b67983 */ /* 0x000ee80000300a00 */
[----:B------:R-:W3:Y:S04]  /*26bd0*/  LDL.LU.64 R180, [R1+0x1938] ;  /* 0x0019380001b47983 */ /* 0x000ee80000300a00 */
[----:B------:R-:W3:Y:S04]  /*26be0*/  LDL.LU.64 R178, [R1+0x1928] ;  /* 0x0019280001b27983 */ /* 0x000ee80000300a00 */
[----:B------:R-:W3:Y:S01]  /*26bf0*/  LDL.LU.64 R176, [R1+0x1918] ;  /* 0x0019180001b07983 */ /* 0x000ee20000300a00 */
[----:B-1----:R-:W-:-:S03]  /*26c00*/  IMAD.WIDE R18, R0, 0x4, R220 ;  /* 0x0000000400127825 */ /* 0x002fc600078e02dc */
[----:B------:R-:W3:Y:S01]  /*26c10*/  LDL.LU.64 R174, [R1+0x1910] ;  /* 0x0019100001ae7983 */ /* 0x000ee20000300a00 */
[----:B------:R-:W-:-:S03]  /*26c20*/  IMAD.WIDE R16, R0, 0x4, R218 ;  /* 0x0000000400107825 */ /* 0x000fc600078e02da */
[----:B------:R-:W3:Y:S01]  /*26c30*/  LDL.LU.64 R172, [R1+0x1908] ;  /* 0x0019080001ac7983 */ /* 0x000ee20000300a00 */
[----:B------:R-:W-:-:S04]  /*26c40*/  IMAD.WIDE R14, R0, 0x4, R216 ;  /* 0x00000004000e7825 */ /* 0x000fc800078e02d8 */
[C---:B--2---:R-:W-:Y:S01]  /*26c50*/  IMAD.WIDE R10, R0.reuse, 0x4, R202 ;  /* 0x00000004000a7825 */ /* 0x044fe200078e02ca */
[----:B------:R1:W-:Y:S03]  /*26c60*/  STL.64 [R1+0xff8], R18 ;  /* 0x000ff81201007387 */ /* 0x0003e60000100a00 */
[C---:B------:R-:W-:Y:S01]  /*26c70*/  IMAD.WIDE R8, R0.reuse, 0x4, R200 ;  /* 0x0000000400087825 */ /* 0x040fe200078e02c8 */
[----:B------:R2:W-:Y:S03]  /*26c80*/  STL.64 [R1+0xff0], R16 ;  /* 0x000ff01001007387 */ /* 0x0005e60000100a00 */
[C---:B------:R-:W-:Y:S01]  /*26c90*/  IMAD.WIDE R6, R0.reuse, 0x4, R198 ;  /* 0x0000000400067825 */ /* 0x040fe200078e02c6 */
[----:B------:R-:W-:Y:S04]  /*26ca0*/  STL.64 [R1+0xfe8], R14 ;  /* 0x000fe80e01007387 */ /* 0x000fe80000100a00 */
[----:B------:R1:W-:Y:S04]  /*26cb0*/  STL.64 [R1+0xfe0], R10 ;  /* 0x000fe00a01007387 */ /* 0x0003e80000100a00 */
[----:B------:R3:W-:Y:S01]  /*26cc0*/  LDGSTS.E [R232+0x38f80], [R2.64], !P6 ;  /* 0x38f8000002e87fae */ /* 0x0007e2000f121848 */
[----:B----4-:R-:W-:-:S03]  /*26cd0*/  IMAD.WIDE R4, R0, 0x4, R226 ;  /* 0x0000000400047825 */ /* 0x010fc600078e02e2 */
[----:B------:R-:W4:Y:S04]  /*26ce0*/  LDL.LU.64 R226, [R1+0x18f8] ;  /* 0x0018f80001e27983 */ /* 0x000f280000300a00 */
[----:B------:R1:W-:Y:S04]  /*26cf0*/  STL.64 [R1+0xfd8], R8 ;  /* 0x000fd80801007387 */ /* 0x0003e80000100a00 */
[----:B------:R1:W-:Y:S01]  /*26d00*/  STL.64 [R1+0xfd0], R6 ;  /* 0x000fd00601007387 */ /* 0x0003e20000100a00 */
        /* <DEDUP_REMOVED lines=14> */
[----:B------:R-:W-:-:S04]  /*26df0*/  IMAD.WIDE R20, R0, 0x4, R182 ;  /* 0x0000000400147825 */ /* 0x000fc800078e02b6 */
[C---:B-1----:R-:W-:Y:S01]  /*26e00*/  IMAD.WIDE R18, R0.reuse, 0x4, R180 ;  /* 0x0000000400127825 */ /* 0x042fe200078e02b4 */
[----:B------:R1:W-:Y:S03]  /*26e10*/  STL.64 [R1+0x1038], R20 ;  /* 0x0010381401007387 */ /* 0x0003e60000100a00 */
[C---:B--2---:R-:W-:Y:S01]  /*26e20*/  IMAD.WIDE R16, R0.reuse, 0x4, R178 ;  /* 0x0000000400107825 */ /* 0x044fe200078e02b2 */
[----:B------:R2:W-:Y:S03]  /*26e30*/  STL.64 [R1+0x1030], R18 ;  /* 0x0010301201007387 */ /* 0x0005e60000100a00 */
[C---:B------:R-:W-:Y:S01]  /*26e40*/  IMAD.WIDE R10, R0.reuse, 0x4, R176 ;  /* 0x00000004000a7825 */ /* 0x040fe200078e02b0 */
[----:B------:R1:W-:Y:S03]  /*26e50*/  STL.64 [R1+0x1028], R16 ;  /* 0x0010281001007387 */ /* 0x0003e60000100a00 */
[C---:B------:R-:W-:Y:S01]  /*26e60*/  IMAD.WIDE R8, R0.reuse, 0x4, R174 ;  /* 0x0000000400087825 */ /* 0x040fe200078e02ae */
[----:B------:R-:W1:Y:S03]  /*26e70*/  LDL.LU.64 R182, [R1+0x1c80] ;  /* 0x001c800001b67983 */ /* 0x000e660000300a00 */
[C---:B------:R-:W-:Y:S01]  /*26e80*/  IMAD.WIDE R6, R0.reuse, 0x4, R172 ;  /* 0x0000000400067825 */ /* 0x040fe200078e02ac */
[----:B------:R1:W-:Y:S04]  /*26e90*/  STL.64 [R1+0x1020], R10 ;  /* 0x0010200a01007387 */ /* 0x0003e80000100a00 */
[----:B------:R-:W2:Y:S04]  /*26ea0*/  LDL.LU.64 R180, [R1+0x1c78] ;  /* 0x001c780001b47983 */ /* 0x000ea80000300a00 */
[----:B------:R-:W-:Y:S04]  /*26eb0*/  STL.64 [R1+0x1018], R8 ;  /* 0x0010180801007387 */ /* 0x000fe80000100a00 */
[----:B------:R-:W2:Y:S04]  /*26ec0*/  LDL.LU.64 R178, [R1+0x1c70] ;  /* 0x001c700001b27983 */ /* 0x000ea80000300a00 */
[----:B------:R1:W-:Y:S04]  /*26ed0*/  STL.64 [R1+0x1010], R6 ;  /* 0x0010100601007387 */ /* 0x0003e80000100a00 */
[----:B------:R-:W2:Y:S04]  /*26ee0*/  LDL.LU.64 R176, [R1+0x1c68] ;  /* 0x001c680001b07983 */ /* 0x000ea80000300a00 */
[----:B------:R-:W2:Y:S04]  /*26ef0*/  LDL.LU.64 R174, [R1+0x1c60] ;  /* 0x001c600001ae7983 */ /* 0x000ea80000300a00 */
[----:B------:R-:W2:Y:S01]  /*26f00*/  LDL.LU.64 R172, [R1+0x1c58] ;  /* 0x001c580001ac7983 */ /* 0x000ea20000300a00 */
[----:B----4-:R-:W-:-:S05]  /*26f10*/  IMAD.WIDE R4, R0, 0x4, R226 ;  /* 0x0000000400047825 */ /* 0x010fca00078e02e2 */
[----:B------:R4:W-:Y:S04]  /*26f20*/  STL.64 [R1+0x1008], R4 ;  /* 0x0010080401007387 */ /* 0x0009e80000100a00 */
[----:B------:R-:W4:Y:S01]  /*26f30*/  LDL.LU.64 R226, [R1+0x1c50] ;  /* 0x001c500001e27983 */ /* 0x000f220000300a00 */
[----:B---3--:R-:W-:-:S05]  /*26f40*/  IMAD.WIDE R2, R0, 0x4, R234 ;  /* 0x0000000400027825 */ /* 0x008fca00078e02ea */
[----:B------:R3:W-:Y:S04]  /*26f50*/  STL.64 [R1+0x1000], R2 ;  /* 0x0010000201007387 */ /* 0x0007e80000100a00 */
[----:B------:R-:W3:Y:S01]  /*26f60*/  LDL.LU.64 R234, [R1+0x1c48] ;  /* 0x001c480001ea7983 */ /* 0x000ee20000300a00 */
[----:B------:R-:W-:-:S04]  /*26f70*/  IADD3 R12, R252, -0xec, RZ ;  /* 0xffffff14fc0c7810 */ /* 0x000fc80007ffe0ff */
[----:B------:R-:W-:Y:S02]  /*26f80*/  ISETP.GE.U32.AND P1, PT, R12, 0x7ffffe95, PT ;  /* 0x7ffffe950c00780c */ /* 0x000fe40003f26070 */
[C---:B------:R-:W-:Y:S02]  /*26f90*/  IADD3 R12, R252.reuse, -0xf0, RZ ;  /* 0xffffff10fc0c7810 */ /* 0x040fe40007ffe0ff */
[----:B------:R-:W-:Y:S02]  /*26fa0*/  IADD3 R196, R252, -0x80, RZ ;  /* 0xffffff80fcc47810 */ /* 0x000fe40007ffe0ff */
[----:B------:R-:W-:Y:S02]  /*26fb0*/  ISETP.GE.U32.AND P4, PT, R12, 0x7ffffe91, PT ;  /* 0x7ffffe910c00780c */ /* 0x000fe40003f86070 */
[----:B------:R-:W-:-:S05]  /*26fc0*/  IADD3 R12, R252, -0xf4, RZ ;  /* 0xffffff0cfc0c7810 */ /* 0x000fca0007ffe0ff */
[----:B------:R1:W-:Y:S04]  /*26fd0*/  LDGSTS.E [R232+0x3ac00], [R20.64], !P1 ;  /* 0x3ac0000014e87fae */ /* 0x0003e8000c921848 */
[----:B------:R2:W-:Y:S04]  /*26fe0*/  LDGSTS.E [R232+0x3ac80], [R18.64], !P1 ;  /* 0x3ac8000012e87fae */ /* 0x0005e8000c921848 */
[----:B------:R1:W-:Y:S04]  /*26ff0*/  LDGSTS.E [R232+0x3ad00], [R16.64], !P1 ;  /* 0x3ad0000010e87fae */ /* 0x0003e8000c921848 */
[----:B------:R1:W-:Y:S01]  /*27000*/  LDGSTS.E [R232+0x3ad80], [R10.64], !P1 ;  /* 0x3ad800000ae87fae */ /* 0x0003e2000c921848 */
[----:B------:R-:W-:-:S02]  /*27010*/  ISETP.GE.U32.AND P2, PT, R12, 0x7ffffe8d, PT ;  /* 0x7ffffe8d0c00780c */ /* 0x000fc40003f46070 */
[C---:B------:R-:W-:Y:S01]  /*27020*/  IADD3 R12, R252.reuse, -0xf8, RZ ;  /* 0xffffff08fc0c7810 */ /* 0x040fe20007ffe0ff */
[----:B------:R1:W-:Y:S01]  /*27030*/  LDGSTS.E [R232+0x3ae00], [R8.64], !P1 ;  /* 0x3ae0000008e87fae */ /* 0x0003e2000c921848 */
[----:B------:R-:W-:Y:S02]  /*27040*/  ISETP.GE.AND P6, PT, R223, R196, PT ;  /* 0x000000c4df00720c */ /* 0x000fe40003fc6270 */
[----:B------:R-:W-:Y:S01]  /*27050*/  IADD3 R199, R252, 0x7f, RZ ;  /* 0x0000007ffcc77810 */ /* 0x000fe20007ffe0ff */
[----:B------:R1:W-:Y:S01]  /*27060*/  LDGSTS.E [R232+0x3ae80], [R6.64], !P1 ;  /* 0x3ae8000006e87fae */ /* 0x0003e2000c921848 */
[----:B------:R-:W-:Y:S02]  /*27070*/  ISETP.GE.U32.AND P3, PT, R12, 0x7ffffe89, PT ;  /* 0x7ffffe890c00780c */ /* 0x000fe40003f66070 */
[----:B------:R-:W-:Y:S01]  /*27080*/  SEL R14, RZ, 0x4, P6 ;  /* 0x00000004ff0e7807 */ /* 0x000fe20003000000 */
[----:B------:R4:W-:Y:S01]  /*27090*/  LDGSTS.E [R232+0x3af00], [R4.64], !P1 ;  /* 0x3af0000004e87fae */ /* 0x0009e2000c921848 */
[----:B------:R-:W-:-:S02]  /*270a0*/  IADD3 R12, R252, -0xfc, RZ ;  /* 0xffffff04fc0c7810 */ /* 0x000fc40007ffe0ff */
[----:B------:R-:W-:Y:S01]  /*270b0*/  ISETP.GT.AND P6, PT, R199, 0xff, PT ;  /* 0x000000ffc700780c */ /* 0x000fe20003fc4270 */
[----:B------:R3:W-:Y:S01]  /*270c0*/  LDGSTS.E [R232+0x3af80], [R2.64], !P1 ;  /* 0x3af8000002e87fae */ /* 0x0007e2000c921848 */
[----:B------:R-:W-:Y:S01]  /*270d0*/  ISETP.GE.AND P5, PT, R197, R196, PT ;  /* 0x000000c4c500720c */ /* 0x000fe20003fa6270 */
[----:B-1----:R-:W-:-:S04]  /*270e0*/  IMAD.WIDE R20, R0, 0x4, R182 ;  /* 0x0000000400147825 */ /* 0x002fc800078e02b6 */
[C---:B--2---:R-:W-:Y:S01]  /*270f0*/  IMAD.WIDE R18, R0.reuse, 0x4, R180 ;  /* 0x0000000400127825 */ /* 0x044fe200078e02b4 */
[----:B------:R-:W-:Y:S03]  /*27100*/  STL.64 [R1+0x1078], R20 ;  /* 0x0010781401007387 */ /* 0x000fe60000100a00 */
[C---:B------:R-:W-:Y:S01]  /*27110*/  IMAD.WIDE R16, R0.reuse, 0x4, R178 ;  /* 0x0000000400107825 */ /* 0x040fe200078e02b2 */
[----:B------:R-:W-:Y:S03]  /*27120*/  STL.64 [R1+0x1070], R18 ;  /* 0x0010701201007387 */ /* 0x000fe60000100a00 */
[C---:B------:R-:W-:Y:S01]  /*27130*/  IMAD.WIDE R10, R0.reuse, 0x4, R176 ;  /* 0x00000004000a7825 */ /* 0x040fe200078e02b0 */
[----:B------:R-:W-:Y:S04]  /*27140*/  STL.64 [R1+0x1068], R16 ;  /* 0x0010681001007387 */ /* 0x000fe80000100a00 */
[----:B------:R-:W-:Y:S01]  /*27150*/  STL.64 [R1+0x1060], R10 ;  /* 0x0010600a01007387 */ /* 0x000fe20000100a00 */
[----:B------:R-:W-:Y:S01]  /*27160*/  IMAD.WIDE R6, R0, 0x4, R172 ;  /* 0x0000000400067825 */ /* 0x000fe200078e02ac */
[----:B------:R-:W-:-:S02]  /*27170*/  LOP3.LUT R199, R197, 0x20, RZ, 0xfc, !PT ;  /* 0x00000020c5c77812 */ /* 0x000fc400078efcff */
[----:B------:R-:W2:Y:S01]  /*27180*/  LDL.LU.64 R172, [R1+0x2ee8] ;  /* 0x002ee80001ac7983 */ /* 0x000ea20000300a00 */
[----:B------:R-:W-:Y:S01]  /*27190*/  IMAD.WIDE R8, R0, 0x4, R174 ;  /* 0x0000000400087825 */ /* 0x000fe200078e02ae */
[----:B------:R-:W-:Y:S01]  /*271a0*/  ISETP.GE.U32.AND P0, PT, R12, 0x7ffffe85, PT ;  /* 0x7ffffe850c00780c */ /* 0x000fe20003f06070 */
[----:B------:R-:W-:Y:S01]  /*271b0*/  ULDC UR4, c[0x0][0x18c] ;  /* 0x0000630000047ab9 */ /* 0x000fe20000000800 */
[----:B------:R-:W-:Y:S01]  /*271c0*/  SEL R12, RZ, 0x4, P5 ;  /* 0x00000004ff0c7807 */ /* 0x000fe20002800000 */
[----:B------:R1:W-:Y:S01]  /*271d0*/  LDGSTS.E [R232+0x3bc00], [R20.64], !P4 ;  /* 0x3bc0000014e87fae */ /* 0x0003e2000e121848 */
[----:B------:R-:W-:-:S03]  /*271e0*/  ISETP.GE.AND P5, PT, R199, R196, PT ;  /* 0x000000c4c700720c */ /* 0x000fc60003fa6270 */
[----:B------:R-:W-:Y:S01]  /*271f0*/  STL.64 [R1+0x1058], R8 ;  /* 0x0010580801007387 */ /* 0x000fe20000100a00 */
[----:B------:R-:W-:-:S03]  /*27200*/  LOP3.LUT R197, R197, 0x60, RZ, 0xfc, !PT ;  /* 0x00000060c5c57812 */ /* 0x000fc600078efcff */
[----:B------:R-:W-:Y:S01]  /*27210*/  STL.64 [R1+0x1050], R6 ;  /* 0x0010500601007387 */ /* 0x000fe20000100a00 */
[----:B------:R-:W-:Y:S01]  /*27220*/  ISETP.GE.AND P1, PT, R197, R196, PT ;  /* 0x000000c4c500720c */ /* 0x000fe20003f26270 */
[----:B----4-:R-:W-:-:S04]  /*27230*/  IMAD.WIDE R4, R0, 0x4, R226 ;  /* 0x0000000400047825 */ /* 0x010fc800078e02e2 */
[----:B---3--:R-:W-:Y:S01]  /*27240*/  IMAD.WIDE R2, R0, 0x4, R234 ;  /* 0x0000000400027825 */ /* 0x008fe200078e02ea */
[----:B------:R-:W-:Y:S04]  /*27250*/  STL.64 [R1+0x1048], R4 ;  /* 0x0010480401007387 */ /* 0x000fe80000100a00 */
[----:B------:R-:W3:Y:S04]  /*27260*/  LDL.LU.64 R198, [R1+0x2ee0] ;  /* 0x002ee00001c67983 */ /* 0x000ee80000300a00 */
[----:B------:R2:W-:Y:S04]  /*27270*/  STL.64 [R1+0x1040], R2 ;  /* 0x0010400201007387 */ /* 0x0005e80000100a00 */
[----:B------:R-:W4:Y:S04]  /*27280*/  LDL.LU.64 R90, [R1+0x2ed8] ;  /* 0x002ed800015a7983 */ /* 0x000f280000300a00 */
        /* <DEDUP_REMOVED lines=9> */
[----:B------:R-:W4:Y:S01]  /*27320*/  LDL.LU.64 R178, [R1+0x2eb8] ;  /* 0x002eb80001b27983 */ /* 0x000f220000300a00 */
[----:B------:R-:W-:Y:S01]  /*27330*/  USHF.L.U32 UR4, UR4, 0x7, URZ ;  /* 0x0000000704047899 */ /* 0x000fe2000800063f */
[----:B------:R-:W-:-:S02]  /*27340*/  SEL R12, R12, RZ, P6 ;  /* 0x000000ff0c0c7207 */ /* 0x000fc40003000000 */
[----:B------:R-:W4:Y:S04]  /*27350*/  LDL.LU.64 R222, [R1+0x2cc8] ;  /* 0x002cc80001de7983 */ /* 0x000f280000300a00 */
[----:B------:R-:W4:Y:S01]  /*27360*/  LDL.LU.64 R176, [R1+0x2ab8] ;  /* 0x002ab80001b07983 */ /* 0x000f220000300a00 */
[----:B------:R-:W-:Y:S02]  /*27370*/  SEL R15, RZ, 0x4, P5 ;  /* 0x00000004ff0f7807 */ /* 0x000fe40002800000 */
[----:B------:R-:W-:Y:S01]  /*27380*/  ISETP.NE.U32.AND P5, PT, R12, RZ, PT ;  /* 0x000000ff0c00720c */ /* 0x000fe20003fa5070 */
[----:B------:R1:W-:Y:S01]  /*27390*/  LDGSTS.E [R232+0x3bc80], [R18.64], !P4 ;  /* 0x3bc8000012e87fae */ /* 0x0003e2000e121848 */
[----:B------:R-:W-:-:S03]  /*273a0*/  MOV R12, UR4 ;  /* 0x00000004000c7c02 */ /* 0x000fc60008000f00 */
[----:B------:R1:W-:Y:S04]  /*273b0*/  LDGSTS.E [R232+0x3bd00], [R16.64], !P4 ;  /* 0x3bd0000010e87fae */ /* 0x0003e8000e121848 */
[----:B------:R-:W4:Y:S04]  /*273c0*/  LDL.LU.64 R220, [R1+0x2ab0] ;  /* 0x002ab00001dc7983 */ /* 0x000f280000300a00 */
[----:B------:R1:W-:Y:S04]  /*273d0*/  LDGSTS.E [R232+0x3bd80], [R10.64], !P4 ;  /* 0x3bd800000ae87fae */ /* 0x0003e8000e121848 */
[----:B------:R-:W4:Y:S04]  /*273e0*/  LDL.LU.64 R174, [R1+0x2eb0] ;  /* 0x002eb00001ae7983 */ /* 0x000f280000300a00 */
[----:B------:R1:W-:Y:S04]  /*273f0*/  LDGSTS.E [R232+0x3be00], [R8.64], !P4 ;  /* 0x3be0000008e87fae */ /* 0x0003e8000e121848 */
[----:B------:R1:W-:Y:S04]  /*27400*/  LDGSTS.E [R232+0x3be80], [R6.64], !P4 ;  /* 0x3be8000006e87fae */ /* 0x0003e8000e121848 */
[----:B------:R4:W-:Y:S04]  /*27410*/  LDGSTS.E [R232+0x3bf00], [R4.64], !P4 ;  /* 0x3bf0000004e87fae */ /* 0x0009e8000e121848 */
[----:B------:R-:W4:Y:S04]  /*27420*/  LDL.LU.64 R218, [R1+0x2cc0] ;  /* 0x002cc00001da7983 */ /* 0x000f280000300a00 */
[----:B------:R2:W-:Y:S04]  /*27430*/  LDGSTS.E [R232+0x3bf80], [R2.64], !P4 ;  /* 0x3bf8000002e87fae */ /* 0x0005e8000e121848 */
[----:B------:R-:W4:Y:S04]  /*27440*/  LDL.LU.64 R216, [R1+0x2aa8] ;  /* 0x002aa80001d87983 */ /* 0x000f280000300a00 */
[----:B------:R-:W4:Y:S01]  /*27450*/  LDL.LU.64 R234, [R1+0x2aa0] ;  /* 0x002aa00001ea7983 */ /* 0x000f220000300a00 */
[----:B--2---:R-:W-:-:S03]  /*27460*/  IMAD.WIDE R2, R12, 0x4, R172 ;  /* 0x000000040c027825 */ /* 0x004fc600078e02ac */
[----:B------:R-:W2:Y:S04]  /*27470*/  LDL.LU.64 R202, [R1+0x2ea8] ;  /* 0x002ea80001ca7983 */ /* 0x000ea80000300a00 */
[----:B------:R-:W2:Y:S04]  /*27480*/  LDL.LU.64 R200, [R1+0x2cb8] ;  /* 0x002cb80001c87983 */ /* 0x000ea80000300a00 */
[----:B------:R3:W-:Y:S04]  /*27490*/  STL.64 [R1+0x1970], R2 ;  /* 0x0019700201007387 */ /* 0x0007e80000100a00 */
[----:B------:R-:W2:Y:S01]  /*274a0*/  LDL.LU.64 R172, [R1+0x2a98] ;  /* 0x002a980001ac7983 */ /* 0x000ea20000300a00 */
[----:B---3--:R-:W-:-:S03]  /*274b0*/  IMAD.WIDE R2, R12, 0x4, R198 ;  /* 0x000000040c027825 */ /* 0x008fc600078e02c6 */
[----:B------:R-:W3:Y:S04]  /*274c0*/  LDL.LU.64 R198, [R1+0x2a90] ;  /* 0x002a900001c67983 */ /* 0x000ee80000300a00 */
[----:B------:R1:W-:Y:S01]  /*274d0*/  STL.64 [R1+0x1968], R2 ;  /* 0x0019680201007387 */ /* 0x0003e20000100a00 */
[----:B----4-:R-:W-:-:S04]  /*274e0*/  IMAD.WIDE R4, R12, 0x4, R90 ;  /* 0x000000040c047825 */ /* 0x010fc800078e025a */
[C---:B-1----:R-:W-:Y:S02]  /*274f0*/  IMAD.WIDE R2, R12.reuse, 0x4, R196 ;  /* 0x000000040c027825 */ /* 0x042fe400078e02c4 */
[----:B------:R-:W4:Y:S04]  /*27500*/  LDL.LU.64 R196, [R1+0x2ea0] ;  /* 0x002ea00001c47983 */ /* 0x000f280000300a00 */
[----:B------:R1:W-:Y:S04]  /*27510*/  STL.64 [R1+0x3d50], R4 ;  /* 0x003d500401007387 */ /* 0x0003e80000100a00 */
[----:B------:R1:W-:Y:S02]  /*27520*/  STL.64 [R1+0x1958], R2 ;  /* 0x0019580201007387 */ /* 0x0003e40000100a00 */
[----:B-1----:R-:W-:-:S04]  /*27530*/  IMAD.WIDE R4, R12, 0x4, R92 ;  /* 0x000000040c047825 */ /* 0x002fc800078e025c */
[C---:B------:R-:W-:Y:S02]  /*27540*/  IMAD.WIDE R2, R12.reuse, 0x4, R182 ;  /* 0x000000040c027825 */ /* 0x040fe400078e02b6 */
[----:B------:R-:W3:Y:S04]  /*27550*/  LDL.LU.64 R182, [R1+0x2cb0] ;  /* 0x002cb00001b67983 */ /* 0x000ee80000300a00 */
[----:B------:R-:W-:Y:S04]  /*27560*/  STL.64 [R1+0x3d48], R4 ;  /* 0x003d480401007387 */ /* 0x000fe80000100a00 */
[----:B------:R1:W-:Y:S02]  /*27570*/  STL.64 [R1+0x1948], R2 ;  /* 0x0019480201007387 */ /* 0x0003e40000100a00 */
[----:B-1----:R-:W-:-:S02]  /*27580*/  IMAD.WIDE R2, R12, 0x4, R226 ;  /* 0x000000040c027825 */ /* 0x002fc400078e02e2 */
[----:B------:R-:W3:Y:S02]  /*27590*/  LDL.LU.64 R226, [R1+0x2a88] ;  /* 0x002a880001e27983 */ /* 0x000ee40000300a00 */
[----:B------:R-:W-:-:S04]  /*275a0*/  IMAD.WIDE R4, R12, 0x4, R94 ;  /* 0x000000040c047825 */ /* 0x000fc800078e025e */
[C---:B------:R-:W-:Y:S01]  /*275b0*/  IMAD.WIDE R6, R12.reuse, 0x4, R108 ;  /* 0x000000040c067825 */ /* 0x040fe200078e026c */
[----:B------:R1:W-:Y:S04]  /*275c0*/  STL.64 [R1+0x1940], R4 ;  /* 0x0019400401007387 */ /* 0x0003e80000100a00 */
[----:B------:R1:W-:Y:S04]  /*275d0*/  STL.64 [R1+0x1938], R2 ;  /* 0x0019380201007387 */ /* 0x0003e80000100a00 */
[----:B------:R-:W-:Y:S01]  /*275e0*/  STL.64 [R1+0x3d40], R6 ;  /* 0x003d400601007387 */ /* 0x000fe20000100a00 */
[----:B-1----:R-:W-:-:S04]  /*275f0*/  IMAD.WIDE R4, R12, 0x4, R110 ;  /* 0x000000040c047825 */ /* 0x002fc800078e026e */
[C---:B------:R-:W-:Y:S02]  /*27600*/  IMAD.WIDE R2, R12.reuse, 0x4, R180 ;  /* 0x000000040c027825 */ /* 0x040fe400078e02b4 */
[----:B------:R-:W4:Y:S04]  /*27610*/  LDL.LU.64 R180, [R1+0x2a80] ;  /* 0x002a800001b47983 */ /* 0x000f280000300a00 */
[----:B------:R1:W-:Y:S04]  /*27620*/  STL.64 [R1+0x3d38], R4 ;  /* 0x003d380401007387 */ /* 0x0003e80000100a00 */
[----:B------:R1:W-:Y:S02]  /*27630*/  STL.64 [R1+0x3d30], R2 ;  /* 0x003d300201007387 */ /* 0x0003e40000100a00 */
[----:B-1----:R-:W-:-:S04]  /*27640*/  IMAD.WIDE R4, R12, 0x4, R224 ;  /* 0x000000040c047825 */ /* 0x002fc800078e02e0 */
[C---:B------:R-:W-:Y:S02]  /*27650*/  IMAD.WIDE R2, R12.reuse, 0x4, R178 ;  /* 0x000000040c027825 */ /* 0x040fe400078e02b2 */
[----:B------:R-:W4:Y:S04]  /*27660*/  LDL.LU.64 R178, [R1+0x2e98] ;  /* 0x002e980001b27983 */ /* 0x000f280000300a00 */
[----:B------:R1:W-:Y:S04]  /*27670*/  STL.64 [R1+0x3d28], R4 ;  /* 0x003d280401007387 */ /* 0x0003e80000100a00 */
[----:B------:R2:W-:Y:S01]  /*27680*/  STL.64 [R1+0x3d20], R2 ;  /* 0x003d200201007387 */ /* 0x0005e20000100a00 */
[----:B-1----:R-:W-:-:S04]  /*27690*/  IMAD.WIDE R4, R12, 0x4, R222 ;  /* 0x000000040c047825 */ /* 0x002fc800078e02de */
[C---:B--2---:R-:W-:Y:S02]  /*276a0*/  IMAD.WIDE R2, R12.reuse, 0x4, R176 ;  /* 0x000000040c027825 */ /* 0x044fe400078e02b0 */
[----:B------:R-:W2:Y:S04]  /*276b0*/  LDL.LU.64 R176, [R1+0x2ca8] ;  /* 0x002ca80001b07983 */ /* 0x000ea80000300a00 */
[----:B------:R1:W-:Y:S04]  /*276c0*/  STL.64 [R1+0x3d18], R4 ;  /* 0x003d180401007387 */ /* 0x0003e80000100a00 */
[----:B------:R1:W-:Y:S01]  /*276d0*/  STL.64 [R1+0x3d10], R2 ;  /* 0x003d100201007387 */ /* 0x0003e20000100a00 */
[----:B------:R-:W-:-:S04]  /*276e0*/  IMAD.WIDE R6, R12, 0x4, R218 ;  /* 0x000000040c067825 */ /* 0x000fc800078e02da */
[----:B-1----:R-:W-:-:S04]  /*276f0*/  IMAD.WIDE R4, R12, 0x4, R220 ;  /* 0x000000040c047825 */ /* 0x002fc800078e02dc */
[C---:B------:R-:W-:Y:S02]  /*27700*/  IMAD.WIDE R2, R12.reuse, 0x4, R174 ;  /* 0x000000040c027825 */ /* 0x040fe400078e02ae */
[----:B------:R-:W2:Y:S04]  /*27710*/  LDL.LU.64 R174, [R1+0x2a78] ;  /* 0x002a780001ae7983 */ /* 0x000ea80000300a00 */
[----:B------:R1:W-:Y:S04]  /*27720*/  STL.64 [R1+0x3d08], R4 ;  /* 0x003d080401007387 */ /* 0x0003e80000100a00 */
[----:B------:R1:W-:Y:S01]  /*27730*/  STL.64 [R1+0x3d00], R2 ;  /* 0x003d000201007387 */ /* 0x0003e20000100a00 */
[----:B------:R-:W-:-:S03]  /*27740*/  IMAD.WIDE R32, R12, 0x4, R172 ;  /* 0x000000040c207825 */ /* 0x000fc600078e02ac */
[----:B------:R-:W-:Y:S01]  /*27750*/  STL.64 [R1+0x3cf8], R6 ;  /* 0x003cf80601007387 */ /* 0x000fe20000100a00 */
[----:B-1----:R-:W-:-:S04]  /*27760*/  IMAD.WIDE R4, R12, 0x4, R216 ;  /* 0x000000040c047825 */ /* 0x002fc800078e02d8 */
[C---:B------:R-:W-:Y:S02]  /*27770*/  IMAD.WIDE R2, R12.reuse, 0x4, R234 ;  /* 0x000000040c027825 */ /* 0x040fe400078e02ea */
[----:B------:R-:W2:Y:S04]  /*27780*/  LDL.LU.64 R234, [R1+0x2a70] ;  /* 0x002a700001ea7983 */ /* 0x000ea80000300a00 */
[----:B------:R-:W-:Y:S04]  /*27790*/  STL.64 [R1+0x3cf0], R4 ;  /* 0x003cf00401007387 */ /* 0x000fe80000100a00 */
[----:B------:R1:W-:Y:S04]  /*277a0*/  STL.64 [R1+0x3ce8], R2 ;  /* 0x003ce80201007387 */ /* 0x0003e80000100a00 */
[----:B------:R-:W1:Y:S01]  /*277b0*/  LDL.LU.64 R172, [R1+0x2e90] ;  /* 0x002e900001ac7983 */ /* 0x000e620000300a00 */
[----:B------:R-:W-:-:S04]  /*277c0*/  IMAD.WIDE R28, R12, 0x4, R202 ;  /* 0x000000040c1c7825 */ /* 0x000fc800078e02ca */
[C---:B------:R-:W-:Y:S01]  /*277d0*/  IMAD.WIDE R30, R12.reuse, 0x4, R200 ;  /* 0x000000040c1e7825 */ /* 0x040fe200078e02c8 */
[----:B------:R-:W-:Y:S04]  /*277e0*/  STL.64 [R1+0x3ce0], R28 ;  /* 0x003ce01c01007387 */ /* 0x000fe80000100a00 */
[----:B------:R-:W-:Y:S04]  /*277f0*/  STL.64 [R1+0x4070], R28 ;  /* 0x0040701c01007387 */ /* 0x000fe80000100a00 */
[----:B------:R-:W-:Y:S04]  /*27800*/  STL.64 [R1+0x3cd8], R30 ;  /* 0x003cd81e01007387 */ /* 0x000fe80000100a00 */
[----:B------:R-:W-:Y:S04]  /*27810*/  STL.64 [R1+0x4078], R30 ;  /* 0x0040781e01007387 */ /* 0x000fe80000100a00 */
[----:B------:R-:W-:Y:S04]  /*27820*/  STL.64 [R1+0x3cd0], R32 ;  /* 0x003cd02001007387 */ /* 0x000fe80000100a00 */
[----:B------:R-:W-:Y:S01]  /*27830*/  STL.64 [R1+0x4080], R32 ;  /* 0x0040802001007387 */ /* 0x000fe20000100a00 */
[----:B---3--:R-:W-:-:S03]  /*27840*/  IMAD.WIDE R212, R12, 0x4, R226 ;  /* 0x000000040cd47825 */ /* 0x008fc600078e02e2 */
[----:B------:R-:W3:Y:S01]  /*27850*/  LDL.LU.64 R226, [R1+0x2ca0] ;  /* 0x002ca00001e27983 */ /* 0x000ee20000300a00 */
[----:B------:R-:W-:-:S04]  /*27860*/  IMAD.WIDE R34, R12, 0x4, R198 ;  /* 0x000000040c227825 */ /* 0x000fc800078e02c6 */
[C---:B----4-:R-:W-:Y:S01]  /*27870*/  IMAD.WIDE R208, R12.reuse, 0x4, R196 ;  /* 0x000000040cd07825 */ /* 0x050fe200078e02c4 */
[----:B------:R-:W-:Y:S03]  /*27880*/  STL.64 [R1+0x3cc8], R34 ;  /* 0x003cc82201007387 */ /* 0x000fe60000100a00 */
[C---:B------:R-:W-:Y:S01]  /*27890*/  IMAD.WIDE R210, R12.reuse, 0x4, R182 ;  /* 0x000000040cd27825 */ /* 0x040fe200078e02b6 */
[----:B------:R-:W-:Y:S04]  /*278a0*/  STL.64 [R1+0x4088], R34 ;  /* 0x0040882201007387 */ /* 0x000fe80000100a00 */
[----:B------:R-:W-:Y:S04]  /*278b0*/  STL.64 [R1+0x3cc0], R208 ;  /* 0x003cc0d001007387 */ /* 0x000fe80000100a00 */
[----:B------:R-:W-:Y:S04]  /*278c0*/  STL.64 [R1+0x4090], R208 ;  /* 0x004090d001007387 */ /* 0x000fe80000100a00 */
[----:B------:R-:W-:Y:S01]  /*278d0*/  STL.64 [R1+0x3cb8], R210 ;  /* 0x003cb8d201007387 */ /* 0x000fe20000100a00 */
[----:B------:R-:W-:-:S03]  /*278e0*/  IMAD.WIDE R214, R12, 0x4, R180 ;  /* 0x000000040cd67825 */ /* 0x000fc600078e02b4 */
[----:B------:R-:W-:Y:S04]  /*278f0*/  STL.64 [R1+0x4098], R210 ;  /* 0x004098d201007387 */ /* 0x000fe80000100a00 */
[----:B------:R-:W-:Y:S04]  /*27900*/  STL.64 [R1+0x3cb0], R212 ;  /* 0x003cb0d401007387 */ /* 0x000fe80000100a00 */
[----:B------:R-:W-:Y:S04]  /*27910*/  STL.64 [R1+0x40a0], R212 ;  /* 0x0040a0d401007387 */ /* 0x000fe80000100a00 */
[----:B------:R-:W4:Y:S04]  /*27920*/  LDL.LU.64 R180, [R1+0x2a68] ;  /* 0x002a680001b47983 */ /* 0x000f280000300a00 */
[----:B------:R-:W-:Y:S01]  /*27930*/  STL.64 [R1+0x3ca8], R214 ;  /* 0x003ca8d601007387 */ /* 0x000fe20000100a00 */
[----:B------:R-:W-:-:S03]  /*27940*/  IMAD.WIDE R220, R12, 0x4, R178 ;  /* 0x000000040cdc7825 */ /* 0x000fc600078e02b2 */
[----:B------:R-:W-:Y:S01]  /*27950*/  STL.64 [R1+0x40a8], R214 ;  /* 0x0040a8d601007387 */ /* 0x000fe20000100a00 */
[----:B--2---:R-:W-:-:S04]  /*27960*/  IMAD.WIDE R218, R12, 0x4, R176 ;  /* 0x000000040cda7825 */ /* 0x004fc800078e02b0 */
[----:B------:R-:W-:-:S04]  /*27970*/  IMAD.WIDE R216, R12, 0x4, R174 ;  /* 0x000000040cd87825 */ /* 0x000fc800078e02ae */
[C---:B------:R-:W-:Y:S02]  /*27980*/  IMAD.WIDE R202, R12.reuse, 0x4, R234 ;  /* 0x000000040cca7825 */ /* 0x040fe400078e02ea */
[----:B------:R-:W2:Y:S04]  /*27990*/  LDL.LU.64 R234, [R1+0x2a60] ;  /* 0x002a600001ea7983 */ /* 0x000ea80000300a00 */
[----:B------:R-:W-:Y:S04]  /*279a0*/  STL.64 [R1+0x3ca0], R220 ;  /* 0x003ca0dc01007387 */ /* 0x000fe80000100a00 */
[----:B------:R-:W-:Y:S01]  /*279b0*/  STL.64 [R1+0x40b0], R220 ;  /* 0x0040b0dc01007387 */ /* 0x000fe20000100a00 */
[----:B-1----:R-:W-:-:S03]  /*279c0*/  IMAD.WIDE R2, R12, 0x4, R172 ;  /* 0x000000040c027825 */ /* 0x002fc600078e02ac */
[----:B------:R-:W2:Y:S04]  /*279d0*/  LDL.LU.64 R80, [R1+0x2e88] ;  /* 0x002e880001507983 */ /* 0x000ea80000300a00 */
[----:B------:R-:W2:Y:S04]  /*279e0*/  LDL.LU.64 R84, [R1+0x2c98] ;  /* 0x002c980001547983 */ /* 0x000ea80000300a00 */
[----:B------:R3:W-:Y:S04]  /*279f0*/  STL.64 [R1+0x3c80], R2 ;  /* 0x003c800201007387 */ /* 0x0007e80000100a00 */
[----:B------:R-:W2:Y:S04]  /*27a00*/  LDL.LU.64 R174, [R1+0x2a58] ;  /* 0x002a580001ae7983 */ /* 0x000ea80000300a00 */
[----:B------:R-:W2:Y:S04]  /*27a10*/  LDL.LU.64 R86, [R1+0x2a50] ;  /* 0x002a500001567983 */ /* 0x000ea80000300a00 */
[----:B------:R-:W2:Y:S04]  /*27a20*/  LDL.LU.64 R88, [R1+0x2e80] ;  /* 0x002e800001587983 */ /* 0x000ea80000300a00 */
[----:B------:R-:W2:Y:S04]  /*27a30*/  LDL.LU.64 R178, [R1+0x2c90] ;  /* 0x002c900001b27983 */ /* 0x000ea80000300a00 */
[----:B------:R-:W2:Y:S04]  /*27a40*/  LDL.LU.64 R90, [R1+0x2a48] ;  /* 0x002a4800015a7983 */ /* 0x000ea80000300a00 */
[----:B------:R-:W2:Y:S04]  /*27a50*/  LDL.LU.64 R92, [R1+0x2a40] ;  /* 0x002a4000015c7983 */ /* 0x000ea80000300a00 */
[----:B------:R-:W2:Y:S04]  /*27a60*/  LDL.LU.64 R176, [R1+0x2e78] ;  /* 0x002e780001b07983 */ /* 0x000ea80000300a00 */
[----:B------:R-:W-:Y:S04]  /*27a70*/  STL.64 [R1+0x3c98], R218 ;  /* 0x003c98da01007387 */ /* 0x000fe80000100a00 */
[----:B------:R-:W-:Y:S04]  /*27a80*/  STL.64 [R1+0x40b8], R218 ;  /* 0x0040b8da01007387 */ /* 0x000fe80000100a00 */
[----:B------:R-:W2:Y:S04]  /*27a90*/  LDL.LU.64 R94, [R1+0x2c88] ;  /* 0x002c8800015e7983 */ /* 0x000ea80000300a00 */
[----:B------:R-:W2:Y:S01]  /*27aa0*/  LDL.LU.64 R108, [R1+0x2a38] ;  /* 0x002a3800016c7983 */ /* 0x000ea20000300a00 */
        /* <DEDUP_REMOVED lines=9> */
[----:B------:R-:W3:Y:S01]  /*27b40*/  LDL.LU.64 R196, [R1+0x2a18] ;  /* 0x002a180001c47983 */ /* 0x000ee20000300a00 */
[----:B----4-:R-:W-:-:S03]  /*27b50*/  IMAD.WIDE R2, R12, 0x4, R180 ;  /* 0x000000040c027825 */ /* 0x010fc600078e02b4 */
[----:B------:R-:W4:Y:S04]  /*27b60*/  LDL.LU.64 R182, [R1+0x2a10] ;  /* 0x002a100001b67983 */ /* 0x000f280000300a00 */
[----:B------:R-:W-:Y:S04]  /*27b70*/  STL.64 [R1+0x3c90], R216 ;  /* 0x003c90d801007387 */ /* 0x000fe80000100a00 */
[----:B------:R-:W-:Y:S04]  /*27b80*/  STL.64 [R1+0x40c0], R216 ;  /* 0x0040c0d801007387 */ /* 0x000fe80000100a00 */
[----:B------:R-:W4:Y:S04]  /*27b90*/  LDL.LU.64 R180, [R1+0x2e60] ;  /* 0x002e600001b47983 */ /* 0x000f280000300a00 */
[----:B------:R-:W-:Y:S04]  /*27ba0*/  STL.64 [R1+0x3c88], R202 ;  /* 0x003c88ca01007387 */ /* 0x000fe80000100a00 */
[----:B------:R2:W-:Y:S04]  /*27bb0*/  STL.64 [R1+0x3c78], R2 ;  /* 0x003c780201007387 */ /* 0x0005e80000100a00 */
[----:B------:R-:W-:Y:S01]  /*27bc0*/  STL.64 [R1+0x40c8], R202 ;  /* 0x0040c8ca01007387 */ /* 0x000fe20000100a00 */
[----:B--2---:R-:W-:-:S03]  /*27bd0*/  IMAD.WIDE R2, R12, 0x4, R234 ;  /* 0x000000040c027825 */ /* 0x004fc600078e02ea */
[----:B------:R-:W2:Y:S04]  /*27be0*/  LDL.LU.64 R234, [R1+0x2c70] ;  /* 0x002c700001ea7983 */ /* 0x000ea80000300a00 */
[----:B------:R1:W-:Y:S01]  /*27bf0*/  STL.64 [R1+0x1918], R2 ;  /* 0x0019180201007387 */ /* 0x0003e20000100a00 */
[----:B------:R-:W-:-:S05]  /*27c00*/  IMAD.WIDE R6, R12, 0x4, R80 ;  /* 0x000000040c067825 */ /* 0x000fca00078e0250 */
[----:B------:R1:W-:Y:S01]  /*27c10*/  STL.64 [R1+0x1910], R6 ;  /* 0x0019100601007387 */ /* 0x0003e20000100a00 */
[----:B------:R-:W-:-:S04]  /*27c20*/  IMAD.WIDE R4, R12, 0x4, R84 ;  /* 0x000000040c047825 */ /* 0x000fc800078e0254 */
[C---:B-1----:R-:W-:Y:S02]  /*27c30*/  IMAD.WIDE R2, R12.reuse, 0x4, R174 ;  /* 0x000000040c027825 */ /* 0x042fe400078e02ae */
[----:B------:R-:W2:Y:S02]  /*27c40*/  LDL.LU.64 R174, [R1+0x2a08] ;  /* 0x002a080001ae7983 */ /* 0x000ea40000300a00 */
[C---:B------:R-:W-:Y:S02]  /*27c50*/  IMAD.WIDE R6, R12.reuse, 0x4, R86 ;  /* 0x000000040c067825 */ /* 0x040fe400078e0256 */
[----:B------:R1:W-:Y:S04]  /*27c60*/  STL.64 [R1+0x3c70], R4 ;  /* 0x003c700401007387 */ /* 0x0003e80000100a00 */
[----:B------:R1:W-:Y:S04]  /*27c70*/  STL.64 [R1+0x3c68], R2 ;  /* 0x003c680201007387 */ /* 0x0003e80000100a00 */
[----:B------:R1:W-:Y:S02]  /*27c80*/  STL.64 [R1+0x17f0], R6 ;  /* 0x0017f00601007387 */ /* 0x0003e40000100a00 */
[----:B-1----:R-:W-:-:S04]  /*27c90*/  IMAD.WIDE R4, R12, 0x4, R88 ;  /* 0x000000040c047825 */ /* 0x002fc800078e0258 */
[C---:B------:R-:W-:Y:S02]  /*27ca0*/  IMAD.WIDE R2, R12.reuse, 0x4, R178 ;  /* 0x000000040c027825 */ /* 0x040fe400078e02b2 */
        /* <DEDUP_REMOVED lines=11> */
[----:B------:R1:W-:Y:S01]  /*27d60*/  STL.64 [R1+0x3c38], R6 ;  /* 0x003c380601007387 */ /* 0x0003e20000100a00 */
[----:B---3--:R-:W-:-:S03]  /*27d70*/  IMAD.WIDE R4, R12, 0x4, R226 ;  /* 0x000000040c047825 */ /* 0x008fc600078e02e2 */
[----:B------:R-:W3:Y:S01]  /*27d80*/  LDL.LU.64 R226, [R1+0x2c68] ;  /* 0x002c680001e27983 */ /* 0x000ee20000300a00 */
[----:B-1----:R-:W-:-:S05]  /*27d90*/  IMAD.WIDE R2, R12, 0x4, R108 ;  /* 0x000000040c027825 */ /* 0x002fca00078e026c */
[----:B------:R1:W-:Y:S01]  /*27da0*/  STL.64 [R1+0x3c30], R2 ;  /* 0x003c300201007387 */ /* 0x0003e20000100a00 */
[----:B------:R-:W-:-:S03]  /*27db0*/  IMAD.WIDE R6, R12, 0x4, R224 ;  /* 0x000000040c067825 */ /* 0x000fc600078e02e0 */
[----:B------:R1:W-:Y:S02]  /*27dc0*/  STL.64 [R1+0x3c28], R4 ;  /* 0x003c280401007387 */ /* 0x0003e40000100a00 */
[----:B-1----:R-:W-:-:S04]  /*27dd0*/  IMAD.WIDE R2, R12, 0x4, R110 ;  /* 0x000000040c027825 */ /* 0x002fc800078e026e */
[C---:B------:R-:W-:Y:S01]  /*27de0*/  IMAD.WIDE R4, R12.reuse, 0x4, R222 ;  /* 0x000000040c047825 */ /* 0x040fe200078e02de */
[----:B------:R1:W-:Y:S03]  /*27df0*/  STL.64 [R1+0x3c20], R2 ;  /* 0x003c200201007387 */ /* 0x0003e60000100a00 */
[C---:B------:R-:W-:Y:S01]  /*27e00*/  IMAD.WIDE R96, R12.reuse, 0x4, R198 ;  /* 0x000000040c607825 */ /* 0x040fe200078e02c6 */
[----:B------:R-:W-:Y:S03]  /*27e10*/  STL.64 [R1+0x3c18], R6 ;  /* 0x003c180601007387 */ /* 0x000fe60000100a00 */
[C---:B------:R-:W-:Y:S01]  /*27e20*/  IMAD.WIDE R98, R12.reuse, 0x4, R172 ;  /* 0x000000040c627825 */ /* 0x040fe200078e02ac */
[----:B------:R-:W-:Y:S03]  /*27e30*/  STL.64 [R1+0x3c10], R4 ;  /* 0x003c100401007387 */ /* 0x000fe60000100a00 */
[----:B-1----:R-:W-:-:S05]  /*27e40*/  IMAD.WIDE R2, R12, 0x4, R200 ;  /* 0x000000040c027825 */ /* 0x002fca00078e02c8 */
[----:B------:R1:W-:Y:S04]  /*27e50*/  STL.64 [R1+0x3c08], R2 ;  /* 0x003c080201007387 */ /* 0x0003e80000100a00 */
[----:B------:R-:W3:Y:S01]  /*27e60*/  LDL.LU.64 R172, [R1+0x29f8] ;  /* 0x0029f80001ac7983 */ /* 0x000ee20000300a00 */
[----:B------:R-:W-:-:S03]  /*27e70*/  IMAD.WIDE R100, R12, 0x4, R196 ;  /* 0x000000040c647825 */ /* 0x000fc600078e02c4 */
[----:B------:R-:W-:Y:S04]  /*27e80*/  STL.64 [R1+0x3c00], R96 ;  /* 0x003c006001007387 */ /* 0x000fe80000100a00 */
[----:B------:R-:W-:Y:S04]  /*27e90*/  STL.64 [R1+0x40d0], R96 ;  /* 0x0040d06001007387 */ /* 0x000fe80000100a00 */
[----:B------:R-:W-:Y:S04]  /*27ea0*/  STL.64 [R1+0x3bf8], R98 ;  /* 0x003bf86201007387 */ /* 0x000fe80000100a00 */
[----:B------:R-:W-:Y:S01]  /*27eb0*/  STL.64 [R1+0x40d8], R98 ;  /* 0x0040d86201007387 */ /* 0x000fe20000100a00 */
[----:B----4-:R-:W-:-:S04]  /*27ec0*/  IMAD.WIDE R102, R12, 0x4, R182 ;  /* 0x000000040c667825 */ /* 0x010fc800078e02b6 */
[----:B------:R-:W-:-:S04]  /*27ed0*/  IMAD.WIDE R228, R12, 0x4, R180 ;  /* 0x000000040ce47825 */ /* 0x000fc800078e02b4 */
[C---:B--2---:R-:W-:Y:S02]  /*27ee0*/  IMAD.WIDE R230, R12.reuse, 0x4, R234 ;  /* 0x000000040ce67825 */ /* 0x044fe400078e02ea */
[----:B------:R-:W2:Y:S04]  /*27ef0*/  LDL.LU.64 R234, [R1+0x29f0] ;  /* 0x0029f00001ea7983 */ /* 0x000ea80000300a00 */
[----:B------:R-:W-:Y:S04]  /*27f00*/  STL.64 [R1+0x3bf0], R100 ;  /* 0x003bf06401007387 */ /* 0x000fe80000100a00 */
[----:B------:R-:W-:Y:S01]  /*27f10*/  STL.64 [R1+0x40e0], R100 ;  /* 0x0040e06401007387 */ /* 0x000fe20000100a00 */
[----:B------:R-:W-:-:S03]  /*27f20*/  IMAD.WIDE R136, R12, 0x4, R174 ;  /* 0x000000040c887825 */ /* 0x000fc600078e02ae */
[----:B------:R-:W1:Y:S04]  /*27f30*/  LDL.LU.64 R174, [R1+0x2e50] ;  /* 0x002e500001ae7983 */ /* 0x000e680000300a00 */
[----:B------:R-:W-:Y:S04]  /*27f40*/  STL.64 [R1+0x3be8], R102 ;  /* 0x003be86601007387 */ /* 0x000fe80000100a00 */
[----:B------:R-:W-:Y:S04]  /*27f50*/  STL.64 [R1+0x40e8], R102 ;  /* 0x0040e86601007387 */ /* 0x000fe80000100a00 */
[----:B------:R-:W4:Y:S04]  /*27f60*/  LDL.LU.64 R222, [R1+0x2c60] ;  /* 0x002c600001de7983 */ /* 0x000f280000300a00 */
[----:B------:R-:W-:Y:S04]  /*27f70*/  STL.64 [R1+0x3be0], R228 ;  /* 0x003be0e401007387 */ /* 0x000fe80000100a00 */
[----:B------:R-:W-:Y:S04]  /*27f80*/  STL.64 [R1+0x40f0], R228 ;  /* 0x0040f0e401007387 */ /* 0x000fe80000100a00 */
[----:B------:R-:W4:Y:S04]  /*27f90*/  LDL.LU.64 R182, [R1+0x29e8] ;  /* 0x0029e80001b67983 */ /* 0x000f280000300a00 */
[----:B------:R-:W-:Y:S04]  /*27fa0*/  STL.64 [R1+0x3bd8], R230 ;  /* 0x003bd8e601007387 */ /* 0x000fe80000100a00 */
[----:B------:R-:W-:Y:S04]  /*27fb0*/  STL.64 [R1+0x40f8], R230 ;  /* 0x0040f8e601007387 */ /* 0x000fe80000100a00 */
[----:B------:R-:W4:Y:S04]  /*27fc0*/  LDL.LU.64 R90, [R1+0x29e0] ;  /* 0x0029e000015a7983 */ /* 0x000f280000300a00 */
[----:B------:R-:W4:Y:S01]  /*27fd0*/  LDL.LU.64 R92, [R1+0x2e48] ;  /* 0x002e4800015c7983 */ /* 0x000f220000300a00 */
[----:B---3--:R-:W-:-:S03]  /*27fe0*/  IMAD.WIDE R198, R12, 0x4, R226 ;  /* 0x000000040cc67825 */ /* 0x008fc600078e02e2 */
[----:B------:R-:W3:Y:S04]  /*27ff0*/  LDL.LU.64 R226, [R1+0x2c58] ;  /* 0x002c580001e27983 */ /* 0x000ee80000300a00 */
[----:B------:R-:W3:Y:S04]  /*28000*/  LDL.LU.64 R180, [R1+0x29d8] ;  /* 0x0029d80001b47983 */ /* 0x000ee80000300a00 */
[----:B------:R-:W-:Y:S01]  /*28010*/  STL.64 [R1+0x3bd0], R136 ;  /* 0x003bd08801007387 */ /* 0x000fe20000100a00 */
[----:B------:R-:W-:-:S03]  /*28020*/  IMAD.WIDE R138, R12, 0x4, R178 ;  /* 0x000000040c8a7825 */ /* 0x000fc600078e02b2 */
[----:B------:R-:W-:Y:S04]  /*28030*/  STL.64 [R1+0x4100], R136 ;  /* 0x0041008801007387 */ /* 0x000fe80000100a00 */
[----:B------:R-:W3:Y:S04]  /*28040*/  LDL.LU.64 R94, [R1+0x29d0] ;  /* 0x0029d000015e7983 */ /* 0x000ee80000300a00 */
[----:B------:R-:W3:Y:S04]  /*28050*/  LDL.LU.64 R108, [R1+0x2e40] ;  /* 0x002e4000016c7983 */ /* 0x000ee80000300a00 */
[----:B------:R-:W3:Y:S04]  /*28060*/  LDL.LU.64 R178, [R1+0x2c50] ;  /* 0x002c500001b27983 */ /* 0x000ee80000300a00 */
[----:B------:R-:W3:Y:S01]  /*28070*/  LDL.LU.64 R110, [R1+0x29c8] ;  /* 0x0029c800016e7983 */ /* 0x000ee20000300a00 */
[----:B------:R-:W-:-:S03]  /*28080*/  IMAD.WIDE R200, R12, 0x4, R176 ;  /* 0x000000040cc87825 */ /* 0x000fc600078e02b0 */
[----:B------:R-:W3:Y:S01]  /*28090*/  LDL.LU.64 R224, [R1+0x29c0] ;  /* 0x0029c00001e07983 */ /* 0x000ee20000300a00 */
[----:B------:R-:W-:-:S03]  /*280a0*/  IMAD.WIDE R196, R12, 0x4, R172 ;  /* 0x000000040cc47825 */ /* 0x000fc600078e02ac */
[----:B------:R-:W3:Y:S04]  /*280b0*/  LDL.LU.64 R172, [R1+0x2e38] ;  /* 0x002e380001ac7983 */ /* 0x000ee80000300a00 */
[----:B------:R-:W3:Y:S04]  /*280c0*/  LDL.LU.64 R176, [R1+0x2c48] ;  /* 0x002c480001b07983 */ /* 0x000ee80000300a00 */
[----:B------:R-:W-:Y:S04]  /*280d0*/  STL.64 [R1+0x3bc8], R138 ;  /* 0x003bc88a01007387 */ /* 0x000fe80000100a00 */
[----:B------:R-:W-:Y:S01]  /*280e0*/  STL.64 [R1+0x4108], R138 ;  /* 0x0041088a01007387 */ /* 0x000fe20000100a00 */
[----:B--2---:R-:W-:-:S03]  /*280f0*/  IMAD.WIDE R86, R12, 0x4, R234 ;  /* 0x000000040c567825 */ /* 0x004fc600078e02ea */
[----:B------:R-:W2:Y:S04]  /*28100*/  LDL.LU.64 R234, [R1+0x29b8] ;  /* 0x0029b80001ea7983 */ /* 0x000ea80000300a00 */
[----:B------:R-:W-:Y:S04]  /*28110*/  STL.64 [R1+0x3bc0], R200 ;  /* 0x003bc0c801007387 */ /* 0x000fe80000100a00 */
[----:B------:R-:W-:Y:S01]  /*28120*/  STL.64 [R1+0x4110], R200 ;  /* 0x004110c801007387 */ /* 0x000fe20000100a00 */
[----:B-1----:R-:W-:-:S03]  /*28130*/  IMAD.WIDE R2, R12, 0x4, R174 ;  /* 0x000000040c027825 */ /* 0x002fc600078e02ae */
[----:B------:R-:W2:Y:S04]  /*28140*/  LDL.LU.64 R174, [R1+0x29b0] ;  /* 0x0029b00001ae7983 */ /* 0x000ea80000300a00 */
[----:B------:R-:W-:Y:S04]  /*28150*/  STL.64 [R1+0x3bb8], R198 ;  /* 0x003bb8c601007387 */ /* 0x000fe80000100a00 */
[----:B------:R4:W-:Y:S04]  /*28160*/  STL.64 [R1+0x1908], R2 ;  /* 0x0019080201007387 */ /* 0x0009e80000100a00 */
[----:B------:R-:W-:Y:S01]  /*28170*/  STL.64 [R1+0x4118], R198 ;  /* 0x004118c601007387 */ /* 0x000fe20000100a00 */
[----:B----4-:R-:W-:-:S03]  /*28180*/  IMAD.WIDE R2, R12, 0x4, R222 ;  /* 0x000000040c027825 */ /* 0x010fc600078e02de */
[----:B------:R-:W4:Y:S04]  /*28190*/  LDL.LU.64 R222, [R1+0x2e30] ;  /* 0x002e300001de7983 */ /* 0x000f280000300a00 */
[----:B------:R-:W-:Y:S04]  /*281a0*/  STL.64 [R1+0x3bb0], R196 ;  /* 0x003bb0c401007387 */ /* 0x000fe80000100a00 */
[----:B------:R1:W-:Y:S04]  /*281b0*/  STL.64 [R1+0x3ba0], R2 ;  /* 0x003ba00201007387 */ /* 0x0003e80000100a00 */
[----:B------:R-:W-:Y:S01]  /*281c0*/  STL.64 [R1+0x4120], R196 ;  /* 0x004120c401007387 */ /* 0x000fe20000100a00 */
[----:B------:R-:W-:-:S04]  /*281d0*/  IMAD.WIDE R6, R12, 0x4, R90 ;  /* 0x000000040c067825 */ /* 0x000fc800078e025a */
[C---:B-1----:R-:W-:Y:S02]  /*281e0*/  IMAD.WIDE R2, R12.reuse, 0x4, R182 ;  /* 0x000000040c027825 */ /* 0x042fe400078e02b6 */
[----:B------:R-:W4:Y:S04]  /*281f0*/  LDL.LU.64 R182, [R1+0x2c40] ;  /* 0x002c400001b67983 */ /* 0x000f280000300a00 */
[----:B------:R-:W-:Y:S04]  /*28200*/  STL.64 [R1+0x3ba8], R86 ;  /* 0x003ba85601007387 */ /* 0x000fe80000100a00 */
[----:B------:R1:W-:Y:S04]  /*28210*/  STL.64 [R1+0x18f8], R2 ;  /* 0x0018f80201007387 */ /* 0x0003e80000100a00 */
[----:B------:R-:W-:Y:S04]  /*28220*/  STL.64 [R1+0x4128], R86 ;  /* 0x0041285601007387 */ /* 0x000fe80000100a00 */
[----:B------:R1:W-:Y:S01]  /*28230*/  STL.64 [R1+0x3b98], R6 ;  /* 0x003b980601007387 */ /* 0x0003e20000100a00 */
[----:B---3--:R-:W-:-:S03]  /*28240*/  IMAD.WIDE R4, R12, 0x4, R226 ;  /* 0x000000040c047825 */ /* 0x008fc600078e02e2 */
[----:B------:R-:W3:Y:S01]  /*28250*/  LDL.LU.64 R226, [R1+0x29a8] ;  /* 0x0029a80001e27983 */ /* 0x000ee20000300a00 */
[----:B-1----:R-:W-:-:S05]  /*28260*/  IMAD.WIDE R2, R12, 0x4, R92 ;  /* 0x000000040c027825 */ /* 0x002fca00078e025c */
[----:B------:R1:W-:Y:S04]  /*28270*/  STL.64 [R1+0x3b90], R2 ;  /* 0x003b900201007387 */ /* 0x0003e80000100a00 */
[----:B------:R1:W-:Y:S01]  /*28280*/  STL.64 [R1+0x3b88], R4 ;  /* 0x003b880401007387 */ /* 0x0003e20000100a00 */
[----:B------:R-:W-:-:S04]  /*28290*/  IMAD.WIDE R6, R12, 0x4, R94 ;  /* 0x000000040c067825 */ /* 0x000fc800078e025e */
[C---:B-1----:R-:W-:Y:S02]  /*282a0*/  IMAD.WIDE R2, R12.reuse, 0x4, R180 ;  /* 0x000000040c027825 */ /* 0x042fe400078e02b4 */
[----:B------:R-:W3:Y:S02]  /*282b0*/  LDL.LU.64 R180, [R1+0x29a0] ;  /* 0x0029a00001b47983 */ /* 0x000ee40000300a00 */
[C---:B------:R-:W-:Y:S02]  /*282c0*/  IMAD.WIDE R4, R12.reuse, 0x4, R108 ;  /* 0x000000040c047825 */ /* 0x040fe400078e026c */
[----:B------:R1:W-:Y:S04]  /*282d0*/  STL.64 [R1+0x17d8], R2 ;  /* 0x0017d80201007387 */ /* 0x0003e80000100a00 */
[----:B------:R-:W-:Y:S01]  /*282e0*/  STL.64 [R1+0x3b80], R6 ;  /* 0x003b800601007387 */ /* 0x000fe20000100a00 */
[----:B------:R-:W-:-:S04]  /*282f0*/  IMAD.WIDE R200, R12, 0x4, R110 ;  /* 0x000000040cc87825 */ /* 0x000fc800078e026e */
[C---:B-1----:R-:W-:Y:S02]  /*28300*/  IMAD.WIDE R2, R12.reuse, 0x4, R178 ;  /* 0x000000040c027825 */ /* 0x042fe400078e02b2 */
[----:B------:R-:W3:Y:S04]  /*28310*/  LDL.LU.64 R178, [R1+0x2e28] ;  /* 0x002e280001b27983 */ /* 0x000ee80000300a00 */
[----:B------:R-:W-:Y:S01]  /*28320*/  STL.64 [R1+0x3b78], R4 ;  /* 0x003b780401007387 */ /* 0x000fe20000100a00 */
[----:B------:R-:W-:-:S03]  /*28330*/  IMAD.WIDE R196, R12, 0x4, R172 ;  /* 0x000000040cc47825 */ /* 0x000fc600078e02ac */
[----:B------:R1:W-:Y:S01]  /*28340*/  STL.64 [R1+0x3b70], R2 ;  /* 0x003b700201007387 */ /* 0x0003e20000100a00 */
[----:B------:R-:W-:-:S03]  /*28350*/  IMAD.WIDE R138, R12, 0x4, R176 ;  /* 0x000000040c8a7825 */ /* 0x000fc600078e02b0 */
[----:B------:R-:W3:Y:S01]  /*28360*/  LDL.LU.64 R172, [R1+0x2c38] ;  /* 0x002c380001ac7983 */ /* 0x000ee20000300a00 */
[----:B------:R-:W-:-:S03]  /*28370*/  IMAD.WIDE R198, R12, 0x4, R224 ;  /* 0x000000040cc67825 */ /* 0x000fc600078e02e0 */
        /* <DEDUP_REMOVED lines=15> */
[----:B------:R-:W-:Y:S01]  /*28470*/  STL.64 [R1+0x41f0], R138 ;  /* 0x0041f08a01007387 */ /* 0x000fe20000100a00 */
[----:B------:R-:W-:-:S03]  /*28480*/  IMAD.WIDE R230, R12, 0x4, R182 ;  /* 0x000000040ce67825 */ /* 0x000fc600078e02b6 */
[----:B------:R-:W4:Y:S04]  /*28490*/  LDL.LU.64 R182, [R1+0x2988] ;  /* 0x0029880001b67983 */ /* 0x000f280000300a00 */
[----:B------:R-:W-:Y:S04]  /*284a0*/  STL.64 [R1+0x3b48], R86 ;  /* 0x003b485601007387 */ /* 0x000fe80000100a00 */
[----:B------:R-:W-:Y:S01]  /*284b0*/  STL.64 [R1+0x41f8], R86 ;  /* 0x0041f85601007387 */ /* 0x000fe20000100a00 */
[----:B---3--:R-:W-:-:S03]  /*284c0*/  IMAD.WIDE R228, R12, 0x4, R226 ;  /* 0x000000040ce47825 */ /* 0x008fc600078e02e2 */
[----:B------:R-:W3:Y:S01]  /*284d0*/  LDL.LU.64 R226, [R1+0x2980] ;  /* 0x0029800001e27983 */ /* 0x000ee20000300a00 */
[----:B------:R-:W-:-:S03]  /*284e0*/  IMAD.WIDE R102, R12, 0x4, R180 ;  /* 0x000000040c667825 */ /* 0x000fc600078e02b4 */
[----:B------:R-:W4:Y:S04]  /*284f0*/  LDL.LU.64 R180, [R1+0x2e18] ;  /* 0x002e180001b47983 */ /* 0x000f280000300a00 */
[----:B------:R-:W-:Y:S04]  /*28500*/  STL.64 [R1+0x3b38], R136 ;  /* 0x003b388801007387 */ /* 0x000fe80000100a00 */
[----:B------:R-:W-:Y:S01]  /*28510*/  STL.64 [R1+0x4130], R136 ;  /* 0x0041308801007387 */ /* 0x000fe20000100a00 */
[----:B------:R-:W-:-:S03]  /*28520*/  IMAD.WIDE R104, R12, 0x4, R178 ;  /* 0x000000040c687825 */ /* 0x000fc600078e02b2 */
[----:B------:R-:W4:Y:S04]  /*28530*/  LDL.LU.64 R178, [R1+0x2c28] ;  /* 0x002c280001b27983 */ /* 0x000f280000300a00 */
[----:B------:R-:W-:Y:S04]  /*28540*/  STL.64 [R1+0x3b30], R230 ;  /* 0x003b30e601007387 */ /* 0x000fe80000100a00 */
[----:B------:R-:W-:Y:S01]  /*28550*/  STL.64 [R1+0x4138], R230 ;  /* 0x004138e601007387 */ /* 0x000fe20000100a00 */
[----:B------:R-:W-:-:S03]  /*28560*/  IMAD.WIDE R106, R12, 0x4, R172 ;  /* 0x000000040c6a7825 */ /* 0x000fc600078e02ac */
[----:B------:R-:W4:Y:S04]  /*28570*/  LDL.LU.64 R172, [R1+0x2978] ;  /* 0x0029780001ac7983 */ /* 0x000f280000300a00 */
[----:B------:R-:W-:Y:S01]  /*28580*/  STL.64 [R1+0x3b28], R228 ;  /* 0x003b28e401007387 */ /* 0x000fe20000100a00 */
[----:B------:R-:W-:-:S03]  /*28590*/  IMAD.WIDE R112, R12, 0x4, R176 ;  /* 0x000000040c707825 */ /* 0x000fc600078e02b0 */
[----:B------:R-:W-:Y:S04]  /*285a0*/  STL.64 [R1+0x4140], R228 ;  /* 0x004140e401007387 */ /* 0x000fe80000100a00 */
[----:B------:R-:W-:Y:S04]  /*285b0*/  STL.64 [R1+0x3b20], R102 ;  /* 0x003b206601007387 */ /* 0x000fe80000100a00 */
[----:B------:R-:W-:Y:S04]  /*285c0*/  STL.64 [R1+0x4148], R102 ;  /* 0x0041486601007387 */ /* 0x000fe80000100a00 */
[----:B------:R-:W4:Y:S01]  /*285d0*/  LDL.LU.64 R176, [R1+0x2970] ;  /* 0x0029700001b07983 */ /* 0x000f220000300a00 */
[----:B--2---:R-:W-:-:S03]  /*285e0*/  IMAD.WIDE R114, R12, 0x4, R234 ;  /* 0x000000040c727825 */ /* 0x004fc600078e02ea */
[----:B------:R-:W1:Y:S04]  /*285f0*/  LDL.LU.64 R234, [R1+0x2e10] ;  /* 0x002e100001ea7983 */ /* 0x000e680000300a00 */
[----:B------:R-:W-:Y:S04]  /*28600*/  STL.64 [R1+0x3b18], R104 ;  /* 0x003b186801007387 */ /* 0x000fe80000100a00 */
[----:B------:R-:W-:Y:S01]  /*28610*/  STL.64 [R1+0x4150], R104 ;  /* 0x0041506801007387 */ /* 0x000fe20000100a00 */
[----:B------:R-:W-:-:S03]  /*28620*/  IMAD.WIDE R140, R12, 0x4, R174 ;  /* 0x000000040c8c7825 */ /* 0x000fc600078e02ae */
[----:B------:R-:W2:Y:S04]  /*28630*/  LDL.LU.64 R174, [R1+0x2c20] ;  /* 0x002c200001ae7983 */ /* 0x000ea80000300a00 */
        /* <DEDUP_REMOVED lines=8> */
[----:B----4-:R-:W-:-:S03]  /*286c0*/  IMAD.WIDE R142, R12, 0x4, R222 ;  /* 0x000000040c8e7825 */ /* 0x010fc600078e02de */
[----:B------:R-:W-:Y:S01]  /*286d0*/  STL.64 [R1+0x3af8], R140 ;  /* 0x003af88c01007387 */ /* 0x000fe20000100a00 */
[----:B------:R-:W-:-:S03]  /*286e0*/  IMAD.WIDE R144, R12, 0x4, R182 ;  /* 0x000000040c907825 */ /* 0x000fc600078e02b6 */
[----:B------:R-:W-:Y:S04]  /*286f0*/  STL.64 [R1+0x4170], R140 ;  /* 0x0041708c01007387 */ /* 0x000fe80000100a00 */
[----:B------:R-:W-:Y:S04]  /*28700*/  STL.64 [R1+0x3af0], R142 ;  /* 0x003af08e01007387 */ /* 0x000fe80000100a00 */
[----:B------:R-:W-:Y:S04]  /*28710*/  STL.64 [R1+0x4178], R142 ;  /* 0x0041788e01007387 */ /* 0x000fe80000100a00 */
[----:B------:R-:W-:Y:S01]  /*28720*/  STL.64 [R1+0x3ae8], R144 ;  /* 0x003ae89001007387 */ /* 0x000fe20000100a00 */
[----:B------:R-:W-:-:S03]  /*28730*/  IMAD.WIDE R84, R12, 0x4, R180 ;  /* 0x000000040c547825 */ /* 0x000fc600078e02b4 */
[----:B------:R-:W-:Y:S04]  /*28740*/  STL.64 [R1+0x4180], R144 ;  /* 0x0041809001007387 */ /* 0x000fe80000100a00 */
[----:B------:R-:W4:Y:S04]  /*28750*/  LDL.LU.64 R72, [R1+0x2960] ;  /* 0x0029600001487983 */ /* 0x000f280000300a00 */
[----:B------:R-:W4:Y:S04]  /*28760*/  LDL.LU.64 R74, [R1+0x2e08] ;  /* 0x002e0800014a7983 */ /* 0x000f280000300a00 */
[----:B------:R-:W4:Y:S01]  /*28770*/  LDL.LU.64 R92, [R1+0x2dd0] ;  /* 0x002dd000015c7983 */ /* 0x000f220000300a00 */
[----:B------:R-:W-:-:S04]  /*28780*/  IMAD.WIDE R82, R12, 0x4, R178 ;  /* 0x000000040c527825 */ /* 0x000fc800078e02b2 */
[C---:B------:R-:W-:Y:S02]  /*28790*/  IMAD.WIDE R80, R12.reuse, 0x4, R172 ;  /* 0x000000040c507825 */ /* 0x040fe400078e02ac */
[----:B------:R-:W4:Y:S04]  /*287a0*/  LDL.LU.64 R172, [R1+0x2be0] ;  /* 0x002be00001ac7983 */ /* 0x000f280000300a00 */
[----:B------:R-:W-:Y:S04]  /*287b0*/  STL.64 [R1+0x3ae0], R146 ;  /* 0x003ae09201007387 */ /* 0x000fe80000100a00 */
[----:B------:R-:W-:Y:S04]  /*287c0*/  STL.64 [R1+0x4188], R146 ;  /* 0x0041889201007387 */ /* 0x000fe80000100a00 */
[----:B------:R-:W-:Y:S04]  /*287d0*/  STL.64 [R1+0x3ad8], R84 ;  /* 0x003ad85401007387 */ /* 0x000fe80000100a00 */
[----:B------:R-:W-:Y:S01]  /*287e0*/  STL.64 [R1+0x4190], R84 ;  /* 0x0041905401007387 */ /* 0x000fe20000100a00 */
[----:B-1----:R-:W-:-:S03]  /*287f0*/  IMAD.WIDE R2, R12, 0x4, R234 ;  /* 0x000000040c027825 */ /* 0x002fc600078e02ea */
[----:B------:R-:W4:Y:S04]  /*28800*/  LDL.LU.64 R234, [R1+0x28e8] ;  /* 0x0028e80001ea7983 */ /* 0x000f280000300a00 */
[----:B------:R-:W-:Y:S04]  /*28810*/  STL.64 [R1+0x3ad0], R82 ;  /* 0x003ad05201007387 */ /* 0x000fe80000100a00 */
[----:B------:R2:W-:Y:S04]  /*28820*/  STL.64 [R1+0x18e8], R2 ;  /* 0x0018e80201007387 */ /* 0x0005e80000100a00 */
[----:B------:R-:W-:Y:S04]  /*28830*/  STL.64 [R1+0x4198], R82 ;  /* 0x0041985201007387 */ /* 0x000fe80000100a00 */
[----:B------:R-:W4:Y:S04]  /*28840*/  LDL.LU.64 R76, [R1+0x28e0] ;  /* 0x0028e000014c7983 */ /* 0x000f280000300a00 */
[----:B------:R-:W4:Y:S01]  /*28850*/  LDL.LU.64 R88, [R1+0x2d90] ;  /* 0x002d900001587983 */ /* 0x000f220000300a00 */
[----:B--2---:R-:W-:-:S05]  /*28860*/  IMAD.WIDE R2, R12, 0x4, R174 ;  /* 0x000000040c027825 */ /* 0x004fca00078e02ae */
[----:B------:R3:W-:Y:S04]  /*28870*/  STL.64 [R1+0x3ab8], R2 ;  /* 0x003ab80201007387 */ /* 0x0007e80000100a00 */
[----:B------:R-:W2:Y:S04]  /*28880*/  LDL.LU.64 R94, [R1+0x2ba0] ;  /* 0x002ba000015e7983 */ /* 0x000ea80000300a00 */
[----:B------:R-:W2:Y:S04]  /*28890*/  LDL.LU.64 R90, [R1+0x2868] ;  /* 0x00286800015a7983 */ /* 0x000ea80000300a00 */
[----:B------:R-:W2:Y:S04]  /*288a0*/  LDL.LU.64 R108, [R1+0x2860] ;  /* 0x00286000016c7983 */ /* 0x000ea80000300a00 */
[----:B------:R-:W2:Y:S04]  /*288b0*/  LDL.LU.64 R110, [R1+0x2d50] ;  /* 0x002d5000016e7983 */ /* 0x000ea80000300a00 */
[----:B------:R-:W2:Y:S04]  /*288c0*/  LDL.LU.64 R224, [R1+0x2b60] ;  /* 0x002b600001e07983 */ /* 0x000ea80000300a00 */
[----:B------:R-:W-:Y:S04]  /*288d0*/  STL.64 [R1+0x3ac8], R80 ;  /* 0x003ac85001007387 */ /* 0x000fe80000100a00 */
[----:B------:R-:W-:Y:S04]  /*288e0*/  STL.64 [R1+0x41a0], R80 ;  /* 0x0041a05001007387 */ /* 0x000fe80000100a00 */
[----:B------:R-:W2:Y:S01]  /*288f0*/  LDL.LU.64 R222, [R1+0x27e8] ;  /* 0x0027e80001de7983 */ /* 0x000ea20000300a00 */
[----:B---3--:R-:W-:-:S03]  /*28900*/  IMAD.WIDE R2, R12, 0x4, R226 ;  /* 0x000000040c027825 */ /* 0x008fc600078e02e2 */
[----:B------:R-:W3:Y:S04]  /*28910*/  LDL.LU.64 R226, [R1+0x27e0] ;  /* 0x0027e00001e27983 */ /* 0x000ee80000300a00 */
[----:B------:R1:W-:Y:S04]  /*28920*/  STL.64 [R1+0x18d8], R2 ;  /* 0x0018d80201007387 */ /* 0x0003e80000100a00 */
[----:B------:R-:W3:Y:S04]  /*28930*/  LDL.LU.64 R182, [R1+0x2d10] ;  /* 0x002d100001b67983 */ /* 0x000ee80000300a00 */
[----:B------:R-:W3:Y:S04]  /*28940*/  LDL.LU.64 R180, [R1+0x2b20] ;  /* 0x002b200001b47983 */ /* 0x000ee80000300a00 */
[----:B------:R-:W3:Y:S01]  /*28950*/  LDL.LU.64 R178, [R1+0x2768] ;  /* 0x0027680001b27983 */ /* 0x000ee20000300a00 */
[----:B------:R-:W-:-:S03]  /*28960*/  IMAD.WIDE R78, R12, 0x4, R176 ;  /* 0x000000040c4e7825 */ /* 0x000fc600078e02b0 */
[----:B------:R-:W3:Y:S04]  /*28970*/  LDL.LU.64 R176, [R1+0x2760] ;  /* 0x0027600001b07983 */ /* 0x000ee80000300a00 */
[----:B------:R-:W3:Y:S01]  /*28980*/  LDL.LU.64 R174, [R1+0x2c18] ;  /* 0x002c180001ae7983 */ /* 0x000ee20000300a00 */
[----:B----4-:R-:W-:-:S03]  /*28990*/  IMAD.WIDE R230, R12, 0x4, R72 ;  /* 0x000000040ce67825 */ /* 0x010fc600078e0248 */
[----:B------:R-:W-:Y:S01]  /*289a0*/  STL.64 [R1+0x3ac0], R78 ;  /* 0x003ac04e01007387 */ /* 0x000fe20000100a00 */
[----:B------:R-:W-:-:S03]  /*289b0*/  IMAD.WIDE R4, R12, 0x4, R92 ;  /* 0x000000040c047825 */ /* 0x000fc600078e025c */
[----:B------:R-:W-:Y:S04]  /*289c0*/  STL.64 [R1+0x41a8], R78 ;  /* 0x0041a84e01007387 */ /* 0x000fe80000100a00 */
[----:B------:R-:W4:Y:S01]  /*289d0*/  LDL.LU.64 R92, [R1+0x2958] ;  /* 0x00295800015c7983 */ /* 0x000f220000300a00 */
[----:B------:R-:W-:-:S03]  /*289e0*/  IMAD.WIDE R228, R12, 0x4, R74 ;  /* 0x000000040ce47825 */ /* 0x000fc600078e024a */
[----:B------:R-:W-:Y:S01]  /*289f0*/  STL.64 [R1+0x18c8], R4 ;  /* 0x0018c80401007387 */ /* 0x000fe20000100a00 */
[----:B-1----:R-:W-:-:S03]  /*28a00*/  IMAD.WIDE R2, R12, 0x4, R172 ;  /* 0x000000040c027825 */ /* 0x002fc600078e02ac */
[----:B------:R-:W4:Y:S04]  /*28a10*/  LDL.LU.64 R172, [R1+0x2950] ;  /* 0x0029500001ac7983 */ /* 0x000f280000300a00 */
[----:B------:R1:W-:Y:S04]  /*28a20*/  STL.64 [R1+0x18c0], R2 ;  /* 0x0018c00201007387 */ /* 0x0003e80000100a00 */
[----:B------:R-:W-:Y:S04]  /*28a30*/  STL.64 [R1+0x18d0], R230 ;  /* 0x0018d0e601007387 */ /* 0x000fe80000100a00 */
[----:B------:R-:W-:Y:S01]  /*28a40*/  STL.64 [R1+0x4338], R230 ;  /* 0x004338e601007387 */ /* 0x000fe20000100a00 */
[----:B-1----:R-:W-:-:S03]  /*28a50*/  IMAD.WIDE R2, R12, 0x4, R234 ;  /* 0x000000040c027825 */ /* 0x002fc600078e02ea */
[----:B------:R-:W4:Y:S04]  /*28a60*/  LDL.LU.64 R234, [R1+0x2e00] ;  /* 0x002e000001ea7983 */ /* 0x000f280000300a00 */
[----:B------:R-:W-:Y:S04]  /*28a70*/  STL.64 [R1+0x17c8], R228 ;  /* 0x0017c8e401007387 */ /* 0x000fe80000100a00 */
[----:B------:R2:W-:Y:S01]  /*28a80*/  STL.64 [R1+0x18b8], R2 ;  /* 0x0018b80201007387 */ /* 0x0005e20000100a00 */
[----:B------:R-:W-:-:S03]  /*28a90*/  IMAD.WIDE R6, R12, 0x4, R76 ;  /* 0x000000040c067825 */ /* 0x000fc600078e024c */
[----:B------:R-:W-:Y:S01]  /*28aa0*/  STL.64 [R1+0x42f0], R228 ;  /* 0x0042f0e401007387 */ /* 0x000fe20000100a00 */
[----:B------:R-:W-:-:S03]  /*28ab0*/  IMAD.WIDE R4, R12, 0x4, R88 ;  /* 0x000000040c047825 */ /* 0x000fc600078e0258 */
[----:B------:R-:W-:Y:S01]  /*28ac0*/  STL.64 [R1+0x18b0], R6 ;  /* 0x0018b00601007387 */ /* 0x000fe20000100a00 */
[----:B--2---:R-:W-:-:S03]  /*28ad0*/  IMAD.WIDE R2, R12, 0x4, R94 ;  /* 0x000000040c027825 */ /* 0x004fc600078e025e */
[----:B------:R-:W2:Y:S04]  /*28ae0*/  LDL.LU.64 R94, [R1+0x2c10] ;  /* 0x002c1000015e7983 */ /* 0x000ea80000300a00 */
[----:B------:R1:W-:Y:S04]  /*28af0*/  STL.64 [R1+0x18a8], R4 ;  /* 0x0018a80401007387 */ /* 0x0003e80000100a00 */
[----:B------:R1:W-:Y:S02]  /*28b00*/  STL.64 [R1+0x18a0], R2 ;  /* 0x0018a00201007387 */ /* 0x0003e40000100a00 */
[----:B-1----:R-:W-:-:S04]  /*28b10*/  IMAD.WIDE R4, R12, 0x4, R90 ;  /* 0x000000040c047825 */ /* 0x002fc800078e025a */
[C---:B------:R-:W-:Y:S02]  /*28b20*/  IMAD.WIDE R2, R12.reuse, 0x4, R108 ;  /* 0x000000040c027825 */ /* 0x040fe400078e026c */
[----:B------:R-:W2:Y:S04]  /*28b30*/  LDL.LU.64 R108, [R1+0x2948] ;  /* 0x00294800016c7983 */ /* 0x000ea80000300a00 */
[----:B------:R1:W-:Y:S04]  /*28b40*/  STL.64 [R1+0x1898], R4 ;  /* 0x0018980401007387 */ /* 0x0003e80000100a00 */
[----:B------:R1:W-:Y:S02]  /*28b50*/  STL.64 [R1+0x1890], R2 ;  /* 0x0018900201007387 */ /* 0x0003e40000100a00 */
[----:B-1----:R-:W-:-:S02]  /*28b60*/  IMAD.WIDE R4, R12, 0x4, R110 ;  /* 0x000000040c047825 */ /* 0x002fc400078e026e */
[----:B------:R-:W2:Y:S02]  /*28b70*/  LDL.LU.64 R110, [R1+0x2940] ;  /* 0x00294000016e7983 */ /* 0x000ea40000300a00 */
[C---:B------:R-:W-:Y:S02]  /*28b80*/  IMAD.WIDE R2, R12.reuse, 0x4, R224 ;  /* 0x000000040c027825 */ /* 0x040fe400078e02e0 */
[----:B------:R-:W-:Y:S04]  /*28b90*/  STL.64 [R1+0x1888], R4 ;  /* 0x0018880401007387 */ /* 0x000fe80000100a00 */
[----:B------:R3:W-:Y:S02]  /*28ba0*/  STL.64 [R1+0x1880], R2 ;  /* 0x0018800201007387 */ /* 0x0007e40000100a00 */
[----:B---3--:R-:W-:-:S02]  /*28bb0*/  IMAD.WIDE R2, R12, 0x4, R226 ;  /* 0x000000040c027825 */ /* 0x008fc400078e02e2 */
[----:B------:R-:W3:Y:S02]  /*28bc0*/  LDL.LU.64 R226, [R1+0x2df8] ;  /* 0x002df80001e27983 */ /* 0x000ee40000300a00 */
[----:B------:R-:W-:-:S04]  /*28bd0*/  IMAD.WIDE R4, R12, 0x4, R222 ;  /* 0x000000040c047825 */ /* 0x000fc800078e02de */
[C---:B------:R-:W-:Y:S01]  /*28be0*/  IMAD.WIDE R6, R12.reuse, 0x4, R182 ;  /* 0x000000040c067825 */ /* 0x040fe200078e02b6 */
[----:B------:R1:W-:Y:S04]  /*28bf0*/  STL.64 [R1+0x1878], R4 ;  /* 0x0018780401007387 */ /* 0x0003e80000100a00 */
[----:B------:R1:W-:Y:S04]  /*28c00*/  STL.64 [R1+0x1870], R2 ;  /* 0x0018700201007387 */ /* 0x0003e80000100a00 */
[----:B------:R-:W-:Y:S01]  /*28c10*/  STL.64 [R1+0x1868], R6 ;  /* 0x0018680601007387 */ /* 0x000fe20000100a00 */
[----:B-1----:R-:W-:-:S03]  /*28c20*/  IMAD.WIDE R4, R12, 0x4, R180 ;  /* 0x000000040c047825 */ /* 0x002fc600078e02b4 */
[----:B------:R-:W3:Y:S01]  /*28c30*/  LDL.LU.64 R224, [R1+0x2c08] ;  /* 0x002c080001e07983 */ /* 0x000ee20000300a00 */
[----:B------:R-:W-:-:S03]  /*28c40*/  IMAD.WIDE R2, R12, 0x4, R178 ;  /* 0x000000040c027825 */ /* 0x000fc600078e02b2 */
[----:B------:R-:W-:Y:S04]  /*28c50*/  STL.64 [R1+0x17c0], R4 ;  /* 0x0017c00401007387 */ /* 0x000fe80000100a00 */
[----:B------:R2:W-:Y:S04]  /*28c60*/  STL.64 [R1+0x17b8], R2 ;  /* 0x0017b80201007387 */ /* 0x0005e80000100a00 */
[----:B------:R-:W3:Y:S04]  /*28c70*/  LDL.LU.64 R222, [R1+0x2938] ;  /* 0x0029380001de7983 */ /* 0x000ee80000300a00 */
[----:B------:R-:W3:Y:S01]  /*28c80*/  LDL.LU.64 R182, [R1+0x2930] ;  /* 0x0029300001b67983 */ /* 0x000ee20000300a00 */
[----:B------:R-:W-:-:S03]  /*28c90*/  IMAD.WIDE R228, R12, 0x4, R176 ;  /* 0x000000040ce47825 */ /* 0x000fc600078e02b0 */
[----:B------:R-:W3:Y:S04]  /*28ca0*/  LDL.LU.64 R180, [R1+0x2df0] ;  /* 0x002df00001b47983 */ /* 0x000ee80000300a00 */
[----:B------:R-:W3:Y:S04]  /*28cb0*/  LDL.LU.64 R178, [R1+0x2c00] ;  /* 0x002c000001b27983 */ /* 0x000ee80000300a00 */
[----:B------:R-:W3:Y:S01]  /*28cc0*/  LDL.LU.64 R176, [R1+0x2928] ;  /* 0x0029280001b07983 */ /* 0x000ee20000300a00 */
[----:B------:R-:W-:-:S03]  /*28cd0*/  IMAD.WIDE R200, R12, 0x4, R174 ;  /* 0x000000040cc87825 */ /* 0x000fc600078e02ae */
[----:B------:R-:W3:Y:S01]  /*28ce0*/  LDL.LU.64 R174, [R1+0x2920] ;  /* 0x0029200001ae7983 */ /* 0x000ee20000300a00 */
[----:B----4-:R-:W-:-:S03]  /*28cf0*/  IMAD.WIDE R196, R12, 0x4, R172 ;  /* 0x000000040cc47825 */ /* 0x010fc600078e02ac */
[----:B------:R-:W4:Y:S01]  /*28d00*/  LDL.LU.64 R172, [R1+0x2de8] ;  /* 0x002de80001ac7983 */ /* 0x000f220000300a00 */
[----:B------:R-:W-:-:S03]  /*28d10*/  IMAD.WIDE R198, R12, 0x4, R92 ;  /* 0x000000040cc67825 */ /* 0x000fc600078e025c */
[----:B------:R-:W-:Y:S04]  /*28d20*/  STL.64 [R1+0x17b0], R228 ;  /* 0x0017b0e401007387 */ /* 0x000fe80000100a00 */
[----:B------:R-:W-:Y:S01]  /*28d30*/  STL.64 [R1+0x42f8], R228 ;  /* 0x0042f8e401007387 */ /* 0x000fe20000100a00 */
[----:B------:R-:W-:-:S03]  /*28d40*/  IMAD.WIDE R138, R12, 0x4, R234 ;  /* 0x000000040c8a7825 */ /* 0x000fc600078e02ea */
[----:B------:R-:W4:Y:S04]  /*28d50*/  LDL.LU.64 R234, [R1+0x2dc8] ;  /* 0x002dc80001ea7983 */ /* 0x000f280000300a00 */
        /* <DEDUP_REMOVED lines=8> */
[----:B--2---:R-:W-:-:S05]  /*28de0*/  IMAD.WIDE R2, R12, 0x4, R110 ;  /* 0x000000040c027825 */ /* 0x004fca00078e026e */
[----:B------:R3:W-:Y:S02]  /*28df0*/  STL.64 [R1+0x3a88], R2 ;  /* 0x003a880201007387 */ /* 0x0007e40000100a00 */
[C---:B---3--:R-:W-:Y:S02]  /*28e00*/  IMAD.WIDE R2, R12.reuse, 0x4, R226 ;  /* 0x000000040c027825 */ /* 0x048fe400078e02e2 */
[----:B------:R-:W2:Y:S02]  /*28e10*/  LDL.LU.64 R226, [R1+0x2bd8] ;  /* 0x002bd80001e27983 */ /* 0x000ea40000300a00 */
[----:B------:R-:W-:-:S04]  /*28e20*/  IMAD.WIDE R136, R12, 0x4, R94 ;  /* 0x000000040c887825 */ /* 0x000fc800078e025e */
[C---:B------:R-:W-:Y:S01]  /*28e30*/  IMAD.WIDE R86, R12.reuse, 0x4, R108 ;  /* 0x000000040c567825 */ /* 0x040fe200078e026c */
[----:B------:R-:W-:Y:S04]  /*28e40*/  STL.64 [R1+0x3a98], R136 ;  /* 0x003a988801007387 */ /* 0x000fe80000100a00 */
[----:B------:R1:W-:Y:S04]  /*28e50*/  STL.64 [R1+0x3a80], R2 ;  /* 0x003a800201007387 */ /* 0x0003e80000100a00 */
[----:B------:R-:W-:Y:S04]  /*28e60*/  STL.64 [R1+0x4280], R136 ;  /* 0x0042808801007387 */ /* 0x000fe80000100a00 */
[----:B------:R-:W-:Y:S01]  /*28e70*/  STL.64 [R1+0x3a90], R86 ;  /* 0x003a905601007387 */ /* 0x000fe20000100a00 */
[----:B-1----:R-:W-:-:S03]  /*28e80*/  IMAD.WIDE R2, R12, 0x4, R224 ;  /* 0x000000040c027825 */ /* 0x002fc600078e02e0 */
[----:B------:R-:W-:Y:S04]  /*28e90*/  STL.64 [R1+0x4288], R86 ;  /* 0x0042885601007387 */ /* 0x000fe80000100a00 */
[----:B------:R1:W-:Y:S01]  /*28ea0*/  STL.64 [R1+0x3a78], R2 ;  /* 0x003a780201007387 */ /* 0x0003e20000100a00 */
[----:B------:R-:W-:-:S05]  /*28eb0*/  IMAD.WIDE R4, R12, 0x4, R222 ;  /* 0x000000040c047825 */ /* 0x000fca00078e02de */
[----:B------:R-:W-:Y:S01]  /*28ec0*/  STL.64 [R1+0x3a70], R4 ;  /* 0x003a700401007387 */ /* 0x000fe20000100a00 */
[----:B------:R-:W-:-:S04]  /*28ed0*/  IMAD.WIDE R100, R12, 0x4, R180 ;  /* 0x000000040c647825 */ /* 0x000fc800078e02b4 */
[----:B-1----:R-:W-:-:S04]  /*28ee0*/  IMAD.WIDE R2, R12, 0x4, R182 ;  /* 0x000000040c027825 */ /* 0x002fc800078e02b6 */
[C---:B------:R-:W-:Y:S01]  /*28ef0*/  IMAD.WIDE R98, R12.reuse, 0x4, R178 ;  /* 0x000000040c627825 */ /* 0x040fe200078e02b2 */
[----:B------:R1:W-:Y:S03]  /*28f00*/  STL.64 [R1+0x3a68], R2 ;  /* 0x003a680201007387 */ /* 0x0003e60000100a00 */
[C---:B------:R-:W-:Y:S02]  /*28f10*/  IMAD.WIDE R96, R12.reuse, 0x4, R176 ;  /* 0x000000040c607825 */ /* 0x040fe400078e02b0 */
[----:B------:R-:W1:Y:S04]  /*28f20*/  LDL.LU.64 R176, [R1+0x28d8] ;  /* 0x0028d80001b07983 */ /* 0x000e680000300a00 */
[----:B------:R-:W-:Y:S04]  /*28f30*/  STL.64 [R1+0x3a60], R100 ;  /* 0x003a606401007387 */ /* 0x000fe80000100a00 */
[----:B------:R-:W-:Y:S04]  /*28f40*/  STL.64 [R1+0x41b0], R100 ;  /* 0x0041b06401007387 */ /* 0x000fe80000100a00 */
[----:B------:R-:W-:Y:S01]  /*28f50*/  STL.64 [R1+0x3a58], R98 ;  /* 0x003a586201007387 */ /* 0x000fe20000100a00 */
[----:B------:R-:W-:-:S03]  /*28f60*/  IMAD.WIDE R202, R12, 0x4, R174 ;  /* 0x000000040cca7825 */ /* 0x000fc600078e02ae */
[----:B------:R-:W-:Y:S04]  /*28f70*/  STL.64 [R1+0x41b8], R98 ;  /* 0x0041b86201007387 */ /* 0x000fe80000100a00 */
[----:B------:R-:W3:Y:S04]  /*28f80*/  LDL.LU.64 R72, [R1+0x28d0] ;  /* 0x0028d00001487983 */ /* 0x000ee80000300a00 */
[----:B------:R-:W3:Y:S04]  /*28f90*/  LDL.LU.64 R174, [R1+0x2d88] ;  /* 0x002d880001ae7983 */ /* 0x000ee80000300a00 */
[----:B------:R-:W3:Y:S01]  /*28fa0*/  LDL.LU.64 R74, [R1+0x2b98] ;  /* 0x002b9800014a7983 */ /* 0x000ee20000300a00 */
[----:B----4-:R-:W-:-:S03]  /*28fb0*/  IMAD.WIDE R116, R12, 0x4, R172 ;  /* 0x000000040c747825 */ /* 0x010fc600078e02ac */
[----:B------:R-:W4:Y:S04]  /*28fc0*/  LDL.LU.64 R76, [R1+0x2858] ;  /* 0x00285800014c7983 */ /* 0x000f280000300a00 */
[----:B------:R-:W4:Y:S04]  /*28fd0*/  LDL.LU.64 R172, [R1+0x2850] ;  /* 0x0028500001ac7983 */ /* 0x000f280000300a00 */
[----:B------:R-:W4:Y:S04]  /*28fe0*/  LDL.LU.64 R88, [R1+0x2d48] ;  /* 0x002d480001587983 */ /* 0x000f280000300a00 */
[----:B------:R-:W4:Y:S04]  /*28ff0*/  LDL.LU.64 R90, [R1+0x2b58] ;  /* 0x002b5800015a7983 */ /* 0x000f280000300a00 */
[----:B------:R-:W4:Y:S04]  /*29000*/  LDL.LU.64 R92, [R1+0x27d8] ;  /* 0x0027d800015c7983 */ /* 0x000f280000300a00 */
[----:B------:R-:W4:Y:S04]  /*29010*/  LDL.LU.64 R94, [R1+0x27d0] ;  /* 0x0027d000015e7983 */ /* 0x000f280000300a00 */
[----:B------:R-:W4:Y:S01]  /*29020*/  LDL.LU.64 R108, [R1+0x2d08] ;  /* 0x002d0800016c7983 */ /* 0x000f220000300a00 */
[----:B------:R-:W-:-:S03]  /*29030*/  IMAD.WIDE R136, R12, 0x4, R234 ;  /* 0x000000040c887825 */ /* 0x000fc600078e02ea */
[----:B------:R-:W4:Y:S04]  /*29040*/  LDL.LU.64 R110, [R1+0x2b18] ;  /* 0x002b1800016e7983 */ /* 0x000f280000300a00 */
[----:B------:R-:W4:Y:S04]  /*29050*/  LDL.LU.64 R234, [R1+0x2758] ;  /* 0x0027580001ea7983 */ /* 0x000f280000300a00 */
[----:B------:R-:W-:Y:S04]  /*29060*/  STL.64 [R1+0x3a50], R96 ;  /* 0x003a506001007387 */ /* 0x000fe80000100a00 */
[----:B------:R-:W-:Y:S04]  /*29070*/  STL.64 [R1+0x41c0], R96 ;  /* 0x0041c06001007387 */ /* 0x000fe80000100a00 */
[----:B------:R-:W4:Y:S04]  /*29080*/  LDL.LU.64 R224, [R1+0x2750] ;  /* 0x0027500001e07983 */ /* 0x000f280000300a00 */
[----:B------:R-:W4:Y:S01]  /*29090*/  LDL.LU.64 R222, [R1+0x2bf8] ;  /* 0x002bf80001de7983 */ /* 0x000f220000300a00 */
[----:B--2---:R-:W-:-:S03]  /*290a0*/  IMAD.WIDE R86, R12, 0x4, R226 ;  /* 0x000000040c567825 */ /* 0x004fc600078e02e2 */
[----:B------:R-:W2:Y:S04]  /*290b0*/  LDL.LU.64 R226, [R1+0x2918] ;  /* 0x0029180001e27983 */ /* 0x000ea80000300a00 */
[----:B------:R-:W2:Y:S04]  /*290c0*/  LDL.LU.64 R182, [R1+0x2910] ;  /* 0x0029100001b67983 */ /* 0x000ea80000300a00 */
[----:B------:R-:W2:Y:S04]  /*290d0*/  LDL.LU.64 R180, [R1+0x2de0] ;  /* 0x002de00001b47983 */ /* 0x000ea80000300a00 */
[----:B------:R-:W2:Y:S04]  /*290e0*/  LDL.LU.64 R178, [R1+0x2bf0] ;  /* 0x002bf00001b27983 */ /* 0x000ea80000300a00 */
[----:B------:R-:W-:Y:S04]  /*290f0*/  STL.64 [R1+0x3a38], R136 ;  /* 0x003a388801007387 */ /* 0x000fe80000100a00 */
[----:B------:R-:W-:Y:S04]  /*29100*/  STL.64 [R1+0x4318], R136 ;  /* 0x0043188801007387 */ /* 0x000fe80000100a00 */
[----:B------:R-:W-:Y:S04]  /*29110*/  STL.64 [R1+0x3a48], R202 ;  /* 0x003a48ca01007387 */ /* 0x000fe80000100a00 */
[----:B------:R-:W-:Y:S01]  /*29120*/  STL.64 [R1+0x41c8], R202 ;  /* 0x0041c8ca01007387 */ /* 0x000fe20000100a00 */
[----:B-1----:R-:W-:-:S03]  /*29130*/  IMAD.WIDE R2, R12, 0x4, R176 ;  /* 0x000000040c027825 */ /* 0x002fc600078e02b0 */
[----:B------:R-:W2:Y:S04]  /*29140*/  LDL.LU.64 R176, [R1+0x2908] ;  /* 0x0029080001b07983 */ /* 0x000ea80000300a00 */
[----:B------:R-:W-:Y:S04]  /*29150*/  STL.64 [R1+0x1788], R86 ;  /* 0x0017885601007387 */ /* 0x000fe80000100a00 */
[----:B------:R1:W-:Y:S04]  /*29160*/  STL.64 [R1+0x3a30], R2 ;  /* 0x003a300201007387 */ /* 0x0003e80000100a00 */
[----:B------:R-:W-:Y:S04]  /*29170*/  STL.64 [R1+0x4320], R86 ;  /* 0x0043205601007387 */ /* 0x000fe80000100a00 */
[----:B------:R-:W-:Y:S01]  /*29180*/  STL.64 [R1+0x3a40], R116 ;  /* 0x003a407401007387 */ /* 0x000fe20000100a00 */
[----:B---3--:R-:W-:-:S03]  /*29190*/  IMAD.WIDE R4, R12, 0x4, R72 ;  /* 0x000000040c047825 */ /* 0x008fc600078e0248 */
[----:B------:R-:W-:Y:S01]  /*291a0*/  STL.64 [R1+0x41d0], R116 ;  /* 0x0041d07401007387 */ /* 0x000fe20000100a00 */
[----:B-1----:R-:W-:-:S03]  /*291b0*/  IMAD.WIDE R2, R12, 0x4, R174 ;  /* 0x000000040c027825 */ /* 0x002fc600078e02ae */
[----:B------:R-:W3:Y:S01]  /*291c0*/  LDL.LU.64 R174, [R1+0x2900] ;  /* 0x0029000001ae7983 */ /* 0x000ee20000300a00 */
[----:B------:R-:W-:-:S03]  /*291d0*/  IMAD.WIDE R6, R12, 0x4, R74 ;  /* 0x000000040c067825 */ /* 0x000fc600078e024a */
[----:B------:R4:W-:Y:S04]  /*291e0*/  STL.64 [R1+0x1778], R4 ;  /* 0x0017780401007387 */ /* 0x0009e80000100a00 */
[----:B------:R1:W-:Y:S04]  /*291f0*/  STL.64 [R1+0x1860], R2 ;  /* 0x0018600201007387 */ /* 0x0003e80000100a00 */
[----:B------:R4:W-:Y:S02]  /*29200*/  STL.64 [R1+0x1858], R6 ;  /* 0x0018580601007387 */ /* 0x0009e40000100a00 */
[----:B----4-:R-:W-:-:S04]  /*29210*/  IMAD.WIDE R4, R12, 0x4, R76 ;  /* 0x000000040c047825 */ /* 0x010fc800078e024c */
[C---:B-1----:R-:W-:Y:S02]  /*29220*/  IMAD.WIDE R2, R12.reuse, 0x4, R172 ;  /* 0x000000040c027825 */ /* 0x042fe400078e02ac */
[----:B------:R-:W4:Y:S02]  /*29230*/  LDL.LU.64 R172, [R1+0x2dd8] ;  /* 0x002dd80001ac7983 */ /* 0x000f240000300a00 */
[C---:B------:R-:W-:Y:S02]  /*29240*/  IMAD.WIDE R6, R12.reuse, 0x4, R90 ;  /* 0x000000040c067825 */ /* 0x040fe400078e025a */
[----:B------:R1:W-:Y:S04]  /*29250*/  STL.64 [R1+0x1850], R4 ;  /* 0x0018500401007387 */ /* 0x0003e80000100a00 */
[----:B------:R1:W-:Y:S02]  /*29260*/  STL.64 [R1+0x1848], R2 ;  /* 0x0018480201007387 */ /* 0x0003e40000100a00 */
[----:B-1----:R-:W-:-:S04]  /*29270*/  IMAD.WIDE R4, R12, 0x4, R88 ;  /* 0x000000040c047825 */ /* 0x002fc800078e0258 */
[C---:B------:R-:W-:Y:S01]  /*29280*/  IMAD.WIDE R2, R12.reuse, 0x4, R92 ;  /* 0x000000040c027825 */ /* 0x040fe200078e025c */
[----:B------:R1:W-:Y:S04]  /*29290*/  STL.64 [R1+0x1840], R4 ;  /* 0x0018400401007387 */ /* 0x0003e80000100a00 */
[----:B------:R1:W-:Y:S04]  /*292a0*/  STL.64 [R1+0x1838], R6 ;  /* 0x0018380601007387 */ /* 0x0003e80000100a00 */
[----:B------:R1:W-:Y:S02]  /*292b0*/  STL.64 [R1+0x1830], R2 ;  /* 0x0018300201007387 */ /* 0x0003e40000100a00 */
[----:B-1----:R-:W-:-:S04]  /*292c0*/  IMAD.WIDE R4, R12, 0x4, R94 ;  /* 0x000000040c047825 */ /* 0x002fc800078e025e */
[C---:B------:R-:W-:Y:S01]  /*292d0*/  IMAD.WIDE R6, R12.reuse, 0x4, R108 ;  /* 0x000000040c067825 */ /* 0x040fe200078e026c */
[----:B------:R1:W-:Y:S03]  /*292e0*/  STL.64 [R1+0x1828], R4 ;  /* 0x0018280401007387 */ /* 0x0003e60000100a00 */
[C---:B------:R-:W-:Y:S01]  /*292f0*/  IMAD.WIDE R2, R12.reuse, 0x4, R110 ;  /* 0x000000040c027825 */ /* 0x040fe200078e026e */
[----:B------:R-:W-:Y:S03]  /*29300*/  STL.64 [R1+0x3a28], R6 ;  /* 0x003a280601007387 */ /* 0x000fe60000100a00 */
[C---:B-1----:R-:W-:Y:S02]  /*29310*/  IMAD.WIDE R4, R12.reuse, 0x4, R234 ;  /* 0x000000040c047825 */ /* 0x042fe400078e02ea */
[----:B------:R-:W4:Y:S04]  /*29320*/  LDL.LU.64 R234, [R1+0x2be8] ;  /* 0x002be80001ea7983 */ /* 0x000f280000300a00 */
[----:B------:R1:W-:Y:S04]  /*29330*/  STL.64 [R1+0x3a20], R2 ;  /* 0x003a200201007387 */ /* 0x0003e80000100a00 */
[----:B------:R-:W-:Y:S01]  /*29340*/  STL.64 [R1+0x3a18], R4 ;  /* 0x003a180401007387 */ /* 0x000fe20000100a00 */
[----:B-1----:R-:W-:-:S05]  /*29350*/  IMAD.WIDE R2, R12, 0x4, R224 ;  /* 0x000000040c027825 */ /* 0x002fca00078e02e0 */
[----:B------:R1:W-:Y:S01]  /*29360*/  STL.64 [R1+0x1808], R2 ;  /* 0x0018080201007387 */ /* 0x0003e20000100a00 */
[----:B--2---:R-:W-:-:S03]  /*29370*/  IMAD.WIDE R120, R12, 0x4, R226 ;  /* 0x000000040c787825 */ /* 0x004fc600078e02e2 */
[----:B------:R-:W2:Y:S01]  /*29380*/  LDL.LU.64 R226, [R1+0x28f8] ;  /* 0x0028f80001e27983 */ /* 0x000ea20000300a00 */
[----:B------:R-:W-:-:S04]  /*29390*/  IMAD.WIDE R118, R12, 0x4, R222 ;  /* 0x000000040c767825 */ /* 0x000fc800078e02de */
[C---:B------:R-:W-:Y:S02]  /*293a0*/  IMAD.WIDE R122, R12.reuse, 0x4, R182 ;  /* 0x000000040c7a7825 */ /* 0x040fe400078e02b6 */
[----:B------:R-:W2:Y:S02]  /*293b0*/  LDL.LU.64 R182, [R1+0x28f0] ;  /* 0x0028f00001b67983 */ /* 0x000ea40000300a00 */
[C---:B------:R-:W-:Y:S02]  /*293c0*/  IMAD.WIDE R148, R12.reuse, 0x4, R180 ;  /* 0x000000040c947825 */ /* 0x040fe400078e02b4 */
[----:B------:R-:W-:Y:S04]  /*293d0*/  STL.64 [R1+0x3a10], R118 ;  /* 0x003a107601007387 */ /* 0x000fe80000100a00 */
[----:B------:R-:W-:Y:S04]  /*293e0*/  STL.64 [R1+0x41d8], R118 ;  /* 0x0041d87601007387 */ /* 0x000fe80000100a00 */
[----:B------:R-:W1:Y:S01]  /*293f0*/  LDL.LU.64 R180, [R1+0x2dc0] ;  /* 0x002dc00001b47983 */ /* 0x000e620000300a00 */
[----:B------:R-:W-:-:S03]  /*29400*/  IMAD.WIDE R150, R12, 0x4, R178 ;  /* 0x000000040c967825 */ /* 0x000fc600078e02b2 */
[----:B------:R-:W-:Y:S04]  /*29410*/  STL.64 [R1+0x3a08], R120 ;  /* 0x003a087801007387 */ /* 0x000fe80000100a00 */
[----:B------:R-:W-:Y:S04]  /*29420*/  STL.64 [R1+0x41e0], R120 ;  /* 0x0041e07801007387 */ /* 0x000fe80000100a00 */
[----:B------:R-:W2:Y:S04]  /*29430*/  LDL.LU.64 R178, [R1+0x2bd0] ;  /* 0x002bd00001b27983 */ /* 0x000ea80000300a00 */
[----:B------:R-:W-:Y:S04]  /*29440*/  STL.64 [R1+0x3a00], R122 ;  /* 0x003a007a01007387 */ /* 0x000fe80000100a00 */
[----:B------:R-:W-:Y:S04]  /*29450*/  STL [R1+0x42a0], R122 ;  /* 0x0042a07a01007387 */ /* 0x000fe80000100800 */
[----:B------:R-:W-:Y:S01]  /*29460*/  STL [R1+0x4200], R123 ;  /* 0x0042007b01007387 */ /* 0x000fe20000100800 */
[----:B------:R-:W-:-:S03]  /*29470*/  IMAD.WIDE R168, R12, 0x4, R176 ;  /* 0x000000040ca87825 */ /* 0x000fc600078e02b0 */
[----:B------:R-:W2:Y:S04]  /*29480*/  LDL.LU.64 R176, [R1+0x28c8] ;  /* 0x0028c80001b07983 */ /* 0x000ea80000300a00 */
[----:B------:R-:W-:Y:S04]  /*29490*/  STL.64 [R1+0x39f8], R148 ;  /* 0x0039f89401007387 */ /* 0x000fe80000100a00 */
[----:B------:R-:W-:Y:S04]  /*294a0*/  STL.64 [R1+0x4208], R148 ;  /* 0x0042089401007387 */ /* 0x000fe80000100a00 */
[----:B------:R-:W2:Y:S01]  /*294b0*/  LDL.LU.64 R110, [R1+0x28c0] ;  /* 0x0028c000016e7983 */ /* 0x000ea20000300a00 */
[----:B---3--:R-:W-:-:S03]  /*294c0*/  IMAD.WIDE R170, R12, 0x4, R174 ;  /* 0x000000040caa7825 */ /* 0x008fc600078e02ae */
[----:B------:R-:W3:Y:S04]  /*294d0*/  LDL.LU.64 R174, [R1+0x2d80] ;  /* 0x002d800001ae7983 */ /* 0x000ee80000300a00 */
[----:B------:R-:W3:Y:S04]  /*294e0*/  LDL.LU.64 R224, [R1+0x2b90] ;  /* 0x002b900001e07983 */ /* 0x000ee80000300a00 */
[----:B------:R-:W3:Y:S01]  /*294f0*/  LDL.LU.64 R222, [R1+0x2848] ;  /* 0x0028480001de7983 */ /* 0x000ee20000300a00 */
        /* <DEDUP_REMOVED lines=8> */
[----:B--2---:R-:W-:-:S03]  /*29580*/  IMAD.WIDE R72, R12, 0x4, R226 ;  /* 0x000000040c487825 */ /* 0x004fc600078e02e2 */
[----:B------:R-:W2:Y:S04]  /*29590*/  LDL.LU.64 R226, [R1+0x2b50] ;  /* 0x002b500001e27983 */ /* 0x000ea80000300a00 */
[----:B------:R-:W-:Y:S01]  /*295a0*/  STL.64 [R1+0x39e0], R170 ;  /* 0x0039e0aa01007387 */ /* 0x000fe20000100a00 */
[----:B------:R-:W-:-:S03]  /*295b0*/  IMAD.WIDE R70, R12, 0x4, R182 ;  /* 0x000000040c467825 */ /* 0x000fc600078e02b6 */
[----:B------:R-:W-:Y:S04]  /*295c0*/  STL.64 [R1+0x4220], R170 ;  /* 0x004220aa01007387 */ /* 0x000fe80000100a00 */
[----:B------:R-:W2:Y:S04]  /*295d0*/  LDL.LU.64 R182, [R1+0x27c8] ;  /* 0x0027c80001b67983 */ /* 0x000ea80000300a00 */
[----:B------:R-:W-:Y:S01]  /*295e0*/  STL.64 [R1+0x39d8], R76 ;  /* 0x0039d84c01007387 */ /* 0x000fe20000100a00 */
[----:B-1----:R-:W-:-:S03]  /*295f0*/  IMAD.WIDE R2, R12, 0x4, R180 ;  /* 0x000000040c027825 */ /* 0x002fc600078e02b4 */
[----:B------:R-:W-:Y:S04]  /*29600*/  STL.64 [R1+0x4228], R76 ;  /* 0x0042284c01007387 */ /* 0x000fe80000100a00 */
[----:B------:R-:W2:Y:S04]  /*29610*/  LDL.LU.64 R180, [R1+0x27c0] ;  /* 0x0027c00001b47983 */ /* 0x000ea80000300a00 */
[----:B------:R-:W-:Y:S04]  /*29620*/  STL.64 [R1+0x39d0], R74 ;  /* 0x0039d04a01007387 */ /* 0x000fe80000100a00 */
[----:B------:R1:W-:Y:S04]  /*29630*/  STL.64 [R1+0x39b8], R2 ;  /* 0x0039b80201007387 */ /* 0x0003e80000100a00 */
[----:B------:R-:W-:Y:S01]  /*29640*/  STL.64 [R1+0x4230], R74 ;  /* 0x0042304a01007387 */ /* 0x000fe20000100a00 */
[----:B-1----:R-:W-:-:S03]  /*29650*/  IMAD.WIDE R2, R12, 0x4, R178 ;  /* 0x000000040c027825 */ /* 0x002fc600078e02b2 */
        /* <DEDUP_REMOVED lines=8> */
[----:B------:R3:W-:Y:S01]  /*296e0*/  STL.64 [R1+0x4240], R70 ;  /* 0x0042404601007387 */ /* 0x0007e20000100a00 */
[----:B-1----:R-:W-:-:S04]  /*296f0*/  IMAD.WIDE R2, R12, 0x4, R110 ;  /* 0x000000040c027825 */ /* 0x002fc800078e026e */
[C---:B---3--:R-:W-:Y:S02]  /*29700*/  IMAD.WIDE R70, R12.reuse, 0x4, R174 ;  /* 0x000000040c467825 */ /* 0x048fe400078e02ae */
[----:B------:R-:W3:Y:S02]  /*29710*/  LDL.LU.64 R174, [R1+0x2748] ;  /* 0x0027480001ae7983 */ /* 0x000ee40000300a00 */
[C---:B----4-:R-:W-:Y:S02]  /*29720*/  IMAD.WIDE R120, R12.reuse, 0x4, R172 ;  /* 0x000000040c787825 */ /* 0x050fe400078e02ac */
[----:B------:R1:W-:Y:S04]  /*29730*/  STL.64 [R1+0x39a0], R2 ;  /* 0x0039a00201007387 */ /* 0x0003e80000100a00 */
[----:B------:R-:W4:Y:S01]  /*29740*/  LDL.LU.64 R172, [R1+0x2740] ;  /* 0x0027400001ac7983 */ /* 0x000f220000300a00 */
[----:B------:R-:W-:-:S03]  /*29750*/  IMAD.WIDE R72, R12, 0x4, R224 ;  /* 0x000000040c487825 */ /* 0x000fc600078e02e0 */
[----:B------:R-:W-:Y:S04]  /*29760*/  STL.64 [R1+0x1770], R70 ;  /* 0x0017704601007387 */ /* 0x000fe80000100a00 */
[----:B------:R1:W-:Y:S01]  /*29770*/  STL.64 [R1+0x4248], R70 ;  /* 0x0042484601007387 */ /* 0x0003e20000100a00 */
[----:B------:R-:W-:-:S03]  /*29780*/  IMAD.WIDE R118, R12, 0x4, R234 ;  /* 0x000000040c767825 */ /* 0x000fc600078e02ea */
[----:B------:R-:W4:Y:S04]  /*29790*/  LDL.LU.64 R234, [R1+0x2db8] ;  /* 0x002db80001ea7983 */ /* 0x000f280000300a00 */
[----:B------:R-:W-:Y:S04]  /*297a0*/  STL.64 [R1+0x1768], R72 ;  /* 0x0017684801007387 */ /* 0x000fe80000100a00 */
[----:B------:R-:W-:Y:S01]  /*297b0*/  STL.64 [R1+0x4250], R72 ;  /* 0x0042504801007387 */ /* 0x000fe20000100a00 */
[----:B--2---:R-:W-:-:S03]  /*297c0*/  IMAD.WIDE R116, R12, 0x4, R226 ;  /* 0x000000040c747825 */ /* 0x004fc600078e02e2 */
[----:B------:R-:W2:Y:S01]  /*297d0*/  LDL.LU.64 R226, [R1+0x2bc8] ;  /* 0x002bc80001e27983 */ /* 0x000ea20000300a00 */
[----:B------:R-:W-:-:S05]  /*297e0*/  IMAD.WIDE R202, R12, 0x4, R222 ;  /* 0x000000040cca7825 */ /* 0x000fca00078e02de */
[----:B------:R-:W-:Y:S01]  /*297f0*/  STL.64 [R1+0x1760], R202 ;  /* 0x001760ca01007387 */ /* 0x000fe20000100a00 */
[----:B------:R-:W-:-:S03]  /*29800*/  IMAD.WIDE R74, R12, 0x4, R182 ;  /* 0x000000040c4a7825 */ /* 0x000fc600078e02b6 */
[----:B------:R-:W-:Y:S04]  /*29810*/  STL.64 [R1+0x4258], R202 ;  /* 0x004258ca01007387 */ /* 0x000fe80000100a00 */
[----:B------:R-:W2:Y:S04]  /*29820*/  LDL.LU.64 R182, [R1+0x28b8] ;  /* 0x0028b80001b67983 */ /* 0x000ea80000300a00 */
[----:B------:R-:W-:Y:S01]  /*29830*/  STL.64 [R1+0x1758], R120 ;  /* 0x0017587801007387 */ /* 0x000fe20000100a00 */
[----:B------:R-:W-:-:S03]  /*29840*/  IMAD.WIDE R76, R12, 0x4, R180 ;  /* 0x000000040c4c7825 */ /* 0x000fc600078e02b4 */
[----:B------:R-:W-:Y:S04]  /*29850*/  STL.64 [R1+0x4260], R120 ;  /* 0x0042607801007387 */ /* 0x000fe80000100a00 */
[----:B------:R-:W2:Y:S04]  /*29860*/  LDL.LU.64 R180, [R1+0x28b0] ;  /* 0x0028b00001b47983 */ /* 0x000ea80000300a00 */
[----:B------:R-:W-:Y:S04]  /*29870*/  STL.64 [R1+0x1750], R118 ;  /* 0x0017507601007387 */ /* 0x000fe80000100a00 */
[----:B------:R-:W-:Y:S01]  /*29880*/  STL.64 [R1+0x4290], R118 ;  /* 0x0042907601007387 */ /* 0x000fe20000100a00 */
[----:B------:R-:W-:-:S03]  /*29890*/  IMAD.WIDE R170, R12, 0x4, R178 ;  /* 0x000000040caa7825 */ /* 0x000fc600078e02b2 */
[----:B------:R-:W2:Y:S04]  /*298a0*/  LDL.LU.64 R178, [R1+0x2db0] ;  /* 0x002db00001b27983 */ /* 0x000ea80000300a00 */
[----:B------:R-:W-:Y:S04]  /*298b0*/  STL.64 [R1+0x1748], R116 ;  /* 0x0017487401007387 */ /* 0x000fe80000100a00 */
[----:B------:R-:W-:Y:S01]  /*298c0*/  STL.64 [R1+0x4298], R116 ;  /* 0x0042987401007387 */ /* 0x000fe20000100a00 */
[----:B------:R-:W-:-:S03]  /*298d0*/  IMAD.WIDE R168, R12, 0x4, R176 ;  /* 0x000000040ca87825 */ /* 0x000fc600078e02b0 */
[----:B------:R-:W2:Y:S04]  /*298e0*/  LDL.LU.64 R176, [R1+0x2bc0] ;  /* 0x002bc00001b07983 */ /* 0x000ea80000300a00 */
[----:B------:R-:W-:Y:S04]  /*298f0*/  STL.64 [R1+0x1740], R74 ;  /* 0x0017404a01007387 */ /* 0x000fe80000100a00 */
[----:B------:R-:W-:Y:S01]  /*29900*/  STL.64 [R1+0x42a8], R74 ;  /* 0x0042a84a01007387 */ /* 0x000fe20000100a00 */
[----:B---3--:R-:W-:-:S03]  /*29910*/  IMAD.WIDE R150, R12, 0x4, R174 ;  /* 0x000000040c967825 */ /* 0x008fc600078e02ae */
[----:B------:R-:W3:Y:S04]  /*29920*/  LDL.LU.64 R174, [R1+0x28a8] ;  /* 0x0028a80001ae7983 */ /* 0x000ee80000300a00 */
[----:B------:R-:W-:Y:S01]  /*29930*/  STL.64 [R1+0x1738], R76 ;  /* 0x0017384c01007387 */ /* 0x000fe20000100a00 */
[----:B----4-:R-:W-:-:S03]  /*29940*/  IMAD.WIDE R148, R12, 0x4, R172 ;  /* 0x000000040c947825 */ /* 0x010fc600078e02ac */
[----:B------:R-:W-:Y:S04]  /*29950*/  STL.64 [R1+0x42b0], R76 ;  /* 0x0042b04c01007387 */ /* 0x000fe80000100a00 */
        /* <DEDUP_REMOVED lines=9> */
[----:B------:R-:W-:Y:S04]  /*299f0*/  STL.64 [R1+0x1720], R150 ;  /* 0x0017209601007387 */ /* 0x000fe80000100a00 */
[----:B------:R-:W-:Y:S04]  /*29a00*/  STL.64 [R1+0x42c8], R150 ;  /* 0x0042c89601007387 */ /* 0x000fe80000100a00 */
[----:B------:R-:W2:Y:S01]  /*29a10*/  LDL.LU.64 R222, [R1+0x2898] ;  /* 0x0028980001de7983 */ /* 0x000ea20000300a00 */
[----:B------:R-:W-:-:S03]  /*29a20*/  IMAD.WIDE R100, R12, 0x4, R182 ;  /* 0x000000040c647825 */ /* 0x000fc600078e02b6 */
[----:B------:R-:W-:Y:S04]  /*29a30*/  STL.64 [R1+0x1718], R148 ;  /* 0x0017189401007387 */ /* 0x000fe80000100a00 */
[----:B------:R-:W-:Y:S04]  /*29a40*/  STL.64 [R1+0x42d0], R148 ;  /* 0x0042d09401007387 */ /* 0x000fe80000100a00 */
[----:B------:R-:W2:Y:S01]  /*29a50*/  LDL.LU.64 R182, [R1+0x2890] ;  /* 0x0028900001b67983 */ /* 0x000ea20000300a00 */
        /* <DEDUP_REMOVED lines=11> */
[----:B------:R1:W-:Y:S01]  /*29b10*/  STL.64 [R1+0x42e8], R100 ;  /* 0x0042e86401007387 */ /* 0x0003e20000100a00 */
[----:B---3--:R-:W-:-:S03]  /*29b20*/  IMAD.WIDE R220, R12, 0x4, R174 ;  /* 0x000000040cdc7825 */ /* 0x008fc600078e02ae */
[----:B------:R-:W3:Y:S04]  /*29b30*/  LDL.LU.64 R174, [R1+0x2838] ;  /* 0x0028380001ae7983 */ /* 0x000ee80000300a00 */
[----:B------:R-:W-:Y:S04]  /*29b40*/  STL.64 [R1+0x3980], R78 ;  /* 0x0039804e01007387 */ /* 0x000fe80000100a00 */
[----:B------:R1:W-:Y:S01]  /*29b50*/  STL.64 [R1+0x4328], R78 ;  /* 0x0043284e01007387 */ /* 0x0003e20000100a00 */
[----:B----4-:R-:W-:-:S03]  /*29b60*/  IMAD.WIDE R214, R12, 0x4, R172 ;  /* 0x000000040cd67825 */ /* 0x010fc600078e02ac */
[----:B------:R-:W4:Y:S04]  /*29b70*/  LDL.LU.64 R224, [R1+0x2830] ;  /* 0x0028300001e07983 */ /* 0x000f280000300a00 */
[----:B------:R-:W4:Y:S04]  /*29b80*/  LDL.LU.64 R172, [R1+0x2d38] ;  /* 0x002d380001ac7983 */ /* 0x000f280000300a00 */
[----:B------:R-:W-:Y:S04]  /*29b90*/  STL.64 [R1+0x1710], R216 ;  /* 0x001710d801007387 */ /* 0x000fe80000100a00 */
[----:B------:R-:W-:Y:S04]  /*29ba0*/  STL.64 [R1+0x4330], R216 ;  /* 0x004330d801007387 */ /* 0x000fe80000100a00 */
[----:B------:R-:W4:Y:S01]  /*29bb0*/  LDL.LU.64 R108, [R1+0x2b48] ;  /* 0x002b4800016c7983 */ /* 0x000f220000300a00 */
[----:B------:R-:W-:-:S03]  /*29bc0*/  IMAD.WIDE R124, R12, 0x4, R234 ;  /* 0x000000040c7c7825 */ /* 0x000fc600078e02ea */
[----:B------:R-:W4:Y:S04]  /*29bd0*/  LDL.LU.64 R234, [R1+0x27b8] ;  /* 0x0027b80001ea7983 */ /* 0x000f280000300a00 */
[----:B------:R-:W-:Y:S01]  /*29be0*/  STL.64 [R1+0x1708], R218 ;  /* 0x001708da01007387 */ /* 0x000fe20000100a00 */
[----:B--2---:R-:W-:-:S03]  /*29bf0*/  IMAD.WIDE R126, R12, 0x4, R226 ;  /* 0x000000040c7e7825 */ /* 0x004fc600078e02e2 */
[----:B------:R-:W2:Y:S04]  /*29c00*/  LDL.LU.64 R226, [R1+0x27b0] ;  /* 0x0027b00001e27983 */ /* 0x000ea80000300a00 */
[----:B------:R-:W-:Y:S01]  /*29c10*/  STL.64 [R1+0x1700], R220 ;  /* 0x001700dc01007387 */ /* 0x000fe20000100a00 */
[----:B------:R-:W-:-:S03]  /*29c20*/  IMAD.WIDE R128, R12, 0x4, R222 ;  /* 0x000000040c807825 */ /* 0x000fc600078e02de */
[----:B------:R-:W2:Y:S04]  /*29c30*/  LDL.LU.64 R222, [R1+0x2cf8] ;  /* 0x002cf80001de7983 */ /* 0x000ea80000300a00 */
[----:B------:R-:W-:Y:S01]  /*29c40*/  STL.64 [R1+0x16f8], R214 ;  /* 0x0016f8d601007387 */ /* 0x000fe20000100a00 */
[----:B------:R-:W-:-:S03]  /*29c50*/  IMAD.WIDE R130, R12, 0x4, R182 ;  /* 0x000000040c827825 */ /* 0x000fc600078e02b6 */
[----:B------:R-:W2:Y:S01]  /*29c60*/  LDL.LU.64 R182, [R1+0x2b08] ;  /* 0x002b080001b67983 */ /* 0x000ea20000300a00 */
[----:B------:R-:W-:-:S03]  /*29c70*/  IMAD.WIDE R184, R12, 0x4, R180 ;  /* 0x000000040cb87825 */ /* 0x000fc600078e02b4 */
[----:B------:R-:W-:Y:S04]  /*29c80*/  STL.64 [R1+0x16f0], R124 ;  /* 0x0016f07c01007387 */ /* 0x000fe80000100a00 */
[----:B------:R-:W2:Y:S04]  /*29c90*/  LDL.LU.64 R110, [R1+0x2738] ;  /* 0x00273800016e7983 */ /* 0x000ea80000300a00 */
[----:B------:R-:W-:Y:S04]  /*29ca0*/  STL.64 [R1+0x16e8], R126 ;  /* 0x0016e87e01007387 */ /* 0x000fe80000100a00 */
[----:B------:R-:W2:Y:S01]  /*29cb0*/  LDL.LU.64 R180, [R1+0x2730] ;  /* 0x0027300001b47983 */ /* 0x000ea20000300a00 */
[----:B------:R-:W-:-:S03]  /*29cc0*/  IMAD.WIDE R80, R12, 0x4, R178 ;  /* 0x000000040c507825 */ /* 0x000fc600078e02b2 */
[----:B------:R-:W-:Y:S04]  /*29cd0*/  STL.64 [R1+0x16e0], R128 ;  /* 0x0016e08001007387 */ /* 0x000fe80000100a00 */
[----:B------:R-:W2:Y:S01]  /*29ce0*/  LDL.LU.64 R178, [R1+0x2bb0] ;  /* 0x002bb00001b27983 */ /* 0x000ea20000300a00 */
[----:B------:R-:W-:-:S03]  /*29cf0*/  IMAD.WIDE R82, R12, 0x4, R176 ;  /* 0x000000040c527825 */ /* 0x000fc600078e02b0 */
[----:B------:R-:W2:Y:S04]  /*29d00*/  LDL.LU.64 R176, [R1+0x2888] ;  /* 0x0028880001b07983 */ /* 0x000ea80000300a00 */
[----:B------:R-:W-:Y:S04]  /*29d10*/  STL.64 [R1+0x16d8], R130 ;  /* 0x0016d88201007387 */ /* 0x000fe80000100a00 */
[----:B------:R-:W-:Y:S01]  /*29d20*/  STL.64 [R1+0x16c8], R80 ;  /* 0x0016c85001007387 */ /* 0x000fe20000100a00 */
[----:B---3--:R-:W-:-:S03]  /*29d30*/  IMAD.WIDE R84, R12, 0x4, R174 ;  /* 0x000000040c547825 */ /* 0x008fc600078e02ae */
[----:B------:R-:W3:Y:S04]  /*29d40*/  LDL.LU.64 R174, [R1+0x2880] ;  /* 0x0028800001ae7983 */ /* 0x000ee80000300a00 */
[----:B------:R-:W-:Y:S04]  /*29d50*/  STL.64 [R1+0x16d0], R184 ;  /* 0x0016d0b801007387 */ /* 0x000fe80000100a00 */
[----:B------:R-:W-:Y:S01]  /*29d60*/  STL.64 [R1+0x16c0], R82 ;  /* 0x0016c05201007387 */ /* 0x000fe20000100a00 */
[----:B----4-:R-:W-:-:S03]  /*29d70*/  IMAD.WIDE R146, R12, 0x4, R224 ;  /* 0x000000040c927825 */ /* 0x010fc600078e02e0 */
[----:B------:R-:W4:Y:S01]  /*29d80*/  LDL.LU.64 R224, [R1+0x2d98] ;  /* 0x002d980001e07983 */ /* 0x000f220000300a00 */
[----:B------:R-:W-:-:S03]  /*29d90*/  IMAD.WIDE R144, R12, 0x4, R172 ;  /* 0x000000040c907825 */ /* 0x000fc600078e02ac */
[----:B------:R-:W4:Y:S04]  /*29da0*/  LDL.LU.64 R172, [R1+0x2ba8] ;  /* 0x002ba80001ac7983 */ /* 0x000f280000300a00 */
[----:B------:R-:W-:Y:S01]  /*29db0*/  STL.64 [R1+0x3978], R84 ;  /* 0x0039785401007387 */ /* 0x000fe20000100a00 */
[----:B------:R-:W-:-:S03]  /*29dc0*/  IMAD.WIDE R140, R12, 0x4, R234 ;  /* 0x000000040c8c7825 */ /* 0x000fc600078e02ea */
[----:B------:R-:W4:Y:S04]  /*29dd0*/  LDL.LU.64 R234, [R1+0x2878] ;  /* 0x0028780001ea7983 */ /* 0x000f280000300a00 */
[----:B------:R-:W-:Y:S01]  /*29de0*/  STL.64 [R1+0x16b0], R146 ;  /* 0x0016b09201007387 */ /* 0x000fe20000100a00 */
[----:B--2---:R-:W-:-:S03]  /*29df0*/  IMAD.WIDE R114, R12, 0x4, R226 ;  /* 0x000000040c727825 */ /* 0x004fc600078e02e2 */
[----:B------:R-:W2:Y:S01]  /*29e00*/  LDL.LU.64 R226, [R1+0x2870] ;  /* 0x0028700001e27983 */ /* 0x000ea20000300a00 */
[----:B------:R-:W-:-:S03]  /*29e10*/  IMAD.WIDE R142, R12, 0x4, R108 ;  /* 0x000000040c8e7825 */ /* 0x000fc600078e026c */
[----:B------:R-:W-:Y:S01]  /*29e20*/  STL.64 [R1+0x3970], R144 ;  /* 0x0039709001007387 */ /* 0x000fe20000100a00 */
[----:B------:R-:W-:-:S03]  /*29e30*/  IMAD.WIDE R112, R12, 0x4, R222 ;  /* 0x000000040c707825 */ /* 0x000fc600078e02de */
[----:B------:R-:W2:Y:S04]  /*29e40*/  LDL.LU.64 R222, [R1+0x2d70] ;  /* 0x002d700001de7983 */ /* 0x000ea80000300a00 */
[----:B------:R-:W-:Y:S01]  /*29e50*/  STL.64 [R1+0x3968], R142 ;  /* 0x0039688e01007387 */ /* 0x000fe20000100a00 */
[----:B------:R-:W-:-:S03]  /*29e60*/  IMAD.WIDE R106, R12, 0x4, R182 ;  /* 0x000000040c6a7825 */ /* 0x000fc600078e02b6 */
[----:B------:R-:W2:Y:S04]  /*29e70*/  LDL.LU.64 R182, [R1+0x2b80] ;  /* 0x002b800001b67983 */ /* 0x000ea80000300a00 */
[----:B------:R-:W-:Y:S01]  /*29e80*/  STL.64 [R1+0x1698], R140 ;  /* 0x0016988c01007387 */ /* 0x000fe20000100a00 */
[----:B------:R-:W-:-:S03]  /*29e90*/  IMAD.WIDE R104, R12, 0x4, R110 ;  /* 0x000000040c687825 */ /* 0x000fc600078e026e */
[----:B------:R-:W-:Y:S01]  /*29ea0*/  STL.64 [R1+0x3960], R114 ;  /* 0x0039607201007387 */ /* 0x000fe20000100a00 */
[----:B------:R-:W-:-:S03]  /*29eb0*/  IMAD.WIDE R102, R12, 0x4, R180 ;  /* 0x000000040c667825 */ /* 0x000fc600078e02b4 */
[----:B------:R-:W2:Y:S04]  /*29ec0*/  LDL.LU.64 R180, [R1+0x2828] ;  /* 0x0028280001b47983 */ /* 0x000ea80000300a00 */
[----:B------:R-:W-:Y:S01]  /*29ed0*/  STL.64 [R1+0x3958], R112 ;  /* 0x0039587001007387 */ /* 0x000fe20000100a00 */
[----:B------:R-:W-:-:S03]  /*29ee0*/  IMAD.WIDE R186, R12, 0x4, R178 ;  /* 0x000000040cba7825 */ /* 0x000fc600078e02b2 */
[----:B------:R-:W2:Y:S04]  /*29ef0*/  LDL.LU.64 R110, [R1+0x2820] ;  /* 0x00282000016e7983 */ /* 0x000ea80000300a00 */
[----:B------:R-:W-:Y:S04]  /*29f00*/  STL.64 [R1+0x1680], R106 ;  /* 0x0016806a01007387 */ /* 0x000fe80000100a00 */
[----:B------:R-:W2:Y:S04]  /*29f10*/  LDL.LU.64 R178, [R1+0x2d30] ;  /* 0x002d300001b27983 */ /* 0x000ea80000300a00 */
[----:B------:R-:W-:Y:S01]  /*29f20*/  STL.64 [R1+0x3950], R104 ;  /* 0x0039506801007387 */ /* 0x000fe20000100a00 */
[----:B------:R-:W-:-:S03]  /*29f30*/  IMAD.WIDE R188, R12, 0x4, R176 ;  /* 0x000000040cbc7825 */ /* 0x000fc600078e02b0 */
[----:B------:R-:W2:Y:S01]  /*29f40*/  LDL.LU.64 R176, [R1+0x2b40] ;  /* 0x002b400001b07983 */ /* 0x000ea20000300a00 */
[----:B---3--:R-:W-:-:S03]  /*29f50*/  IMAD.WIDE R190, R12, 0x4, R174 ;  /* 0x000000040cbe7825 */ /* 0x008fc600078e02ae */
[----:B------:R-:W3:Y:S04]  /*29f60*/  LDL.LU.64 R174, [R1+0x27a8] ;  /* 0x0027a80001ae7983 */ /* 0x000ee80000300a00 */
[----:B------:R-:W-:Y:S04]  /*29f70*/  STL.64 [R1+0x3948], R102 ;  /* 0x0039486601007387 */ /* 0x000fe80000100a00 */
[----:B------:R-:W-:Y:S01]  /*29f80*/  STL.64 [R1+0x1668], R186 ;  /* 0x001668ba01007387 */ /* 0x000fe20000100a00 */
[----:B----4-:R-:W-:-:S03]  /*29f90*/  IMAD.WIDE R66, R12, 0x4, R172 ;  /* 0x000000040c427825 */ /* 0x010fc600078e02ac */
[----:B------:R-:W1:Y:S04]  /*29fa0*/  LDL.LU.64 R172, [R1+0x27a0] ;  /* 0x0027a00001ac7983 */ /* 0x000e680000300a00 */
[----:B------:R-:W-:Y:S01]  /*29fb0*/  STL.64 [R1+0x1660], R188 ;  /* 0x001660bc01007387 */ /* 0x000fe20000100a00 */
[----:B------:R-:W-:-:S04]  /*29fc0*/  IMAD.WIDE R68, R12, 0x4, R224 ;  /* 0x000000040c447825 */ /* 0x000fc800078e02e0 */
[C---:B------:R-:W-:Y:S02]  /*29fd0*/  IMAD.WIDE R64, R12.reuse, 0x4, R234 ;  /* 0x000000040c407825 */ /* 0x040fe400078e02ea */
[----:B------:R-:W4:Y:S04]  /*29fe0*/  LDL.LU.64 R234, [R1+0x2cf0] ;  /* 0x002cf00001ea7983 */ /* 0x000f280000300a00 */
[----:B------:R-:W-:Y:S04]  /*29ff0*/  STL.64 [R1+0x3940], R190 ;  /* 0x003940be01007387 */ /* 0x000fe80000100a00 */
[----:B------:R-:W4:Y:S01]  /*2a000*/  LDL.LU.64 R224, [R1+0x2b00] ;  /* 0x002b000001e07983 */ /* 0x000f220000300a00 */
[----:B--2---:R-:W-:-:S03]  /*2a010*/  IMAD.WIDE R62, R12, 0x4, R226 ;  /* 0x000000040c3e7825 */ /* 0x004fc600078e02e2 */
[----:B------:R-:W2:Y:S04]  /*2a020*/  LDL.LU.64 R226, [R1+0x2728] ;  /* 0x0027280001e27983 */ /* 0x000ea80000300a00 */
[----:B------:R-:W-:Y:S04]  /*2a030*/  STL.64 [R1+0x1650], R68 ;  /* 0x0016504401007387 */ /* 0x000fe80000100a00 */
[----:B------:R-:W-:Y:S01]  /*2a040*/  STL.64 [R1+0x1648], R66 ;  /* 0x0016484201007387 */ /* 0x000fe20000100a00 */
[----:B------:R-:W-:-:S03]  /*2a050*/  IMAD.WIDE R212, R12, 0x4, R222 ;  /* 0x000000040cd47825 */ /* 0x000fc600078e02de */
[----:B------:R-:W2:Y:S01]  /*2a060*/  LDL.LU.64 R222, [R1+0x2720] ;  /* 0x0027200001de7983 */ /* 0x000ea20000300a00 */
[----:B------:R-:W-:-:S03]  /*2a070*/  IMAD.WIDE R210, R12, 0x4, R182 ;  /* 0x000000040cd27825 */ /* 0x000fc600078e02b6 */
[----:B------:R-:W2:Y:S04]  /*2a080*/  LDL.LU.64 R182, [R1+0x2d68] ;  /* 0x002d680001b67983 */ /* 0x000ea80000300a00 */
[----:B------:R-:W-:Y:S04]  /*2a090*/  STL.64 [R1+0x1640], R64 ;  /* 0x0016404001007387 */ /* 0x000fe80000100a00 */
[----:B------:R-:W-:Y:S01]  /*2a0a0*/  STL.64 [R1+0x1630], R212 ;  /* 0x001630d401007387 */ /* 0x000fe20000100a00 */
[----:B------:R-:W-:-:S03]  /*2a0b0*/  IMAD.WIDE R208, R12, 0x4, R180 ;  /* 0x000000040cd07825 */ /* 0x000fc600078e02b4 */
[----:B------:R-:W2:Y:S04]  /*2a0c0*/  LDL.LU.64 R180, [R1+0x2b78] ;  /* 0x002b780001b47983 */ /* 0x000ea80000300a00 */
[----:B------:R-:W-:Y:S01]  /*2a0d0*/  STL.64 [R1+0x1638], R62 ;  /* 0x0016383e01007387 */ /* 0x000fe20000100a00 */
[----:B------:R-:W-:-:S03]  /*2a0e0*/  IMAD.WIDE R34, R12, 0x4, R110 ;  /* 0x000000040c227825 */ /* 0x000fc600078e026e */
[----:B------:R-:W-:Y:S04]  /*2a0f0*/  STL.64 [R1+0x1628], R210 ;  /* 0x001628d201007387 */ /* 0x000fe80000100a00 */
[----:B------:R-:W2:Y:S01]  /*2a100*/  LDL.LU.64 R108, [R1+0x2818] ;  /* 0x00281800016c7983 */ /* 0x000ea20000300a00 */
[----:B------:R-:W-:-:S03]  /*2a110*/  IMAD.WIDE R32, R12, 0x4, R178 ;  /* 0x000000040c207825 */ /* 0x000fc600078e02b2 */
[----:B------:R-:W2:Y:S04]  /*2a120*/  LDL.LU.64 R110, [R1+0x2810] ;  /* 0x00281000016e7983 */ /* 0x000ea80000300a00 */
[----:B------:R-:W2:Y:S04]  /*2a130*/  LDL.LU.64 R178, [R1+0x2d60] ;  /* 0x002d600001b27983 */ /* 0x000ea80000300a00 */
[----:B------:R-:W-:Y:S01]  /*2a140*/  STL.64 [R1+0x1620], R208 ;  /* 0x001620d001007387 */ /* 0x000fe20000100a00 */
[----:B------:R-:W-:-:S03]  /*2a150*/  IMAD.WIDE R30, R12, 0x4, R176 ;  /* 0x000000040c1e7825 */ /* 0x000fc600078e02b0 */
[----:B------:R-:W2:Y:S01]  /*2a160*/  LDL.LU.64 R176, [R1+0x2b70] ;  /* 0x002b700001b07983 */ /* 0x000ea20000300a00 */
[----:B---3--:R-:W-:-:S03]  /*2a170*/  IMAD.WIDE R28, R12, 0x4, R174 ;  /* 0x000000040c1c7825 */ /* 0x008fc600078e02ae */
[----:B------:R-:W3:Y:S04]  /*2a180*/  LDL.LU.64 R174, [R1+0x2808] ;  /* 0x0028080001ae7983 */ /* 0x000ee80000300a00 */
[----:B------:R-:W-:Y:S01]  /*2a190*/  STL.64 [R1+0x1618], R34 ;  /* 0x0016182201007387 */ /* 0x000fe20000100a00 */
[----:B-1----:R-:W-:-:S03]  /*2a1a0*/  IMAD.WIDE R2, R12, 0x4, R172 ;  /* 0x000000040c027825 */ /* 0x002fc600078e02ac */
[----:B------:R-:W3:Y:S04]  /*2a1b0*/  LDL.LU.64 R172, [R1+0x2800] ;  /* 0x0028000001ac7983 */ /* 0x000ee80000300a00 */
[----:B------:R-:W-:Y:S01]  /*2a1c0*/  STL.64 [R1+0x1610], R32 ;  /* 0x0016102001007387 */ /* 0x000fe20000100a00 */
[----:B----4-:R-:W-:-:S03]  /*2a1d0*/  IMAD.WIDE R4, R12, 0x4, R234 ;  /* 0x000000040c047825 */ /* 0x010fc600078e02ea */
[----:B------:R-:W4:Y:S04]  /*2a1e0*/  LDL.LU.64 R234, [R1+0x2d58] ;  /* 0x002d580001ea7983 */ /* 0x000f280000300a00 */
[----:B------:R-:W-:Y:S01]  /*2a1f0*/  STL.64 [R1+0x1608], R30 ;  /* 0x0016081e01007387 */ /* 0x000fe20000100a00 */
[----:B------:R-:W-:-:S03]  /*2a200*/  IMAD.WIDE R6, R12, 0x4, R224 ;  /* 0x000000040c067825 */ /* 0x000fc600078e02e0 */
[----:B------:R-:W-:Y:S04]  /*2a210*/  STL.64 [R1+0x1600], R28 ;  /* 0x0016001c01007387 */ /* 0x000fe80000100a00 */
[----:B------:R-:W4:Y:S01]  /*2a220*/  LDL.LU.64 R224, [R1+0x2b68] ;  /* 0x002b680001e07983 */ /* 0x000f220000300a00 */
[----:B--2---:R-:W-:-:S03]  /*2a230*/  IMAD.WIDE R8, R12, 0x4, R226 ;  /* 0x000000040c087825 */ /* 0x004fc600078e02e2 */
[----:B------:R-:W2:Y:S04]  /*2a240*/  LDL.LU.64 R226, [R1+0x27f8] ;  /* 0x0027f80001e27983 */ /* 0x000ea80000300a00 */
        /* <DEDUP_REMOVED lines=8> */
[----:B------:R-:W2:Y:S04]  /*2a2d0*/  LDL.LU.64 R180, [R1+0x2b38] ;  /* 0x002b380001b47983 */ /* 0x000ea80000300a00 */
[----:B------:R-:W-:Y:S04]  /*2a2e0*/  STL.64 [R1+0x15e0], R8 ;  /* 0x0015e00801007387 */ /* 0x000fe80000100a00 */
[----:B------:R-:W-:Y:S01]  /*2a2f0*/  STL.64 [R1+0x15d8], R10 ;  /* 0x0015d80a01007387 */ /* 0x000fe20000100a00 */
[----:B------:R-:W-:-:S03]  /*2a300*/  IMAD.WIDE R152, R12, 0x4, R108 ;  /* 0x000000040c987825 */ /* 0x000fc600078e026c */
[----:B------:R-:W-:Y:S01]  /*2a310*/  STL.64 [R1+0x15d0], R132 ;  /* 0x0015d08401007387 */ /* 0x000fe20000100a00 */
[----:B------:R-:W-:-:S04]  /*2a320*/  IMAD.WIDE R154, R12, 0x4, R110 ;  /* 0x000000040c9a7825 */ /* 0x000fc800078e026e */
[C---:B------:R-:W-:Y:S02]  /*2a330*/  IMAD.WIDE R192, R12.reuse, 0x4, R178 ;  /* 0x000000040cc07825 */ /* 0x040fe400078e02b2 */
[----:B------:R-:W2:Y:S04]  /*2a340*/  LDL.LU.64 R178, [R1+0x2798] ;  /* 0x0027980001b27983 */ /* 0x000ea80000300a00 */
[----:B------:R-:W-:Y:S01]  /*2a350*/  STL.64 [R1+0x15c8], R134 ;  /* 0x0015c88601007387 */ /* 0x000fe20000100a00 */
[----:B------:R-:W-:-:S03]  /*2a360*/  IMAD.WIDE R194, R12, 0x4, R176 ;  /* 0x000000040cc27825 */ /* 0x000fc600078e02b0 */
[----:B------:R-:W-:Y:S04]  /*2a370*/  STL.64 [R1+0x15c0], R152 ;  /* 0x0015c09801007387 */ /* 0x000fe80000100a00 */
[----:B------:R-:W2:Y:S04]  /*2a380*/  LDL.LU.64 R176, [R1+0x2790] ;  /* 0x0027900001b07983 */ /* 0x000ea80000300a00 */
[----:B------:R-:W-:Y:S01]  /*2a390*/  STL.64 [R1+0x15b8], R154 ;  /* 0x0015b89a01007387 */ /* 0x000fe20000100a00 */
[----:B---3--:R-:W-:-:S03]  /*2a3a0*/  IMAD.WIDE R236, R12, 0x4, R174 ;  /* 0x000000040cec7825 */ /* 0x008fc600078e02ae */
[----:B------:R-:W3:Y:S04]  /*2a3b0*/  LDL.LU.64 R174, [R1+0x2ce8] ;  /* 0x002ce80001ae7983 */ /* 0x000ee80000300a00 */
[----:B------:R-:W-:Y:S01]  /*2a3c0*/  STL.64 [R1+0x3938], R192 ;  /* 0x003938c001007387 */ /* 0x000fe20000100a00 */
[----:B------:R-:W-:-:S04]  /*2a3d0*/  IMAD.WIDE R238, R12, 0x4, R172 ;  /* 0x000000040cee7825 */ /* 0x000fc800078e02ac */
[C---:B----4-:R-:W-:Y:S02]  /*2a3e0*/  IMAD.WIDE R60, R12.reuse, 0x4, R234 ;  /* 0x000000040c3c7825 */ /* 0x050fe400078e02ea */
[----:B------:R-:W4:Y:S04]  /*2a3f0*/  LDL.LU.64 R234, [R1+0x2af8] ;  /* 0x002af80001ea7983 */ /* 0x000f280000300a00 */
[----:B------:R-:W4:Y:S04]  /*2a400*/  LDL.LU.64 R172, [R1+0x2718] ;  /* 0x0027180001ac7983 */ /* 0x000f280000300a00 */
[----:B------:R-:W-:Y:S04]  /*2a410*/  STL.64 [R1+0x3930], R194 ;  /* 0x003930c201007387 */ /* 0x000fe80000100a00 */
[----:B------:R-:W-:Y:S01]  /*2a420*/  STL.64 [R1+0x3928], R236 ;  /* 0x003928ec01007387 */ /* 0x000fe20000100a00 */
[----:B--2---:R-:W-:-:S03]  /*2a430*/  IMAD.WIDE R56, R12, 0x4, R226 ;  /* 0x000000040c387825 */ /* 0x004fc600078e02e2 */
[----:B------:R-:W2:Y:S01]  /*2a440*/  LDL.LU.64 R226, [R1+0x2710] ;  /* 0x0027100001e27983 */ /* 0x000ea20000300a00 */
[----:B------:R-:W-:-:S03]  /*2a450*/  IMAD.WIDE R58, R12, 0x4, R224 ;  /* 0x000000040c3a7825 */ /* 0x000fc600078e02e0 */
[----:B------:R-:W-:Y:S04]  /*2a460*/  STL.64 [R1+0x3920], R238 ;  /* 0x003920ee01007387 */ /* 0x000fe80000100a00 */
[----:B------:R-:W-:Y:S04]  /*2a470*/  STL.64 [R1+0x3918], R60 ;  /* 0x0039183c01007387 */ /* 0x000fe80000100a00 */
[----:B------:R-:W2:Y:S04]  /*2a480*/  LDL.LU.64 R88, [R1+0x2d20] ;  /* 0x002d200001587983 */ /* 0x000ea80000300a00 */
[----:B------:R-:W2:Y:S04]  /*2a490*/  LDL.LU.64 R90, [R1+0x2b30] ;  /* 0x002b3000015a7983 */ /* 0x000ea80000300a00 */
[----:B------:R-:W-:Y:S01]  /*2a4a0*/  STL.64 [R1+0x3910], R58 ;  /* 0x0039103a01007387 */ /* 0x000fe20000100a00 */
[----:B------:R-:W-:-:S03]  /*2a4b0*/  IMAD.WIDE R156, R12, 0x4, R182 ;  /* 0x000000040c9c7825 */ /* 0x000fc600078e02b6 */
[----:B------:R-:W2:Y:S01]  /*2a4c0*/  LDL.LU.64 R92, [R1+0x2788] ;  /* 0x00278800015c7983 */ /* 0x000ea20000300a00 */
[----:B------:R-:W-:-:S03]  /*2a4d0*/  IMAD.WIDE R54, R12, 0x4, R222 ;  /* 0x000000040c367825 */ /* 0x000fc600078e02de */
[----:B------:R-:W2:Y:S04]  /*2a4e0*/  LDL.LU.64 R94, [R1+0x2780] ;  /* 0x00278000015e7983 */ /* 0x000ea80000300a00 */
[----:B------:R-:W2:Y:S04]  /*2a4f0*/  LDL.LU.64 R108, [R1+0x2d18] ;  /* 0x002d1800016c7983 */ /* 0x000ea80000300a00 */
[----:B------:R-:W-:Y:S01]  /*2a500*/  STL.64 [R1+0x3908], R56 ;  /* 0x0039083801007387 */ /* 0x000fe20000100a00 */
[----:B------:R-:W-:-:S03]  /*2a510*/  IMAD.WIDE R158, R12, 0x4, R180 ;  /* 0x000000040c9e7825 */ /* 0x000fc600078e02b4 */
[----:B------:R-:W-:Y:S04]  /*2a520*/  STL.64 [R1+0x38f8], R156 ;  /* 0x0038f89c01007387 */ /* 0x000fe80000100a00 */
[----:B------:R-:W2:Y:S04]  /*2a530*/  LDL.LU.64 R110, [R1+0x2b28] ;  /* 0x002b2800016e7983 */ /* 0x000ea80000300a00 */
[----:B------:R-:W2:Y:S04]  /*2a540*/  LDL.LU.64 R224, [R1+0x2778] ;  /* 0x0027780001e07983 */ /* 0x000ea80000300a00 */
[----:B------:R-:W2:Y:S04]  /*2a550*/  LDL.LU.64 R222, [R1+0x2770] ;  /* 0x0027700001de7983 */ /* 0x000ea80000300a00 */
[----:B------:R-:W-:Y:S01]  /*2a560*/  STL.64 [R1+0x3900], R54 ;  /* 0x0039003601007387 */ /* 0x000fe20000100a00 */
[----:B------:R-:W-:-:S03]  /*2a570*/  IMAD.WIDE R160, R12, 0x4, R178 ;  /* 0x000000040ca07825 */ /* 0x000fc600078e02b2 */
[----:B------:R-:W-:Y:S04]  /*2a580*/  STL.64 [R1+0x38f0], R158 ;  /* 0x0038f09e01007387 */ /* 0x000fe80000100a00 */
[----:B------:R-:W2:Y:S04]  /*2a590*/  LDL.LU.64 R182, [R1+0x2ce0] ;  /* 0x002ce00001b67983 */ /* 0x000ea80000300a00 */
[----:B------:R-:W2:Y:S01]  /*2a5a0*/  LDL.LU.64 R180, [R1+0x2af0] ;  /* 0x002af00001b47983 */ /* 0x000ea20000300a00 */
[----:B------:R-:W-:-:S03]  /*2a5b0*/  IMAD.WIDE R162, R12, 0x4, R176 ;  /* 0x000000040ca27825 */ /* 0x000fc600078e02b0 */
[----:B------:R-:W-:Y:S01]  /*2a5c0*/  STL.64 [R1+0x38e8], R160 ;  /* 0x0038e8a001007387 */ /* 0x000fe20000100a00 */
[----:B---3--:R-:W-:-:S04]  /*2a5d0*/  IMAD.WIDE R164, R12, 0x4, R174 ;  /* 0x000000040ca47825 */ /* 0x008fc800078e02ae */
[C---:B----4-:R-:W-:Y:S02]  /*2a5e0*/  IMAD.WIDE R166, R12.reuse, 0x4, R234 ;  /* 0x000000040ca67825 */ /* 0x050fe400078e02ea */
[----:B------:R-:W3:Y:S04]  /*2a5f0*/  LDL.LU.64 R234, [R1+0x2708] ;  /* 0x0027080001ea7983 */ /* 0x000ee80000300a00 */
[----:B------:R-:W4:Y:S01]  /*2a600*/  LDL.LU.64 R178, [R1+0x2700] ;  /* 0x0027000001b27983 */ /* 0x000f220000300a00 */
[----:B------:R-:W-:-:S03]  /*2a610*/  IMAD.WIDE R204, R12, 0x4, R172 ;  /* 0x000000040ccc7825 */ /* 0x000fc600078e02ac */
[----:B------:R-:W4:Y:S04]  /*2a620*/  LDL.LU.64 R176, [R1+0x2ae8] ;  /* 0x002ae80001b07983 */ /* 0x000f280000300a00 */
[----:B------:R-:W-:Y:S04]  /*2a630*/  STL.64 [R1+0x38e0], R162 ;  /* 0x0038e0a201007387 */ /* 0x000fe80000100a00 */
[----:B------:R-:W4:Y:S04]  /*2a640*/  LDL.LU.64 R174, [R1+0x2ad8] ;  /* 0x002ad80001ae7983 */ /* 0x000f280000300a00 */
[----:B------:R-:W4:Y:S01]  /*2a650*/  LDL.LU.64 R172, [R1+0x26f8] ;  /* 0x0026f80001ac7983 */ /* 0x000f220000300a00 */
[----:B--2---:R-:W-:-:S03]  /*2a660*/  IMAD.WIDE R206, R12, 0x4, R226 ;  /* 0x000000040cce7825 */ /* 0x004fc600078e02e2 */
[----:B------:R-:W2:Y:S04]  /*2a670*/  LDL.LU.64 R226, [R1+0x26c8] ;  /* 0x0026c80001e27983 */ /* 0x000ea80000300a00 */
        /* <DEDUP_REMOVED lines=12> */
[----:B------:R-:W-:-:S03]  /*2a740*/  SEL R14, R14, RZ, P6 ;  /* 0x000000ff0e0e7207 */ /* 0x000fc60003000000 */
[----:B------:R-:W-:Y:S01]  /*2a750*/  STL.64 [R1+0x38a0], R246 ;  /* 0x0038a0f601007387 */ /* 0x000fe20000100a00 */
[----:B------:R-:W-:Y:S01]  /*2a760*/  SEL R13, RZ, 0x4, P1 ;  /* 0x00000004ff0d7807 */ /* 0x000fe20000800000 */
[C---:B------:R-:W-:Y:S02]  /*2a770*/  IMAD.WIDE R26, R12.reuse, 0x4, R110 ;  /* 0x000000040c1a7825 */ /* 0x040fe400078e026e */
[----:B------:R-:W-:Y:S02]  /*2a780*/  STL.64 [R1+0x3898], R52 ;  /* 0x0038983401007387 */ /* 0x000fe40000100a00 */
[C---:B------:R-:W-:Y:S02]  /*2a790*/  IMAD.WIDE R24, R12.reuse, 0x4, R224 ;  /* 0x000000040c187825 */ /* 0x040fe400078e02e0 */
[----:B------:R-:W-:Y:S02]  /*2a7a0*/  STL.64 [R1+0x3890], R26 ;  /* 0x0038901a01007387 */ /* 0x000fe40000100a00 */
[----:B------:R-:W-:-:S02]  /*2a7b0*/  IMAD.WIDE R22, R12, 0x4, R222 ;  /* 0x000000040c167825 */ /* 0x000fc400078e02de */
[----:B------:R-:W-:Y:S01]  /*2a7c0*/  STL.64 [R1+0x3888], R24 ;  /* 0x0038881801007387 */ /* 0x000fe20000100a00 */
[----:B------:R-:W-:Y:S02]  /*2a7d0*/  ISETP.NE.U32.AND P1, PT, R14, RZ, PT ;  /* 0x000000ff0e00720c */ /* 0x000fe40003f25070 */
[----:B------:R-:W-:Y:S01]  /*2a7e0*/  SEL R14, R15, RZ, P6 ;  /* 0x000000ff0f0e7207 */ /* 0x000fe20003000000 */
[----:B------:R-:W-:-:S04]  /*2a7f0*/  IMAD.WIDE R248, R12, 0x4, R182 ;  /* 0x000000040cf87825 */ /* 0x000fc800078e02b6 */
[----:B------:R-:W-:Y:S01]  /*2a800*/  IMAD.WIDE R250, R12, 0x4, R180 ;  /* 0x000000040cfa7825 */ /* 0x000fe200078e02b4 */
[----:B------:R-:W-:Y:S01]  /*2a810*/  STL.64 [R1+0x3878], R248 ;  /* 0x003878f801007387 */ /* 0x000fe20000100a00 */
[----:B------:R-:W-:-:S03]  /*2a820*/  SEL R13, R13, RZ, P6 ;  /* 0x000000ff0d0d7207 */ /* 0x000fc60003000000 */
[----:B------:R-:W-:Y:S01]  /*2a830*/  STL.64 [R1+0x3880], R22 ;  /* 0x0038801601007387 */ /* 0x000fe20000100a00 */
[----:B------:R-:W-:-:S03]  /*2a840*/  ISETP.NE.U32.AND P6, PT, R14, RZ, PT ;  /* 0x000000ff0e00720c */ /* 0x000fc60003fc5070 */
[----:B------:R-:W-:Y:S01]  /*2a850*/  STL.64 [R1+0x3870], R250 ;  /* 0x003870fa01007387 */ /* 0x000fe20000100a00 */
[----:B---3--:R-:W-:-:S04]  /*2a860*/  IMAD.WIDE R234, R12, 0x4, R234 ;  /* 0x000000040cea7825 */ /* 0x008fc800078e02ea */
[C---:B----4-:R-:W-:Y:S01]  /*2a870*/  IMAD.WIDE R222, R12.reuse, 0x4, R178 ;  /* 0x000000040cde7825 */ /* 0x050fe200078e02b2 */
[----:B------:R-:W-:Y:S03]  /*2a880*/  STL.64 [R1+0x3868], R234 ;  /* 0x003868ea01007387 */ /* 0x000fe60000100a00 */
[C---:B------:R-:W-:Y:S01]  /*2a890*/  IMAD.WIDE R20, R12.reuse, 0x4, R176 ;  /* 0x000000040c147825 */ /* 0x040fe200078e02b0 */
[----:B------:R-:W-:Y:S04]  /*2a8a0*/  STL.64 [R1+0x3860], R222 ;  /* 0x003860de01007387 */ /* 0x000fe80000100a00 */
[----:B------:R-:W-:Y:S01]  /*2a8b0*/  STL.64 [R1+0x3858], R20 ;  /* 0x0038581401007387 */ /* 0x000fe20000100a00 */
[----:B------:R-:W-:-:S03]  /*2a8c0*/  IMAD.WIDE R18, R12, 0x4, R174 ;  /* 0x000000040c127825 */ /* 0x000fc600078e02ae */
[----:B------:R-:W-:Y:S01]  /*2a8d0*/  STL [R1+0x670], RZ ;  /* 0x000670ff01007387 */ /* 0x000fe20000100800 */
[----:B------:R-:W-:-:S03]  /*2a8e0*/  IMAD.WIDE R16, R12, 0x4, R172 ;  /* 0x000000040c107825 */ /* 0x000fc600078e02ac */
[----:B------:R-:W-:Y:S04]  /*2a8f0*/  STL.64 [R1+0x3850], R18 ;  /* 0x0038501201007387 */ /* 0x000fe80000100a00 */
[----:B------:R-:W-:Y:S04]  /*2a900*/  STL [R1+0x674], RZ ;  /* 0x000674ff01007387 */ /* 0x000fe80000100800 */
[----:B------:R-:W-:Y:S04]  /*2a910*/  STL.64 [R1+0x3848], R16 ;  /* 0x0038481001007387 */ /* 0x000fe80000100a00 */
[----:B------:R-:W-:Y:S01]  /*2a920*/  STL [R1+0x678], RZ ;  /* 0x000678ff01007387 */ /* 0x000fe20000100800 */
[----:B--2---:R-:W-:-:S05]  /*2a930*/  IMAD.WIDE R14, R12, 0x4, R226 ;  /* 0x000000040c0e7825 */ /* 0x004fca00078e02e2 */
[----:B------:R-:W-:Y:S04]  /*2a940*/  STL.64 [R1+0x3840], R14 ;  /* 0x0038400e01007387 */ /* 0x000fe80000100a00 */
[----:B------:R-:W-:Y:S04]  /*2a950*/  STL [R1+0x67c], RZ ;  /* 0x00067cff01007387 */ /* 0x000fe80000100800 */
        /* <DEDUP_REMOVED lines=252> */
[----:B------:R-:W2:Y:S04]  /*2b920*/  LDL.LU.64 R70, [R1+0x2000] ;  /* 0x0020000001467983 */ /* 0x000ea80000300a00 */
[----:B------:R-:W3:Y:S04]  /*2b930*/  LDL.LU.64 R136, [R1+0x1ff8] ;  /* 0x001ff80001887983 */ /* 0x000ee80000300a00 */
[----:B------:R-:W4:Y:S04]  /*2b940*/  LDL.LU.64 R138, [R1+0x1ff0] ;  /* 0x001ff000018a7983 */ /* 0x000f280000300a00 */
[----:B------:R-:W-:Y:S04]  /*2b950*/  STL [R1+0x8a0], RZ ;  /* 0x0008a0ff01007387 */ /* 0x000fe80000100800 */
[----:B------:R-:W-:Y:S04]  /*2b960*/  STL [R1+0x8a4], RZ ;  /* 0x0008a4ff01007387 */ /* 0x000fe80000100800 */
[----:B------:R-:W-:Y:S04]  /*2b970*/  STL [R1+0x8a8], RZ ;  /* 0x0008a8ff01007387 */ /* 0x000fe80000100800 */
[----:B------:R-:W-:Y:S04]  /*2b980*/  STL [R1+0x8ac], RZ ;  /* 0x0008acff01007387 */ /* 0x000fe80000100800 */
[----:B------:R-:W4:Y:S04]  /*2b990*/  LDL.LU.64 R86, [R1+0x1fe8] ;  /* 0x001fe80001567983 */ /* 0x000f280000300a00 */
[----:B------:R-:W4:Y:S04]  /*2b9a0*/  LDL.LU.64 R196, [R1+0x1fe0] ;  /* 0x001fe00001c47983 */ /* 0x000f280000300a00 */
[----:B------:R-:W4:Y:S04]  /*2b9b0*/  LDL.LU.64 R122, [R1+0x1fd8] ;  /* 0x001fd800017a7983 */ /* 0x000f280000300a00 */
[----:B------:R-:W-:Y:S04]  /*2b9c0*/  STL [R1+0x890], RZ ;  /* 0x000890ff01007387 */ /* 0x000fe80000100800 */
[----:B------:R-:W-:Y:S04]  /*2b9d0*/  STL [R1+0x894], RZ ;  /* 0x000894ff01007387 */ /* 0x000fe80000100800 */
[----:B------:R-:W-:Y:S04]  /*2b9e0*/  STL [R1+0x898], RZ ;  /* 0x000898ff01007387 */ /* 0x000fe80000100800 */
[----:B------:R-:W-:Y:S04]  /*2b9f0*/  STL [R1+0x89c], RZ ;  /* 0x00089cff01007387 */ /* 0x000fe80000100800 */
[----:B------:R-:W4:Y:S04]  /*2ba00*/  LDL.LU.64 R200, [R1+0x1fd0] ;  /* 0x001fd00001c87983 */ /* 0x000f280000300a00 */
[----:B------:R-:W4:Y:S04]  /*2ba10*/  LDL.LU.64 R230, [R1+0x1fc8] ;  /* 0x001fc80001e67983 */ /* 0x000f280000300a00 */
        /* <DEDUP_REMOVED lines=13> */
[----:B------:R-:W-:Y:S01]  /*2baf0*/  STL [R1+0x60c], RZ ;  /* 0x00060cff01007387 */ /* 0x000fe20000100800 */
[----:B--2---:R-:W-:-:S04]  /*2bb00*/  IMAD.WIDE R100, R0, 0x4, R70 ;  /* 0x0000000400647825 */ /* 0x004fc800078e0246 */
[C---:B---3--:R-:W-:Y:S01]  /*2bb10*/  IMAD.WIDE R98, R0.reuse, 0x4, R136 ;  /* 0x0000000400627825 */ /* 0x048fe200078e0288 */
[----:B------:R1:W-:Y:S03]  /*2bb20*/  LDGSTS.E [R232+0x3cc00], [R100.64], !P2 ;  /* 0x3cc0000064e87fae */ /* 0x0003e6000d121848 */
[C---:B----4-:R-:W-:Y:S01]  /*2bb30*/  IMAD.WIDE R96, R0.reuse, 0x4, R138 ;  /* 0x0000000400607825 */ /* 0x050fe200078e028a */
[----:B------:R-:W1:Y:S04]  /*2bb40*/  LDL.LU.64 R136, [R1+0x1fb0] ;  /* 0x001fb00001887983 */ /* 0x000e680000300a00 */
[----:B------:R-:W-:Y:S04]  /*2bb50*/  STL.64 [R1+0x14e0], R100 ;  /* 0x0014e06401007387 */ /* 0x000fe80000100a00 */
[----:B------:R-:W1:Y:S04]  /*2bb60*/  LDL.LU.64 R70, [R1+0x1fa8] ;  /* 0x001fa80001467983 */ /* 0x000e680000300a00 */
[----:B------:R-:W-:Y:S04]  /*2bb70*/  STL.64 [R1+0x14d8], R98 ;  /* 0x0014d86201007387 */ /* 0x000fe80000100a00 */
[----:B------:R-:W3:Y:S01]  /*2bb80*/  LDL.LU.64 R138, [R1+0x1fa0] ;  /* 0x001fa000018a7983 */ /* 0x000ee20000300a00 */
[----:B------:R-:W-:-:S03]  /*2bb90*/  IMAD.WIDE R86, R0, 0x4, R86 ;  /* 0x0000000400567825 */ /* 0x000fc600078e0256 */
[----:B------:R-:W-:Y:S01]  /*2bba0*/  STL.64 [R1+0x14d0], R96 ;  /* 0x0014d06001007387 */ /* 0x000fe20000100a00 */
[----:B------:R-:W-:-:S03]  /*2bbb0*/  IMAD.WIDE R78, R0, 0x4, R196 ;  /* 0x00000004004e7825 */ /* 0x000fc600078e02c4 */
[----:B------:R3:W-:Y:S01]  /*2bbc0*/  LDGSTS.E [R232+0x3cc80], [R98.64], !P2 ;  /* 0x3cc8000062e87fae */ /* 0x0007e2000d121848 */
[----:B------:R-:W-:-:S03]  /*2bbd0*/  IMAD.WIDE R76, R0, 0x4, R122 ;  /* 0x00000004004c7825 */ /* 0x000fc600078e027a */
[----:B------:R-:W4:Y:S04]  /*2bbe0*/  LDL.LU.64 R196, [R1+0x1f98] ;  /* 0x001f980001c47983 */ /* 0x000f280000300a00 */
[----:B------:R2:W-:Y:S04]  /*2bbf0*/  STL.64 [R1+0x14c8], R86 ;  /* 0x0014c85601007387 */ /* 0x0005e80000100a00 */
[----:B------:R-:W-:Y:S04]  /*2bc00*/  STL.64 [R1+0x14c0], R78 ;  /* 0x0014c04e01007387 */ /* 0x000fe80000100a00 */
[----:B------:R4:W-:Y:S04]  /*2bc10*/  LDGSTS.E [R232+0x3cd00], [R96.64], !P2 ;  /* 0x3cd0000060e87fae */ /* 0x0009e8000d121848 */
[----:B------:R2:W-:Y:S01]  /*2bc20*/  LDGSTS.E [R232+0x3cd80], [R86.64], !P2 ;  /* 0x3cd8000056e87fae */ /* 0x0005e2000d121848 */
[----:B------:R-:W-:-:S03]  /*2bc30*/  IMAD.WIDE R74, R0, 0x4, R200 ;  /* 0x00000004004a7825 */ /* 0x000fc600078e02c8 */
[----:B------:R1:W-:Y:S01]  /*2bc40*/  LDGSTS.E [R232+0x3ce00], [R78.64], !P2 ;  /* 0x3ce000004ee87fae */ /* 0x0003e2000d121848 */
[----:B------:R-:W-:-:S03]  /*2bc50*/  IMAD.WIDE R72, R0, 0x4, R230 ;  /* 0x0000000400487825 */ /* 0x000fc600078e02e6 */
[----:B------:R-:W4:Y:S04]  /*2bc60*/  LDL.LU.64 R200, [R1+0x1f90] ;  /* 0x001f900001c87983 */ /* 0x000f280000300a00 */
[----:B------:R-:W-:Y:S04]  /*2bc70*/  STL.64 [R1+0x14b8], R76 ;  /* 0x0014b84c01007387 */ /* 0x000fe80000100a00 */
[----:B------:R2:W-:Y:S04]  /*2bc80*/  STL.64 [R1+0x15a8], R74 ;  /* 0x0015a84a01007387 */ /* 0x0005e80000100a00 */
[----:B------:R1:W-:Y:S04]  /*2bc90*/  STL.64 [R1+0x15a0], R72 ;  /* 0x0015a04801007387 */ /* 0x0003e80000100a00 */
[----:B------:R-:W4:Y:S04]  /*2bca0*/  LDL.LU.64 R230, [R1+0x1f88] ;  /* 0x001f880001e67983 */ /* 0x000f280000300a00 */
[----:B------:R1:W-:Y:S04]  /*2bcb0*/  LDGSTS.E [R232+0x3ce80], [R76.64], !P2 ;  /* 0x3ce800004ce87fae */ /* 0x0003e8000d121848 */
[----:B------:R2:W-:Y:S04]  /*2bcc0*/  LDGSTS.E [R232+0x3cf00], [R74.64], !P2 ;  /* 0x3cf000004ae87fae */ /* 0x0005e8000d121848 */
[----:B------:R1:W-:Y:S01]  /*2bcd0*/  LDGSTS.E [R232+0x3cf80], [R72.64], !P2 ;  /* 0x3cf8000048e87fae */ /* 0x0003e2000d121848 */
[----:B------:R-:W-:-:S03]  /*2bce0*/  IMAD.WIDE R122, R0, 0x4, R198 ;  /* 0x00000004007a7825 */ /* 0x000fc600078e02c6 */
[----:B------:R-:W4:Y:S01]  /*2bcf0*/  LDL.LU.64 R198, [R1+0x1f80] ;  /* 0x001f800001c67983 */ /* 0x000f220000300a00 */
[----:B--2---:R-:W-:-:S03]  /*2bd00*/  IMAD.WIDE R86, R0, 0x4, R228 ;  /* 0x0000000400567825 */ /* 0x004fc600078e02e4 */
[----:B------:R-:W4:Y:S04]  /*2bd10*/  LDL.LU.64 R116, [R1+0x1f40] ;  /* 0x001f400001747983 */ /* 0x000f280000300a00 */
[----:B------:R1:W-:Y:S04]  /*2bd20*/  STL.64 [R1+0x1598], R122 ;  /* 0x0015987a01007387 */ /* 0x0003e80000100a00 */
[----:B------:R-:W4:Y:S04]  /*2bd30*/  LDL.LU.64 R228, [R1+0x1f78] ;  /* 0x001f780001e47983 */ /* 0x000f280000300a00 */
[----:B------:R1:W-:Y:S04]  /*2bd40*/  STL.64 [R1+0x1590], R86 ;  /* 0x0015905601007387 */ /* 0x0003e80000100a00 */
[----:B------:R-:W4:Y:S04]  /*2bd50*/  LDL.LU.64 R74, [R1+0x1f70] ;  /* 0x001f7000014a7983 */ /* 0x000f280000300a00 */
[----:B------:R-:W4:Y:S04]  /*2bd60*/  LDL.LU.64 R118, [R1+0x1f68] ;  /* 0x001f680001767983 */ /* 0x000f280000300a00 */
[----:B------:R1:W-:Y:S04]  /*2bd70*/  LDGSTS.E [R232+0x3dc00], [R122.64], !P3 ;  /* 0x3dc000007ae87fae */ /* 0x0003e8000d921848 */
[----:B------:R1:W-:Y:S02]  /*2bd80*/  LDGSTS.E [R232+0x3dc80], [R86.64], !P3 ;  /* 0x3dc8000056e87fae */ /* 0x0003e4000d921848 */
[----:B-1----:R-:W-:-:S05]  /*2bd90*/  IMAD.WIDE R136, R0, 0x4, R136 ;  /* 0x0000000400887825 */ /* 0x002fca00078e0288 */
[----:B------:R1:W-:Y:S01]  /*2bda0*/  STL.64 [R1+0x1588], R136 ;  /* 0x0015888801007387 */ /* 0x0003e20000100a00 */
[----:B------:R-:W-:-:S03]  /*2bdb0*/  IMAD.WIDE R100, R0, 0x4, R70 ;  /* 0x0000000400647825 */ /* 0x000fc600078e0246 */
[----:B------:R-:W2:Y:S04]  /*2bdc0*/  LDL.LU.64 R120, [R1+0x1f60] ;  /* 0x001f600001787983 */ /* 0x000ea80000300a00 */
[----:B------:R1:W-:Y:S01]  /*2bdd0*/  STL.64 [R1+0x1580], R100 ;  /* 0x0015806401007387 */ /* 0x0003e20000100a00 */
[----:B---3--:R-:W-:-:S03]  /*2bde0*/  IMAD.WIDE R98, R0, 0x4, R138 ;  /* 0x0000000400627825 */ /* 0x008fc600078e028a */
[----:B------:R-:W3:Y:S04]  /*2bdf0*/  LDL.LU.64 R202, [R1+0x1f58] ;  /* 0x001f580001ca7983 */ /* 0x000ee80000300a00 */
[----:B------:R1:W-:Y:S04]  /*2be00*/  STL.64 [R1+0x1578], R98 ;  /* 0x0015786201007387 */ /* 0x0003e80000100a00 */
[----:B------:R-:W3:Y:S01]  /*2be10*/  LDL.LU.64 R72, [R1+0x1f50] ;  /* 0x001f500001487983 */ /* 0x000ee20000300a00 */
[----:B----4-:R-:W-:-:S03]  /*2be20*/  IMAD.WIDE R96, R0, 0x4, R196 ;  /* 0x0000000400607825 */ /* 0x010fc600078e02c4 */
[----:B------:R1:W-:Y:S04]  /*2be30*/  LDGSTS.E [R232+0x3dd00], [R136.64], !P3 ;  /* 0x3dd0000088e87fae */ /* 0x0003e8000d921848 */
[----:B------:R4:W-:Y:S04]  /*2be40*/  STL.64 [R1+0x1570], R96 ;  /* 0x0015706001007387 */ /* 0x0009e80000100a00 */
[----:B------:R-:W4:Y:S04]  /*2be50*/  LDL.LU.64 R138, [R1+0x1f48] ;  /* 0x001f4800018a7983 */ /* 0x000f280000300a00 */
[----:B------:R1:W-:Y:S04]  /*2be60*/  LDGSTS.E [R232+0x3dd80], [R100.64], !P3 ;  /* 0x3dd8000064e87fae */ /* 0x0003e8000d921848 */
[----:B------:R1:W-:Y:S01]  /*2be70*/  LDGSTS.E [R232+0x3de00], [R98.64], !P3 ;  /* 0x3de0000062e87fae */ /* 0x0003e2000d921848 */
[----:B------:R-:W-:-:S03]  /*2be80*/  IADD3 R12, R252, -0x100, RZ ;  /* 0xffffff00fc0c7810 */ /* 0x000fc60007ffe0ff */
[----:B------:R1:W-:Y:S01]  /*2be90*/  LDGSTS.E [R232+0x3de80], [R96.64], !P3 ;  /* 0x3de8000060e87fae */ /* 0x0003e2000d921848 */
[----:B------:R-:W-:-:S05]  /*2bea0*/  IMAD.WIDE R78, R0, 0x4, R200 ;  /* 0x00000004004e7825 */ /* 0x000fca00078e02c8 */
[----:B------:R1:W-:Y:S04]  /*2beb0*/  STL.64 [R1+0x1568], R78 ;  /* 0x0015684e01007387 */ /* 0x0003e80000100a00 */
[----:B------:R-:W4:Y:S04]  /*2bec0*/  LDL.LU.64 R70, [R1+0x1f38] ;  /* 0x001f380001467983 */ /* 0x000f280000300a00 */
[----:B------:R-:W4:Y:S01]  /*2bed0*/  LDL.LU.64 R122, [R1+0x1f30] ;  /* 0x001f3000017a7983 */ /* 0x000f220000300a00 */
[----:B------:R-:W-:-:S03]  /*2bee0*/  IMAD.WIDE R76, R0, 0x4, R230 ;  /* 0x00000004004c7825 */ /* 0x000fc600078e02e6 */
[----:B------:R1:W-:Y:S04]  /*2bef0*/  LDGSTS.E [R232+0x3df00], [R78.64], !P3 ;  /* 0x3df000004ee87fae */ /* 0x0003e8000d921848 */
[----:B------:R2:W-:Y:S04]  /*2bf00*/  STL.64 [R1+0x1560], R76 ;  /* 0x0015604c01007387 */ /* 0x0005e80000100a00 */
[----:B------:R-:W4:Y:S04]  /*2bf10*/  LDL.LU.64 R86, [R1+0x1f28] ;  /* 0x001f280001567983 */ /* 0x000f280000300a00 */
[----:B-1----:R-:W4:Y:S04]  /*2bf20*/  LDL.LU.64 R136, [R1+0x1f20] ;  /* 0x001f200001887983 */ /* 0x002f280000300a00 */
[----:B------:R-:W4:Y:S04]  /*2bf30*/  LDL.LU.64 R196, [R1+0x1f18] ;  /* 0x001f180001c47983 */ /* 0x000f280000300a00 */
[----:B------:R-:W4:Y:S04]  /*2bf40*/  LDL.LU.64 R200, [R1+0x1f10] ;  /* 0x001f100001c87983 */ /* 0x000f280000300a00 */
[----:B------:R-:W4:Y:S01]  /*2bf50*/  LDL.LU.64 R230, [R1+0x1f08] ;  /* 0x001f080001e67983 */ /* 0x000f220000300a00 */
[----:B------:R-:W-:-:S03]  /*2bf60*/  IMAD.WIDE R198, R0, 0x4, R198 ;  /* 0x0000000400c67825 */ /* 0x000fc600078e02c6 */
[----:B------:R1:W-:Y:S01]  /*2bf70*/  LDGSTS.E [R232+0x3df80], [R76.64], !P3 ;  /* 0x3df800004ce87fae */ /* 0x0003e2000d921848 */
[----:B------:R-:W-:-:S04]  /*2bf80*/  IMAD.WIDE R116, R0, 0x4, R116 ;  /* 0x0000000400747825 */ /* 0x000fc800078e0274 */
[C---:B------:R-:W-:Y:S01]  /*2bf90*/  IMAD.WIDE R228, R0.reuse, 0x4, R228 ;  /* 0x0000000400e47825 */ /* 0x040fe200078e02e4 */
[----:B------:R1:W-:Y:S03]  /*2bfa0*/  STL.64 [R1+0x1558], R198 ;  /* 0x001558c601007387 */ /* 0x0003e60000100a00 */
[C---:B------:R-:W-:Y:S01]  /*2bfb0*/  IMAD.WIDE R216, R0.reuse, 0x4, R74 ;  /* 0x0000000400d87825 */ /* 0x040fe200078e024a */
[----:B------:R-:W-:Y:S03]  /*2bfc0*/  STL.64 [R1+0x15b0], R116 ;  /* 0x0015b07401007387 */ /* 0x000fe60000100a00 */
[----:B------:R-:W-:Y:S01]  /*2bfd0*/  IMAD.WIDE R170, R0, 0x4, R118 ;  /* 0x0000000400aa7825 */ /* 0x000fe200078e0276 */
[----:B------:R1:W-:Y:S04]  /*2bfe0*/  STL.64 [R1+0x1518], R228 ;  /* 0x001518e401007387 */ /* 0x0003e80000100a00 */
[----:B------:R-:W-:Y:S04]  /*2bff0*/  STL.64 [R1+0x1510], R216 ;  /* 0x001510d801007387 */ /* 0x000fe80000100a00 */
[----:B------:R-:W-:Y:S01]  /*2c000*/  STL.64 [R1+0x1508], R170 ;  /* 0x001508aa01007387 */ /* 0x000fe20000100a00 */
[----:B------:R-:W-:-:S02]  /*2c010*/  ISETP.NE.U32.AND P4, PT, R13, RZ, PT ;  /* 0x000000ff0d00720c */ /* 0x000fc40003f85070 */
[----:B------:R-:W-:Y:S01]  /*2c020*/  ISETP.GE.U32.AND P3, PT, R12, 0x7ffffe81, PT ;  /* 0x7ffffe810c00780c */ /* 0x000fe20003f66070 */
[----:B------:R1:W-:Y:S04]  /*2c030*/  LDGSTS.E [R232+0x3ec00], [R198.64], !P0 ;  /* 0x3ec00000c6e87fae */ /* 0x0003e8000c121848 */
[----:B------:R1:W-:Y:S04]  /*2c040*/  LDGSTS.E [R232+0x3ec80], [R228.64], !P0 ;  /* 0x3ec80000e4e87fae */ /* 0x0003e8000c121848 */
[----:B------:R1:W-:Y:S04]  /*2c050*/  LDGSTS.E [R232+0x3ed00], [R216.64], !P0 ;  /* 0x3ed00000d8e87fae */ /* 0x0003e8000c121848 */
[----:B------:R1:W-:Y:S01]  /*2c060*/  LDGSTS.E [R232+0x3ed80], [R170.64], !P0 ;  /* 0x3ed80000aae87fae */ /* 0x0003e2000c121848 */
[----:B--2---:R-:W-:-:S04]  /*2c070*/  IMAD.WIDE R168, R0, 0x4, R120 ;  /* 0x0000000400a87825 */ /* 0x004fc800078e0278 */
[C---:B---3--:R-:W-:Y:S01]  /*2c080*/  IMAD.WIDE R150, R0.reuse, 0x4, R202 ;  /* 0x0000000400967825 */ /* 0x048fe200078e02ca */
[----:B------:R-:W-:Y:S03]  /*2c090*/  STL.64 [R1+0x1500], R168 ;  /* 0x001500a801007387 */ /* 0x000fe60000100a00 */
[C---:B------:R-:W-:Y:S01]  /*2c0a0*/  IMAD.WIDE R148, R0.reuse, 0x4, R72 ;  /* 0x0000000400947825 */ /* 0x040fe200078e0248 */
[----:B------:R-:W-:Y:S04]  /*2c0b0*/  STL.64 [R1+0x14f8], R150 ;  /* 0x0014f89601007387 */ /* 0x000fe80000100a00 */
[----:B------:R-:W-:Y:S04]  /*2c0c0*/  STL.64 [R1+0x14f0], R148 ;  /* 0x0014f09401007387 */ /* 0x000fe80000100a00 */
[----:B------:R2:W-:Y:S01]  /*2c0d0*/  LDGSTS.E [R232+0x3ee00], [R168.64], !P0 ;  /* 0x3ee00000a8e87fae */ /* 0x0005e2000c121848 */
[----:B----4-:R-:W-:-:S03]  /*2c0e0*/  IMAD.WIDE R138, R0, 0x4, R138 ;  /* 0x00000004008a7825 */ /* 0x010fc600078e028a */
[----:B------:R2:W-:Y:S04]  /*2c0f0*/  LDGSTS.E [R232+0x3ee80], [R150.64], !P0 ;  /* 0x3ee8000096e87fae */ /* 0x0005e8000c121848 */
[----:B------:R4:W-:Y:S04]  /*2c100*/  STL.64 [R1+0x14e8], R138 ;  /* 0x0014e88a01007387 */ /* 0x0009e80000100a00 */
[----:B------:R1:W-:Y:S04]  /*2c110*/  LDGSTS.E [R232+0x3ef00], [R148.64], !P0 ;  /* 0x3ef0000094e87fae */ /* 0x0003e8000c121848 */
[----:B------:R4:W-:Y:S04]  /*2c120*/  LDGSTS.E [R232+0x3ef80], [R138.64], !P0 ;  /* 0x3ef800008ae87fae */ /* 0x0009e8000c121848 */
[----:B------:R1:W-:Y:S01]  /*2c130*/  LDGSTS.E [R232+0x3fc00], [R116.64], !P3 ;  /* 0x3fc0000074e87fae */ /* 0x0003e2000d921848 */
[----:B------:R-:W-:-:S04]  /*2c140*/  IMAD.WIDE R100, R0, 0x4, R70 ;  /* 0x0000000400647825 */ /* 0x000fc800078e0246 */
[C---:B------:R-:W-:Y:S01]  /*2c150*/  IMAD.WIDE R98, R0.reuse, 0x4, R122 ;  /* 0x0000000400627825 */ /* 0x040fe200078e027a */
[----:B------:R-:W-:Y:S04]  /*2c160*/  STL.64 [R1+0x1550], R100 ;  /* 0x0015506401007387 */ /* 0x000fe80000100a00 */
[----:B------:R-:W-:Y:S04]  /*2c170*/  STL.64 [R1+0x1548], R98 ;  /* 0x0015486201007387 */ /* 0x000fe80000100a00 */
[----:B------:R2:W-:Y:S01]  /*2c180*/  LDGSTS.E [R232+0x3fc80], [R100.64], !P3 ;  /* 0x3fc8000064e87fae */ /* 0x0005e2000d921848 */
[----:B------:R-:W-:-:S03]  /*2c190*/  IMAD.WIDE R96, R0, 0x4, R86 ;  /* 0x0000000400607825 */ /* 0x000fc600078e0256 */
[----:B------:R2:W-:Y:S01]  /*2c1a0*/  LDGSTS.E [R232+0x3fd00], [R98.64], !P3 ;  /* 0x3fd0000062e87fae */ /* 0x0005e2000d921848 */
[----:B------:R-:W-:-:S03]  /*2c1b0*/  IMAD.WIDE R78, R0, 0x4, R136 ;  /* 0x00000004004e7825 */ /* 0x000fc600078e0288 */
[----:B------:R-:W-:Y:S01]  /*2c1c0*/  STL.64 [R1+0x1540], R96 ;  /* 0x0015406001007387 */ /* 0x000fe20000100a00 */
[----:B-1----:R-:W-:-:S03]  /*2c1d0*/  IMAD.WIDE R76, R0, 0x4, R196 ;  /* 0x00000004004c7825 */ /* 0x002fc600078e02c4 */
[----:B------:R1:W-:Y:S01]  /*2c1e0*/  STL.64 [R1+0x1538], R78 ;  /* 0x0015384e01007387 */ /* 0x0003e20000100a00 */
[----:B------:R-:W-:-:S03]  /*2c1f0*/  IMAD.WIDE R74, R0, 0x4, R200 ;  /* 0x00000004004a7825 */ /* 0x000fc600078e02c8 */
[----:B------:R-:W3:Y:S01]  /*2c200*/  LDL.64 R118, [R1+0x1970] ;  /* 0x0019700001767983 */ /* 0x000ee20000100a00 */
[----:B------:R-:W-:-:S03]  /*2c210*/  IMAD.WIDE R12, R0, 0x4, R230 ;  /* 0x00000004000c7825 */ /* 0x000fc600078e02e6 */
[----:B------:R-:W-:Y:S04]  /*2c220*/  STL.64 [R1+0x1530], R76 ;  /* 0x0015304c01007387 */ /* 0x000fe80000100a00 */
[----:B------:R-:W3:Y:S04]  /*2c230*/  LDL.64 R120, [R1+0x1968] ;  /* 0x0019680001787983 */ /* 0x000ee80000100a00 */
[----:B------:R-:W-:Y:S04]  /*2c240*/  STL.64 [R1+0x1528], R74 ;  /* 0x0015284a01007387 */ /* 0x000fe80000100a00 */
[----:B------:R-:W3:Y:S04]  /*2c250*/  LDL.64 R202, [R1+0x3d50] ;  /* 0x003d500001ca7983 */ /* 0x000ee80000100a00 */
[----:B------:R1:W-:Y:S04]  /*2c260*/  STL.64 [R1+0x1520], R12 ;  /* 0x0015200c01007387 */ /* 0x0003e80000100a00 */
[----:B------:R-:W3:Y:S04]  /*2c270*/  LDL.64 R72, [R1+0x1958] ;  /* 0x0019580001487983 */ /* 0x000ee80000100a00 */
[----:B------:R-:W3:Y:S04]  /*2c280*/  LDL.64 R70, [R1+0x3c80] ;  /* 0x003c800001467983 */ /* 0x000ee80000100a00 */
[----:B------:R-:W3:Y:S04]  /*2c290*/  LDL.64 R122, [R1+0x1928] ;  /* 0x00192800017a7983 */ /* 0x000ee80000100a00 */
[----:B------:R-:W3:Y:S04]  /*2c2a0*/  LDL.64 R86, [R1+0x3c78] ;  /* 0x003c780001567983 */ /* 0x000ee80000100a00 */
[----:B------:R-:W3:Y:S04]  /*2c2b0*/  LDL.64 R136, [R1+0x1918] ;  /* 0x0019180001887983 */ /* 0x000ee80000100a00 */
[----:B------:R-:W3:Y:S04]  /*2c2c0*/  LDL.64 R196, [R1+0x1908] ;  /* 0x0019080001c47983 */ /* 0x000ee80000100a00 */
[----:B------:R-:W3:Y:S04]  /*2c2d0*/  LDL.64 R230, [R1+0x3ba0] ;  /* 0x003ba00001e67983 */ /* 0x000ee80000100a00 */
[----:B------:R1:W-:Y:S04]  /*2c2e0*/  LDGSTS.E [R232+0x3fd80], [R96.64], !P3 ;  /* 0x3fd8000060e87fae */ /* 0x0003e8000d921848 */
[----:B------:R1:W-:Y:S04]  /*2c2f0*/  LDGSTS.E [R232+0x3fe00], [R78.64], !P3 ;  /* 0x3fe000004ee87fae */ /* 0x0003e8000d921848 */
[----:B------:R1:W-:Y:S04]  /*2c300*/  LDGSTS.E [R232+0x3fe80], [R76.64], !P3 ;  /* 0x3fe800004ce87fae */ /* 0x0003e8000d921848 */
[----:B------:R1:W-:Y:S04]  /*2c310*/  LDGSTS.E [R232+0x3ff00], [R74.64], !P3 ;  /* 0x3ff000004ae87fae */ /* 0x0003e8000d921848 */
[----:B------:R1:W-:Y:S04]  /*2c320*/  LDGSTS.E [R232+0x3ff80], [R12.64], !P3 ;  /* 0x3ff800000ce87fae */ /* 0x0003e8000d921848 */
[----:B------:R-:W0:Y:S04]  /*2c330*/  LDGDEPBAR ;  /* 0x00000000000079af */ /* 0x000e280000000000 */
[----:B------:R-:W3:Y:S04]  /*2c340*/  LDL.64 R198, [R1+0x18f8] ;  /* 0x0018f80001c67983 */ /* 0x000ee80000100a00 */
[----:B------:R-:W3:Y:S04]  /*2c350*/  LDL.64 R200, [R1+0x3b98] ;  /* 0x003b980001c87983 */ /* 0x000ee80000100a00 */
[----:B------:R-:W3:Y:S04]  /*2c360*/  LDL.64 R228, [R1+0x18e8] ;  /* 0x0018e80001e47983 */ /* 0x000ee80000100a00 */
[----:B----4-:R-:W4:Y:S04]  /*2c370*/  LDL.64 R138, [R1+0x3ab8] ;  /* 0x003ab800018a7983 */ /* 0x010f280000100a00 */
[----:B------:R-:W4:Y:S04]  /*2c380*/  LDL.64 R216, [R1+0x18c8] ;  /* 0x0018c80001d87983 */ /* 0x000f280000100a00 */
[----:B-1----:R-:W4:Y:S04]  /*2c390*/  LDL.64 R78, [R1+0x18c0] ;  /* 0x0018c000014e7983 */ /* 0x002f280000100a00 */
[----:B------:R-:W4:Y:S04]  /*2c3a0*/  LDL.64 R12, [R1+0x18b0] ;  /* 0x0018b000010c7983 */ /* 0x000f280000100a00 */
[----:B--2---:R-:W2:Y:S04]  /*2c3b0*/  LDL.64 R100, [R1+0x1880] ;  /* 0x0018800001647983 */ /* 0x004ea80000100a00 */
[----:B------:R-:W2:Y:S04]  /*2c3c0*/  LDL.64 R98, [R1+0x1878] ;  /* 0x0018780001627983 */ /* 0x000ea80000100a00 */
        /* <DEDUP_REMOVED lines=8> */
[----:B---3--:R1:W-:Y:S04]  /*2c450*/  LDGSTS.E [R233+0x48000], [R118.64], P5 ;  /* 0x4800000076e97fae */ /* 0x0083e8000a921848 */
[----:B------:R3:W-:Y:S04]  /*2c460*/  LDGSTS.E [R233+0x48080], [R120.64], P6 ;  /* 0x4808000078e97fae */ /* 0x0007e8000b121848 */
[----:B-1----:R-:W2:Y:S04]  /*2c470*/  LDL.64 R118, [R1+0x3c70] ;  /* 0x003c700001767983 */ /* 0x002ea80000100a00 */
[----:B------:R1:W-:Y:S04]  /*2c480*/  LDGSTS.E [R233+0x48100], [R202.64], P1 ;  /* 0x48100000cae97fae */ /* 0x0003e80008921848 */
[----:B---3--:R-:W3:Y:S04]  /*2c490*/  LDL.64 R120, [R1+0x3c68] ;  /* 0x003c680001787983 */ /* 0x008ee80000100a00 */
[----:B------:R1:W-:Y:S04]  /*2c4a0*/  LDGSTS.E [R233+0x48180], [R72.64], P4 ;  /* 0x4818000048e97fae */ /* 0x0003e8000a121848 */
[----:B------:R1:W-:Y:S04]  /*2c4b0*/  LDGSTS.E [R233+0x49000], [R70.64], P5 ;  /* 0x4900000046e97fae */ /* 0x0003e8000a921848 */
[----:B------:R1:W-:Y:S04]  /*2c4c0*/  LDGSTS.E [R233+0x49080], [R122.64], P6 ;  /* 0x490800007ae97fae */ /* 0x0003e8000b121848 */
[----:B------:R1:W-:Y:S04]  /*2c4d0*/  LDGSTS.E [R233+0x49100], [R86.64], P1 ;  /* 0x4910000056e97fae */ /* 0x0003e80008921848 */
[----:B------:R1:W-:Y:S04]  /*2c4e0*/  LDGSTS.E [R233+0x49180], [R136.64], P4 ;  /* 0x4918000088e97fae */ /* 0x0003e8000a121848 */
[----:B------:R1:W-:Y:S04]  /*2c4f0*/  LDGSTS.E [R233+0x4a000], [R196.64], P5 ;  /* 0x4a000000c4e97fae */ /* 0x0003e8000a921848 */
[----:B------:R1:W-:Y:S04]  /*2c500*/  LDGSTS.E [R233+0x4a080], [R230.64], P6 ;  /* 0x4a080000e6e97fae */ /* 0x0003e8000b121848 */
[----:B-1----:R-:W2:Y:S04]  /*2c510*/  LDL.64 R86, [R1+0x18b8] ;  /* 0x0018b80001567983 */ /* 0x002ea80000100a00 */
[----:B------:R-:W2:Y:S04]  /*2c520*/  LDL.64 R136, [R1+0x18a8] ;  /* 0x0018a80001887983 */ /* 0x000ea80000100a00 */
[----:B------:R-:W2:Y:S04]  /*2c530*/  LDL.64 R230, [R1+0x18d8] ;  /* 0x0018d80001e67983 */ /* 0x000ea80000100a00 */
[----:B------:R-:W3:Y:S04]  /*2c540*/  LDL.64 R196, [R1+0x18a0] ;  /* 0x0018a00001c47983 */ /* 0x000ee80000100a00 */
[----:B------:R-:W3:Y:S04]  /*2c550*/  LDL.64 R122, [R1+0x1868] ;  /* 0x00186800017a7983 */ /* 0x000ee80000100a00 */
[----:B------:R-:W3:Y:S04]  /*2c560*/  LDL.64 R202, [R1+0x17f0] ;  /* 0x0017f00001ca7983 */ /* 0x000ee80000100a00 */
[----:B------:R1:W-:Y:S04]  /*2c570*/  LDGSTS.E [R233+0x4a100], [R198.64], P1 ;  /* 0x4a100000c6e97fae */ /* 0x0003e80008921848 */
[----:B------:R1:W-:Y:S04]  /*2c580*/  LDGSTS.E [R233+0x4a180], [R200.64], P4 ;  /* 0x4a180000c8e97fae */ /* 0x0003e8000a121848 */
[----:B------:R4:W-:Y:S04]  /*2c590*/  LDGSTS.E [R233+0x4b000], [R228.64], P5 ;  /* 0x4b000000e4e97fae */ /* 0x0009e8000a921848 */
[----:B----4-:R4:W-:Y:S04]  /*2c5a0*/  LDGSTS.E [R233+0x4b080], [R138.64], P6 ;  /* 0x4b0800008ae97fae */ /* 0x0109e8000b121848 */
[----:B-1----:R-:W3:Y:S04]  /*2c5b0*/  LDL.64 R198, [R1+0x1898] ;  /* 0x0018980001c67983 */ /* 0x002ee80000100a00 */
[----:B------:R-:W3:Y:S04]  /*2c5c0*/  LDL.64 R200, [R1+0x1890] ;  /* 0x0018900001c87983 */ /* 0x000ee80000100a00 */
[----:B------:R-:W3:Y:S04]  /*2c5d0*/  LDL.64 R228, [R1+0x1888] ;  /* 0x0018880001e47983 */ /* 0x000ee80000100a00 */
[----:B------:R-:W3:Y:S04]  /*2c5e0*/  LDL.64 R72, [R1+0x3b90] ;  /* 0x003b900001487983 */ /* 0x000ee80000100a00 */
[----:B------:R-:W3:Y:S04]  /*2c5f0*/  LDL.64 R70, [R1+0x3b88] ;  /* 0x003b880001467983 */ /* 0x000ee80000100a00 */
[----:B----4-:R-:W4:Y:S04]  /*2c600*/  LDL.64 R138, [R1+0x17d8] ;  /* 0x0017d800018a7983 */ /* 0x010f280000100a00 */
[----:B--2---:R1:W-:Y:S04]  /*2c610*/  LDGSTS.E [R233+0x4b100], [R230.64], P1 ;  /* 0x4b100000e6e97fae */ /* 0x0043e80008921848 */
[----:B-1----:R-:W2:Y:S04]  /*2c620*/  LDL.LU.64 R230, [R1+0x4338] ;  /* 0x0043380001e67983 */ /* 0x002ea80000300a00 */
[----:B--2---:R1:W-:Y:S04]  /*2c630*/  LDGSTS.E [R233+0x4b180], [R230.64], P4 ;  /* 0x4b180000e6e97fae */ /* 0x0043e8000a121848 */
[----:B------:R2:W-:Y:S04]  /*2c640*/  LDGSTS.E [R233+0x4c000], [R216.64], P5 ;  /* 0x4c000000d8e97fae */ /* 0x0005e8000a921848 */
[----:B------:R3:W-:Y:S04]  /*2c650*/  LDGSTS.E [R233+0x4c080], [R78.64], P6 ;  /* 0x4c0800004ee97fae */ /* 0x0007e8000b121848 */
[----:B-1----:R-:W4:Y:S04]  /*2c660*/  LDL.64 R230, [R1+0x3b80] ;  /* 0x003b800001e67983 */ /* 0x002f280000100a00 */
[----:B--2---:R-:W2:Y:S04]  /*2c670*/  LDL.LU.64 R216, [R1+0x4330] ;  /* 0x0043300001d87983 */ /* 0x004ea80000300a00 */
[----:B------:R1:W-:Y:S04]  /*2c680*/  LDGSTS.E [R233+0x4c100], [R86.64], P1 ;  /* 0x4c10000056e97fae */ /* 0x0003e80008921848 */
[----:B---3--:R-:W3:Y:S04]  /*2c690*/  LDL.LU.64 R78, [R1+0x4328] ;  /* 0x00432800014e7983 */ /* 0x008ee80000300a00 */
[----:B------:R1:W-:Y:S04]  /*2c6a0*/  LDGSTS.E [R233+0x4c180], [R12.64], P4 ;  /* 0x4c1800000ce97fae */ /* 0x0003e8000a121848 */
[----:B-1----:R-:W2:Y:S04]  /*2c6b0*/  LDL.LU.64 R86, [R1+0x4320] ;  /* 0x0043200001567983 */ /* 0x002ea80000300a00 */
        /* <DEDUP_REMOVED lines=11> */
[----:B------:R1:W-:Y:S04]  /*2c770*/  LDGSTS.E [R233+0x4e100], [R98.64], P1 ;  /* 0x4e10000062e97fae */ /* 0x0003e80008921848 */
[----:B------:R1:W-:Y:S04]  /*2c780*/  LDGSTS.E [R233+0x4e180], [R96.64], P4 ;  /* 0x4e18000060e97fae */ /* 0x0003e8000a121848 */
[----:B------:R1:W-:Y:S04]  /*2c790*/  LDGSTS.E [R233+0x4f000], [R122.64], P5 ;  /* 0x4f0000007ae97fae */ /* 0x0003e8000a921848 */
[----:B------:R1:W-:Y:S04]  /*2c7a0*/  LDGSTS.E [R233+0x4f080], [R148.64], P6 ;  /* 0x4f08000094e97fae */ /* 0x0003e8000b121848 */
[----:B------:R1:W-:Y:S04]  /*2c7b0*/  LDGSTS.E [R233+0x4f100], [R150.64], P1 ;  /* 0x4f10000096e97fae */ /* 0x0003e80008921848 */
[----:B------:R-:W1:Y:S04]  /*2c7c0*/  S2R R13, SR_TID.X ;  /* 0x00000000000d7919 */ /* 0x000e680000002100 */
[----:B--2---:R2:W-:Y:S04]  /*2c7d0*/  LDGSTS.E [R233+0x4f180], [R228.64], P4 ;  /* 0x4f180000e4e97fae */ /* 0x0045e8000a121848 */
[----:B--2---:R-:W2:Y:S01]  /*2c7e0*/  LDL.LU.64 R228, [R1+0x42f0] ;  /* 0x0042f00001e47983 */ /* 0x004ea20000300a00 */
[----:B-1----:R-:W-:-:S03]  /*2c7f0*/  LOP3.LUT R13, R13, 0x1f, RZ, 0xc0, !PT ;  /* 0x0000001f0d0d7812 */ /* 0x002fc600078ec0ff */
[----:B------:R-:W3:Y:S02]  /*2c800*/  LDL.64 R100, [R1+0x3a30] ;  /* 0x003a300001647983 */ /* 0x000ee40000100a00 */
[----:B------:R-:W-:Y:S02]  /*2c810*/  IMAD.SHL.U32 R13, R13, 0x4, RZ ;  /* 0x000000040d0d7824 */ /* 0x000fe400078e00ff */
[----:B------:R-:W3:Y:S03]  /*2c820*/  LDL.64 R98, [R1+0x1860] ;  /* 0x0018600001627983 */ /* 0x000ee60000100a00 */
[----:B------:R-:W-:Y:S01]  /*2c830*/  LOP3.LUT R122, R13, 0x10, RZ, 0x3c, !PT ;  /* 0x000000100d7a7812 */ /* 0x000fe200078e3cff */
[----:B------:R-:W3:Y:S04]  /*2c840*/  LDL.64 R96, [R1+0x1858] ;  /* 0x0018580001607983 */ /* 0x000ee80000100a00 */
[----:B------:R-:W3:Y:S04]  /*2c850*/  LDL.64 R12, [R1+0x1778] ;  /* 0x00177800010c7983 */ /* 0x000ee80000100a00 */
[----:B------:R1:W-:Y:S04]  /*2c860*/  LDGSTS.E [R122+0x48200], [R168.64], P5 ;  /* 0x48200000a87a7fae */ /* 0x0003e8000a921848 */
[----:B------:R1:W-:Y:S04]  /*2c870*/  LDGSTS.E [R122+0x48280], [R170.64], P6 ;  /* 0x48280000aa7a7fae */ /* 0x0003e8000b121848 */
[----:B------:R1:W-:Y:S04]  /*2c880*/  LDGSTS.E [R122+0x48300], [R76.64], P1 ;  /* 0x483000004c7a7fae */ /* 0x0003e80008921848 */
[----:B------:R1:W-:Y:S04]  /*2c890*/  LDGSTS.E [R122+0x48380], [R74.64], P4 ;  /* 0x483800004a7a7fae */ /* 0x0003e8000a121848 */
[----:B------:R1:W-:Y:S04]  /*2c8a0*/  LDGSTS.E [R122+0x49200], [R116.64], P5 ;  /* 0x49200000747a7fae */ /* 0x0003e8000a921848 */
[----:B------:R1:W-:Y:S04]  /*2c8b0*/  LDGSTS.E [R122+0x49280], [R118.64], P6 ;  /* 0x49280000767a7fae */ /* 0x0003e8000b121848 */
[----:B------:R-:W3:Y:S04]  /*2c8c0*/  LDL.64 R148, [R1+0x1850] ;  /* 0x0018500001947983 */ /* 0x000ee80000100a00 */
[----:B------:R1:W-:Y:S04]  /*2c8d0*/  LDGSTS.E [R122+0x49300], [R120.64], P1 ;  /* 0x49300000787a7fae */ /* 0x0003e80008921848 */
[----:B------:R-:W3:Y:S04]  /*2c8e0*/  LDL.64 R150, [R1+0x1848] ;  /* 0x0018480001967983 */ /* 0x000ee80000100a00 */
[----:B------:R4:W-:Y:S04]  /*2c8f0*/  LDGSTS.E [R122+0x49380], [R202.64], P4 ;  /* 0x49380000ca7a7fae */ /* 0x0009e8000a121848 */
[----:B-1----:R-:W3:Y:S04]  /*2c900*/  LDL.64 R168, [R1+0x1840] ;  /* 0x0018400001a87983 */ /* 0x002ee80000100a00 */
[----:B------:R1:W-:Y:S04]  /*2c910*/  LDGSTS.E [R122+0x4a200], [R72.64], P5 ;  /* 0x4a200000487a7fae */ /* 0x0003e8000a921848 */
[----:B------:R-:W3:Y:S04]  /*2c920*/  LDL.64 R120, [R1+0x1838] ;  /* 0x0018380001787983 */ /* 0x000ee80000100a00 */
[----:B------:R1:W-:Y:S04]  /*2c930*/  LDGSTS.E [R122+0x4a280], [R70.64], P6 ;  /* 0x4a280000467a7fae */ /* 0x0003e8000b121848 */
[----:B----4-:R-:W3:Y:S04]  /*2c940*/  LDL.64 R202, [R1+0x1830] ;  /* 0x0018300001ca7983 */ /* 0x010ee80000100a00 */
[----:B------:R1:W-:Y:S04]  /*2c950*/  LDGSTS.E [R122+0x4a300], [R138.64], P1 ;  /* 0x4a3000008a7a7fae */ /* 0x0003e80008921848 */
[----:B-1----:R-:W3:Y:S04]  /*2c960*/  LDL.64 R72, [R1+0x1828] ;  /* 0x0018280001487983 */ /* 0x002ee80000100a00 */
[----:B------:R1:W-:Y:S04]  /*2c970*/  LDGSTS.E [R122+0x4a380], [R230.64], P4 ;  /* 0x4a380000e67a7fae */ /* 0x0003e8000a121848 */
[----:B------:R-:W3:Y:S04]  /*2c980*/  LDL.64 R70, [R1+0x3a28] ;  /* 0x003a280001467983 */ /* 0x000ee80000100a00 */
[----:B------:R-:W3:Y:S04]  /*2c990*/  LDL.64 R170, [R1+0x3a20] ;  /* 0x003a200001aa7983 */ /* 0x000ee80000100a00 */
[----:B------:R-:W3:Y:S04]  /*2c9a0*/  LDL.64 R76, [R1+0x3a18] ;  /* 0x003a1800014c7983 */ /* 0x000ee80000100a00 */
[----:B------:R-:W3:Y:S04]  /*2c9b0*/  LDL.64 R74, [R1+0x1808] ;  /* 0x00180800014a7983 */ /* 0x000ee80000100a00 */
[----:B------:R-:W3:Y:S04]  /*2c9c0*/  LDL.64 R116, [R1+0x3d40] ;  /* 0x003d400001747983 */ /* 0x000ee80000100a00 */
[----:B------:R-:W3:Y:S04]  /*2c9d0*/  LDL.64 R118, [R1+0x3d38] ;  /* 0x003d380001767983 */ /* 0x000ee80000100a00 */
[----:B------:R-:W3:Y:S04]  /*2c9e0*/  LDL.64 R138, [R1+0x3c60] ;  /* 0x003c6000018a7983 */ /* 0x000ee80000100a00 */
[----:B-1----:R-:W3:Y:S04]  /*2c9f0*/  LDL.64 R230, [R1+0x3b78] ;  /* 0x003b780001e67983 */ /* 0x002ee80000100a00 */
[----:B--2---:R1:W-:Y:S04]  /*2ca00*/  LDGSTS.E [R122+0x4b200], [R228.64], P5 ;  /* 0x4b200000e47a7fae */ /* 0x0043e8000a921848 */
[----:B------:R2:W-:Y:S04]  /*2ca10*/  LDGSTS.E [R122+0x4b280], [R200.64], P6 ;  /* 0x4b280000c87a7fae */ /* 0x0005e8000b121848 */
[----:B------:R1:W-:Y:S04]  /*2ca20*/  LDGSTS.E [R122+0x4b300], [R198.64], P1 ;  /* 0x4b300000c67a7fae */ /* 0x0003e80008921848 */
[----:B------:R1:W-:Y:S04]  /*2ca30*/  LDGSTS.E [R122+0x4b380], [R196.64], P4 ;  /* 0x4b380000c47a7fae */ /* 0x0003e8000a121848 */
[----:B------:R2:W-:Y:S04]  /*2ca40*/  LDGSTS.E [R122+0x4c200], [R136.64], P5 ;  /* 0x4c200000887a7fae */ /* 0x0005e8000a921848 */
[----:B------:R2:W-:Y:S04]  /*2ca50*/  LDGSTS.E [R122+0x4c280], [R86.64], P6 ;  /* 0x4c280000567a7fae */ /* 0x0005e8000b121848 */
[----:B-1----:R-:W4:Y:S04]  /*2ca60*/  LDL.64 R198, [R1+0x3c58] ;  /* 0x003c580001c67983 */ /* 0x002f280000100a00 */
[----:B--2---:R-:W2:Y:S04]  /*2ca70*/  LDL.64 R136, [R1+0x3d28] ;  /* 0x003d280001887983 */ /* 0x004ea80000100a00 */
[----:B------:R-:W2:Y:S04]  /*2ca80*/  LDL.64 R86, [R1+0x3d30] ;  /* 0x003d300001567983 */ /* 0x000ea80000100a00 */
[----:B------:R-:W4:Y:S04]  /*2ca90*/  LDL.64 R200, [R1+0x3c50] ;  /* 0x003c500001c87983 */ /* 0x000f280000100a00 */
[----:B---3--:R1:W-:Y:S04]  /*2caa0*/  LDGSTS.E [R122+0x4c300], [R100.64], P1 ;  /* 0x4c300000647a7fae */ /* 0x0083e80008921848 */
[----:B------:R3:W-:Y:S04]  /*2cab0*/  LDGSTS.E [R122+0x4c380], [R12.64], P4 ;  /* 0x4c3800000c7a7fae */ /* 0x0007e8000a121848 */
[----:B------:R1:W-:Y:S04]  /*2cac0*/  LDGSTS.E [R122+0x4d200], [R98.64], P5 ;  /* 0x4d200000627a7fae */ /* 0x0003e8000a921848 */
[----:B------:R1:W-:Y:S04]  /*2cad0*/  LDGSTS.E [R122+0x4d280], [R96.64], P6 ;  /* 0x4d280000607a7fae */ /* 0x0003e8000b121848 */
[----:B---3--:R-:W3:Y:S04]  /*2cae0*/  S2R R13, SR_TID.X ;  /* 0x00000000000d7919 */ /* 0x008ee80000002100 */
[----:B------:R-:W4:Y:S04]  /*2caf0*/  LDL.64 R228, [R1+0x3c48] ;  /* 0x003c480001e47983 */ /* 0x000f280000100a00 */
[----:B------:R-:W4:Y:S04]  /*2cb00*/  LDL.64 R196, [R1+0x3b70] ;  /* 0x003b700001c47983 */ /* 0x000f280000100a00 */
[----:B------:R3:W-:Y:S04]  /*2cb10*/  LDGSTS.E [R122+0x4d300], [R148.64], P1 ;  /* 0x4d300000947a7fae */ /* 0x0007e80008921848 */
[----:B-1----:R-:W4:Y:S04]  /*2cb20*/  LDL.LU.64 R100, [R1+0x42e8] ;  /* 0x0042e80001647983 */ /* 0x002f280000300a00 */
[----:B------:R1:W-:Y:S01]  /*2cb30*/  LDGSTS.E [R122+0x4d380], [R150.64], P4 ;  /* 0x4d380000967a7fae */ /* 0x0003e2000a121848 */
[----:B---3--:R-:W-:-:S03]  /*2cb40*/  LOP3.LUT R13, R13, 0x1f, RZ, 0xc0, !PT ;  /* 0x0000001f0d0d7812 */ /* 0x008fc600078ec0ff */
[----:B------:R-:W3:Y:S01]  /*2cb50*/  LDL.LU.64 R98, [R1+0x42e0] ;  /* 0x0042e00001627983 */ /* 0x000ee20000300a00 */
[----:B------:R-:W-:-:S03]  /*2cb60*/  SHF.L.U32 R0, R13, 0x2, RZ ;  /* 0x000000020d007819 */ /* 0x000fc600000006ff */
[----:B------:R1:W-:Y:S04]  /*2cb70*/  LDGSTS.E [R122+0x4e200], [R168.64], P5 ;  /* 0x4e200000a87a7fae */ /* 0x0003e8000a921848 */
[----:B------:R-:W3:Y:S01]  /*2cb80*/  LDL.LU.64 R96, [R1+0x42d8] ;  /* 0x0042d80001607983 */ /* 0x000ee20000300a00 */
[----:B------:R-:W-:-:S03]  /*2cb90*/  LOP3.LUT R123, R0, 0x20, RZ, 0x3c, !PT ;  /* 0x00000020007b7812 */ /* 0x000fc600078e3cff */
[----:B------:R1:W-:Y:S04]  /*2cba0*/  LDGSTS.E [R122+0x4e280], [R120.64], P6 ;  /* 0x4e280000787a7fae */ /* 0x0003e8000b121848 */
[----:B------:R-:W3:Y:S04]  /*2cbb0*/  LDL.LU.64 R148, [R1+0x42d0] ;  /* 0x0042d00001947983 */ /* 0x000ee80000300a00 */
[----:B------:R1:W-:Y:S04]  /*2cbc0*/  LDGSTS.E [R122+0x4e300], [R202.64], P1 ;  /* 0x4e300000ca7a7fae */ /* 0x0003e80008921848 */
[----:B-1----:R-:W3:Y:S04]  /*2cbd0*/  LDL.LU.64 R150, [R1+0x42c8] ;  /* 0x0042c80001967983 */ /* 0x002ee80000300a00 */
[----:B------:R1:W-:Y:S04]  /*2cbe0*/  LDGSTS.E [R122+0x4e380], [R72.64], P4 ;  /* 0x4e380000487a7fae */ /* 0x0003e8000a121848 */
[----:B------:R-:W3:Y:S04]  /*2cbf0*/  LDL.LU.64 R168, [R1+0x42c0] ;  /* 0x0042c00001a87983 */ /* 0x000ee80000300a00 */
[----:B------:R1:W-:Y:S04]  /*2cc00*/  LDGSTS.E [R122+0x4f200], [R70.64], P5 ;  /* 0x4f200000467a7fae */ /* 0x0003e8000a921848 */
[----:B------:R-:W3:Y:S04]  /*2cc10*/  LDL.64 R120, [R1+0x3a88] ;  /* 0x003a880001787983 */ /* 0x000ee80000100a00 */
[----:B------:R-:W3:Y:S04]  /*2cc20*/  LDL.64 R202, [R1+0x39b8] ;  /* 0x0039b80001ca7983 */ /* 0x000ee80000100a00 */
[----:B-1----:R-:W3:Y:S04]  /*2cc30*/  LDL.64 R72, [R1+0x39b0] ;  /* 0x0039b00001487983 */ /* 0x002ee80000100a00 */
[----:B------:R-:W3:Y:S04]  /*2cc40*/  LDL.64 R70, [R1+0x39a8] ;  /* 0x0039a80001467983 */ /* 0x000ee80000100a00 */
[----:B------:R-:W3:Y:S04]  /*2cc50*/  LDL.64 R12, [R1+0x39a0] ;  /* 0x0039a000010c7983 */ /* 0x000ee80000100a00 */
[----:B------:R1:W-:Y:S04]  /*2cc60*/  LDGSTS.E [R122+0x4f280], [R170.64], P6 ;  /* 0x4f280000aa7a7fae */ /* 0x0003e8000b121848 */
[----:B------:R1:W-:Y:S04]  /*2cc70*/  LDGSTS.E [R122+0x4f300], [R76.64], P1 ;  /* 0x4f3000004c7a7fae */ /* 0x0003e80008921848 */
[----:B------:R1:W-:Y:S04]  /*2cc80*/  LDGSTS.E [R122+0x4f380], [R74.64], P4 ;  /* 0x4f3800004a7a7fae */ /* 0x0003e8000a121848 */
[----:B-1----:R-:W3:Y:S04]  /*2cc90*/  LDL.LU.64 R170, [R1+0x42b8] ;  /* 0x0042b80001aa7983 */ /* 0x002ee80000300a00 */
[----:B------:R-:W3:Y:S04]  /*2cca0*/  LDL.LU.64 R76, [R1+0x42b0] ;  /* 0x0042b000014c7983 */ /* 0x000ee80000300a00 */
[----:B------:R-:W3:Y:S04]  /*2ccb0*/  LDL.LU.64 R74, [R1+0x42a8] ;  /* 0x0042a800014a7983 */ /* 0x000ee80000300a00 */
[----:B------:R-:W3:Y:S04]  /*2ccc0*/  LDL.LU R122, [R1+0x42a0] ;  /* 0x0042a000017a7983 */ /* 0x000ee80000300800 */
[----:B------:R1:W-:Y:S04]  /*2ccd0*/  LDGSTS.E [R123+0x48400], [R116.64], P5 ;  /* 0x48400000747b7fae */ /* 0x0003e8000a921848 */
[----:B------:R1:W-:Y:S04]  /*2cce0*/  LDGSTS.E [R123+0x48480], [R118.64], P6 ;  /* 0x48480000767b7fae */ /* 0x0003e8000b121848 */
[----:B-1----:R-:W3:Y:S04]  /*2ccf0*/  LDL.LU.64 R116, [R1+0x4298] ;  /* 0x0042980001747983 */ /* 0x002ee80000300a00 */
[----:B------:R-:W3:Y:S04]  /*2cd00*/  LDL.LU.64 R118, [R1+0x4290] ;  /* 0x0042900001767983 */ /* 0x000ee80000300a00 */
[----:B--2---:R1:W-:Y:S04]  /*2cd10*/  LDGSTS.E [R123+0x48500], [R86.64], P1 ;  /* 0x48500000567b7fae */ /* 0x0043e80008921848 */
[----:B------:R2:W-:Y:S04]  /*2cd20*/  LDGSTS.E [R123+0x48580], [R136.64], P4 ;  /* 0x48580000887b7fae */ /* 0x0005e8000a121848 */
[----:B------:R2:W-:Y:S04]  /*2cd30*/  LDGSTS.E [R123+0x49400], [R138.64], P5 ;  /* 0x494000008a7b7fae */ /* 0x0005e8000a921848 */
[----:B-1----:R-:W3:Y:S04]  /*2cd40*/  LDL.LU.64 R86, [R1+0x4288] ;  /* 0x0042880001567983 */ /* 0x002ee80000300a00 */
[----:B--2---:R-:W2:Y:S04]  /*2cd50*/  LDL.LU.64 R136, [R1+0x4280] ;  /* 0x0042800001887983 */ /* 0x004ea80000300a00 */
[----:B------:R-:W2:Y:S04]  /*2cd60*/  LDL.LU.64 R138, [R1+0x4278] ;  /* 0x00427800018a7983 */ /* 0x000ea80000300a00 */
[----:B----4-:R1:W-:Y:S04]  /*2cd70*/  LDGSTS.E [R123+0x49480], [R198.64], P6 ;  /* 0x49480000c67b7fae */ /* 0x0103e8000b121848 */
[----:B------:R4:W-:Y:S04]  /*2cd80*/  LDGSTS.E [R123+0x49500], [R200.64], P1 ;  /* 0x49500000c87b7fae */ /* 0x0009e80008921848 */
[----:B------:R4:W-:Y:S04]  /*2cd90*/  LDGSTS.E [R123+0x49580], [R228.64], P4 ;  /* 0x49580000e47b7fae */ /* 0x0009e8000a121848 */
[----:B-1----:R-:W2:Y:S04]  /*2cda0*/  LDL.LU.64 R198, [R1+0x4270] ;  /* 0x0042700001c67983 */ /* 0x002ea80000300a00 */
[----:B----4-:R-:W4:Y:S04]  /*2cdb0*/  LDL.LU.64 R200, [R1+0x4268] ;  /* 0x0042680001c87983 */ /* 0x010f280000300a00 */
[----:B------:R1:W-:Y:S04]  /*2cdc0*/  LDGSTS.E [R123+0x4a400], [R230.64], P5 ;  /* 0x4a400000e67b7fae */ /* 0x0003e8000a921848 */
[----:B------:R1:W-:Y:S04]  /*2cdd0*/  LDGSTS.E [R123+0x4a480], [R196.64], P6 ;  /* 0x4a480000c47b7fae */ /* 0x0003e8000b121848 */
[----:B------:R-:W3:Y:S04]  /*2cde0*/  LDL.64 R228, [R1+0x3d08] ;  /* 0x003d080001e47983 */ /* 0x000ee80000100a00 */
[----:B-1----:R-:W3:Y:S04]  /*2cdf0*/  LDL.64 R230, [R1+0x3c40] ;  /* 0x003c400001e67983 */ /* 0x002ee80000100a00 */
[----:B------:R-:W3:Y:S04]  /*2ce00*/  LDL.64 R196, [R1+0x3d10] ;  /* 0x003d100001c47983 */ /* 0x000ee80000100a00 */
[----:B----4-:R1:W-:Y:S04]  /*2ce10*/  LDGSTS.E [R123+0x4a500], [R200.64], P1 ;  /* 0x4a500000c87b7fae */ /* 0x0103e80008921848 */
[----:B--2---:R2:W-:Y:S04]  /*2ce20*/  LDGSTS.E [R123+0x4a580], [R198.64], P4 ;  /* 0x4a580000c67b7fae */ /* 0x0045e8000a121848 */
[----:B------:R4:W-:Y:S04]  /*2ce30*/  LDGSTS.E [R123+0x4b400], [R138.64], P5 ;  /* 0x4b4000008a7b7fae */ /* 0x0009e8000a921848 */
[----:B------:R1:W-:Y:S04]  /*2ce40*/  LDGSTS.E [R123+0x4b480], [R136.64], P6 ;  /* 0x4b480000887b7fae */ /* 0x0003e8000b121848 */
[----:B---3--:R3:W-:Y:S04]  /*2ce50*/  LDGSTS.E [R123+0x4b500], [R86.64], P1 ;  /* 0x4b500000567b7fae */ /* 0x0087e80008921848 */
[----:B----4-:R-:W2:Y:S04]  /*2ce60*/  LDL.64 R138, [R1+0x3d18] ;  /* 0x003d1800018a7983 */ /* 0x010ea80000100a00 */
[----:B-1----:R-:W2:Y:S04]  /*2ce70*/  LDL.64 R136, [R1+0x3c38] ;  /* 0x003c380001887983 */ /* 0x002ea80000100a00 */
[----:B---3--:R-:W3:Y:S04]  /*2ce80*/  LDL.64 R86, [R1+0x3d20] ;  /* 0x003d200001567983 */ /* 0x008ee80000100a00 */
[----:B--2---:R-:W2:Y:S04]  /*2ce90*/  LDL.64 R198, [R1+0x3c30] ;  /* 0x003c300001c67983 */ /* 0x004ea80000100a00 */
        /* <DEDUP_REMOVED lines=9> */
[----:B-1----:R-:W2:Y:S01]  /*2cf30*/  LDL.LU.64 R70, [R1+0x4248] ;  /* 0x0042480001467983 */ /* 0x002ea20000300a00 */
[----:B------:R-:W-:-:S03]  /*2cf40*/  LOP3.LUT R0, R0, 0x30, RZ, 0x3c, !PT ;  /* 0x0000003000007812 */ /* 0x000fc600078e3cff */
[----:B--2---:R1:W-:Y:S04]  /*2cf50*/  LDGSTS.E [R123+0x4d400], [R70.64], P5 ;  /* 0x4d400000467b7fae */ /* 0x0043e8000a921848 */
[----:B------:R2:W-:Y:S04]  /*2cf60*/  LDGSTS.E [R123+0x4d480], [R72.64], P6 ;  /* 0x4d480000487b7fae */ /* 0x0005e8000b121848 */
[----:B------:R2:W-:Y:S04]  /*2cf70*/  LDGSTS.E [R123+0x4d500], [R202.64], P1 ;  /* 0x4d500000ca7b7fae */ /* 0x0005e80008921848 */
[----:B------:R2:W-:Y:S04]  /*2cf80*/  LDGSTS.E [R123+0x4d580], [R120.64], P4 ;  /* 0x4d580000787b7fae */ /* 0x0005e8000a121848 */
[----:B-1----:R-:W3:Y:S04]  /*2cf90*/  LDL.LU.64 R70, [R1+0x4240] ;  /* 0x0042400001467983 */ /* 0x002ee80000300a00 */
[----:B------:R1:W-:Y:S04]  /*2cfa0*/  LDGSTS.E [R123+0x4e400], [R118.64], P5 ;  /* 0x4e400000767b7fae */ /* 0x0003e8000a921848 */
[----:B--2---:R-:W2:Y:S04]  /*2cfb0*/  LDL.LU.64 R72, [R1+0x4238] ;  /* 0x0042380001487983 */ /* 0x004ea80000300a00 */
[----:B------:R3:W-:Y:S04]  /*2cfc0*/  LDGSTS.E [R123+0x4e480], [R116.64], P6 ;  /* 0x4e480000747b7fae */ /* 0x0007e8000b121848 */
[----:B------:R-:W2:Y:S04]  /*2cfd0*/  LDL.64 R120, [R1+0x3b40] ;  /* 0x003b400001787983 */ /* 0x000ea80000100a00 */
[----:B-1----:R-:W2:Y:S04]  /*2cfe0*/  LDL.64 R118, [R1+0x3a80] ;  /* 0x003a800001767983 */ /* 0x002ea80000100a00 */
[----:B---3--:R-:W3:Y:S04]  /*2cff0*/  LDL.64 R116, [R1+0x3a78] ;  /* 0x003a780001747983 */ /* 0x008ee80000100a00 */
[----:B------:R-:W2:Y:S04]  /*2d000*/  LDL.64 R202, [R1+0x3a70] ;  /* 0x003a700001ca7983 */ /* 0x000ea80000100a00 */
        /* <DEDUP_REMOVED lines=23> */
[----:B-1----:R-:W3:Y:S04]  /*2d180*/  LDL.64 R228, [R1+0x3d00] ;  /* 0x003d000001e47983 */ /* 0x002ee80000100a00 */
[----:B------:R-:W3:Y:S04]  /*2d190*/  LDL.64 R230, [R1+0x3cf8] ;  /* 0x003cf80001e67983 */ /* 0x000ee80000100a00 */
[----:B------:R-:W3:Y:S04]  /*2d1a0*/  LDL.64 R136, [R1+0x3cf0] ;  /* 0x003cf00001887983 */ /* 0x000ee80000100a00 */
[----:B------:R1:W-:Y:S04]  /*2d1b0*/  LDGSTS.E [R0+0x49700], [R198.64], P1 ;  /* 0x49700000c6007fae */ /* 0x0003e80008921848 */
[----:B------:R1:W-:Y:S04]  /*2d1c0*/  LDGSTS.E [R0+0x49780], [R200.64], P4 ;  /* 0x49780000c8007fae */ /* 0x0003e8000a121848 */
[----:B-1----:R-:W3:Y:S04]  /*2d1d0*/  LDL.64 R198, [R1+0x3c18] ;  /* 0x003c180001c67983 */ /* 0x002ee80000100a00 */
[----:B------:R-:W3:Y:S04]  /*2d1e0*/  LDL.64 R200, [R1+0x3c10] ;  /* 0x003c100001c87983 */ /* 0x000ee80000100a00 */
[----:B--2---:R1:W-:Y:S04]  /*2d1f0*/  LDGSTS.E [R0+0x4a600], [R196.64], P5 ;  /* 0x4a600000c4007fae */ /* 0x0043e8000a921848 */
[----:B------:R2:W-:Y:S04]  /*2d200*/  LDGSTS.E [R0+0x4a680], [R138.64], P6 ;  /* 0x4a6800008a007fae */ /* 0x0005e8000b121848 */
[----:B------:R1:W-:Y:S04]  /*2d210*/  LDGSTS.E [R0+0x4a700], [R86.64], P1 ;  /* 0x4a70000056007fae */ /* 0x0003e80008921848 */
[----:B------:R1:W-:Y:S04]  /*2d220*/  LDGSTS.E [R0+0x4a780], [R120.64], P4 ;  /* 0x4a78000078007fae */ /* 0x0003e8000a121848 */
[----:B------:R1:W-:Y:S04]  /*2d230*/  LDGSTS.E [R0+0x4b600], [R118.64], P5 ;  /* 0x4b60000076007fae */ /* 0x0003e8000a921848 */
[----:B---3--:R3:W-:Y:S04]  /*2d240*/  LDGSTS.E [R0+0x4b680], [R116.64], P6 ;  /* 0x4b68000074007fae */ /* 0x0087e8000b121848 */
[----:B------:R2:W-:Y:S04]  /*2d250*/  LDGSTS.E [R0+0x4b700], [R202.64], P1 ;  /* 0x4b700000ca007fae */ /* 0x0005e80008921848 */
[----:B------:R2:W-:Y:S04]  /*2d260*/  LDGSTS.E [R0+0x4b780], [R12.64], P4 ;  /* 0x4b7800000c007fae */ /* 0x0005e8000a121848 */
[----:B-1----:R-:W4:Y:S04]  /*2d270*/  LDL.64 R86, [R1+0x3ce8] ;  /* 0x003ce80001567983 */ /* 0x002f280000100a00 */
[----:B------:R-:W4:Y:S04]  /*2d280*/  LDL.64 R196, [R1+0x3c20] ;  /* 0x003c200001c47983 */ /* 0x000f280000100a00 */
[----:B--2---:R-:W1:Y:S04]  /*2d290*/  S2R R13, SR_TID.X ;  /* 0x00000000000d7919 */ /* 0x004e680000002100 */
[----:B------:R-:W2:Y:S04]  /*2d2a0*/  LDL.64 R138, [R1+0x3c08] ;  /* 0x003c0800018a7983 */ /* 0x000ea80000100a00 */
[----:B------:R-:W2:Y:S04]  /*2d2b0*/  LDL.LU.64 R120, [R1+0x41e0] ;  /* 0x0041e00001787983 */ /* 0x000ea80000300a00 */
[----:B------:R-:W2:Y:S04]  /*2d2c0*/  LDL.LU.64 R118, [R1+0x41d8] ;  /* 0x0041d80001767983 */ /* 0x000ea80000300a00 */
[----:B---3--:R-:W3:Y:S04]  /*2d2d0*/  LDL.LU.64 R116, [R1+0x41d0] ;  /* 0x0041d00001747983 */ /* 0x008ee80000300a00 */
[----:B------:R-:W2:Y:S04]  /*2d2e0*/  LDL.LU.64 R202, [R1+0x41c8] ;  /* 0x0041c80001ca7983 */ /* 0x000ea80000300a00 */
[----:B------:R1:W-:Y:S02]  /*2d2f0*/  LDGSTS.E [R0+0x4c600], [R96.64], P5 ;  /* 0x4c60000060007fae */ /* 0x0003e4000a921848 */
[----:B-1----:R-:W-:-:S02]  /*2d300*/  LOP3.LUT R13, R13, 0x1f, RZ, 0xc0, !PT ;  /* 0x0000001f0d0d7812 */ /* 0x002fc400078ec0ff */
[----:B------:R1:W-:Y:S04]  /*2d310*/  LDGSTS.E [R0+0x4c680], [R98.64], P6 ;  /* 0x4c68000062007fae */ /* 0x0003e8000b121848 */
[----:B------:R1:W-:Y:S04]  /*2d320*/  LDGSTS.E [R0+0x4c700], [R100.64], P1 ;  /* 0x4c70000064007fae */ /* 0x0003e80008921848 */
[----:B------:R-:W3:Y:S04]  /*2d330*/  LDL.LU.64 R96, [R1+0x41c0] ;  /* 0x0041c00001607983 */ /* 0x000ee80000300a00 */
[----:B-1----:R-:W3:Y:S01]  /*2d340*/  LDL.LU.64 R98, [R1+0x41b8] ;  /* 0x0041b80001627983 */ /* 0x002ee20000300a00 */
[----:B------:R-:W-:-:S03]  /*2d350*/  IMAD.SHL.U32 R13, R13, 0x4, RZ ;  /* 0x000000040d0d7824 */ /* 0x000fc600078e00ff */
[----:B------:R-:W3:Y:S04]  /*2d360*/  LDL.LU.64 R100, [R1+0x41b0] ;  /* 0x0041b00001647983 */ /* 0x000ee80000300a00 */
[----:B------:R1:W-:Y:S04]  /*2d370*/  LDGSTS.E [R0+0x4c780], [R78.64], P4 ;  /* 0x4c7800004e007fae */ /* 0x0003e8000a121848 */
[----:B------:R1:W-:Y:S04]  /*2d380*/  LDGSTS.E [R0+0x4d600], [R80.64], P5 ;  /* 0x4d60000050007fae */ /* 0x0003e8000a921848 */
[----:B------:R1:W-:Y:S04]  /*2d390*/  LDGSTS.E [R0+0x4d680], [R82.64], P6 ;  /* 0x4d68000052007fae */ /* 0x0003e8000b121848 */
[----:B-1----:R-:W3:Y:S04]  /*2d3a0*/  LDL.LU.64 R78, [R1+0x41a8] ;  /* 0x0041a800014e7983 */ /* 0x002ee80000300a00 */
[----:B------:R-:W3:Y:S04]  /*2d3b0*/  LDL.LU.64 R80, [R1+0x41a0] ;  /* 0x0041a00001507983 */ /* 0x000ee80000300a00 */
[----:B------:R-:W3:Y:S04]  /*2d3c0*/  LDL.LU.64 R82, [R1+0x4198] ;  /* 0x0041980001527983 */ /* 0x000ee80000300a00 */
[----:B------:R1:W-:Y:S04]  /*2d3d0*/  LDGSTS.E [R0+0x4d700], [R84.64], P1 ;  /* 0x4d70000054007fae */ /* 0x0003e80008921848 */
[----:B------:R1:W-:Y:S01]  /*2d3e0*/  LDGSTS.E [R0+0x4d780], [R146.64], P4 ;  /* 0x4d78000092007fae */ /* 0x0003e2000a121848 */
[----:B------:R-:W-:-:S03]  /*2d3f0*/  LOP3.LUT R12, R13, 0x40, RZ, 0x3c, !PT ;  /* 0x000000400d0c7812 */ /* 0x000fc600078e3cff */
[----:B------:R1:W-:Y:S04]  /*2d400*/  LDGSTS.E [R0+0x4e600], [R144.64], P5 ;  /* 0x4e60000090007fae */ /* 0x0003e8000a921848 */
[----:B-1----:R-:W3:Y:S04]  /*2d410*/  LDL.LU.64 R84, [R1+0x4190] ;  /* 0x0041900001547983 */ /* 0x002ee80000300a00 */
[----:B------:R-:W3:Y:S04]  /*2d420*/  LDL.LU.64 R146, [R1+0x4188] ;  /* 0x0041880001927983 */ /* 0x000ee80000300a00 */
        /* <DEDUP_REMOVED lines=20> */
[----:B-1----:R-:W3:Y:S04]  /*2d570*/  LDL.LU.64 R136, [R1+0x4130] ;  /* 0x0041300001887983 */ /* 0x002ee80000300a00 */
[----:B----4-:R1:W-:Y:S04]  /*2d580*/  LDGSTS.E [R12+0x48980], [R86.64], P4 ;  /* 0x48980000560c7fae */ /* 0x0103e8000a121848 */
[----:B------:R4:W-:Y:S04]  /*2d590*/  LDGSTS.E [R12+0x49800], [R196.64], P5 ;  /* 0x49800000c40c7fae */ /* 0x0009e8000a921848 */
[----:B------:R4:W-:Y:S04]  /*2d5a0*/  LDGSTS.E [R12+0x49880], [R198.64], P6 ;  /* 0x49880000c60c7fae */ /* 0x0009e8000b121848 */
[----:B-1----:R-:W3:Y:S04]  /*2d5b0*/  LDL.LU.64 R86, [R1+0x4128] ;  /* 0x0041280001567983 */ /* 0x002ee80000300a00 */
[----:B----4-:R-:W4:Y:S04]  /*2d5c0*/  LDL.LU.64 R196, [R1+0x4120] ;  /* 0x0041200001c47983 */ /* 0x010f280000300a00 */
[----:B------:R-:W4:Y:S04]  /*2d5d0*/  LDL.LU.64 R198, [R1+0x4118] ;  /* 0x0041180001c67983 */ /* 0x000f280000300a00 */
[----:B------:R1:W-:Y:S04]  /*2d5e0*/  LDGSTS.E [R12+0x49900], [R200.64], P1 ;  /* 0x49900000c80c7fae */ /* 0x0003e80008921848 */
[----:B--2---:R2:W-:Y:S04]  /*2d5f0*/  LDGSTS.E [R12+0x49980], [R138.64], P4 ;  /* 0x499800008a0c7fae */ /* 0x0045e8000a121848 */
[----:B-1----:R-:W4:Y:S04]  /*2d600*/  LDL.LU.64 R200, [R1+0x4110] ;  /* 0x0041100001c87983 */ /* 0x002f280000300a00 */
[----:B--2---:R-:W2:Y:S04]  /*2d610*/  LDL.LU.64 R138, [R1+0x4108] ;  /* 0x00410800018a7983 */ /* 0x004ea80000300a00 */
[----:B---3--:R1:W-:Y:S04]  /*2d620*/  LDGSTS.E [R12+0x4a800], [R136.64], P5 ;  /* 0x4a800000880c7fae */ /* 0x0083e8000a921848 */
[----:B------:R3:W-:Y:S04]  /*2d630*/  LDGSTS.E [R12+0x4a880], [R230.64], P6 ;  /* 0x4a880000e60c7fae */ /* 0x0007e8000b121848 */
[----:B------:R3:W-:Y:S04]  /*2d640*/  LDGSTS.E [R12+0x4a900], [R228.64], P1 ;  /* 0x4a900000e40c7fae */ /* 0x0007e80008921848 */
[----:B-1----:R-:W2:Y:S04]  /*2d650*/  LDL.LU.64 R136, [R1+0x4100] ;  /* 0x0041000001887983 */ /* 0x002ea80000300a00 */
[----:B---3--:R-:W3:Y:S04]  /*2d660*/  LDL.LU.64 R230, [R1+0x40f8] ;  /* 0x0040f80001e67983 */ /* 0x008ee80000300a00 */
        /* <DEDUP_REMOVED lines=31> */
[----:B------:R1:W-:Y:S01]  /*2d860*/  LDGSTS.E [R12+0x4e900], [R28.64], P1 ;  /* 0x4e9000001c0c7fae */ /* 0x0003e20008921848 */
[----:B------:R-:W-:-:S03]  /*2d870*/  LOP3.LUT R13, R13, 0x50, RZ, 0x3c, !PT ;  /* 0x000000500d0d7812 */ /* 0x000fc600078e3cff */
[----:B------:R4:W-:Y:S04]  /*2d880*/  LDGSTS.E [R12+0x4e980], [R2.64], P4 ;  /* 0x4e980000020c7fae */ /* 0x0009e8000a121848 */
[----:B------:R4:W-:Y:S04]  /*2d890*/  LDGSTS.E [R12+0x4f800], [R4.64], P5 ;  /* 0x4f800000040c7fae */ /* 0x0009e8000a921848 */
[----:B-1----:R-:W2:Y:S04]  /*2d8a0*/  LDL.LU.64 R28, [R1+0x4070] ;  /* 0x00407000011c7983 */ /* 0x002ea80000300a00 */
[----:B----4-:R1:W5:Y:S04]  /*2d8b0*/  LDL.LU.64 R2, [R1+0x4068] ;  /* 0x0040680001027983 */ /* 0x0103680000300a00 */
[----:B------:R1:W5:Y:S04]  /*2d8c0*/  LDL.LU.64 R4, [R1+0x4060] ;  /* 0x0040600001047983 */ /* 0x0003680000300a00 */
[----:B------:R4:W-:Y:S04]  /*2d8d0*/  LDGSTS.E [R12+0x4f880], [R6.64], P6 ;  /* 0x4f880000060c7fae */ /* 0x0009e8000b121848 */
[----:B------:R1:W-:Y:S04]  /*2d8e0*/  LDGSTS.E [R12+0x4f900], [R8.64], P1 ;  /* 0x4f900000080c7fae */ /* 0x0003e80008921848 */
[----:B------:R1:W-:Y:S04]  /*2d8f0*/  LDGSTS.E [R12+0x4f980], [R10.64], P4 ;  /* 0x4f9800000a0c7fae */ /* 0x0003e8000a121848 */
[----:B----4-:R4:W5:Y:S04]  /*2d900*/  LDL.LU.64 R6, [R1+0x4058] ;  /* 0x0040580001067983 */ /* 0x0109680000300a00 */
[----:B-1----:R4:W5:Y:S04]  /*2d910*/  LDL.LU.64 R8, [R1+0x4050] ;  /* 0x0040500001087983 */ /* 0x0029680000300a00 */
[----:B------:R4:W5:Y:S01]  /*2d920*/  LDL.LU.64 R10, [R1+0x4048] ;  /* 0x00404800010a7983 */ /* 0x0009620000300a00 */
[----:B------:R-:W-:Y:S01]  /*2d930*/  LOP3.LUT R233, R233, 0x70, RZ, 0x3c, !PT ;  /* 0x00000070e9e97812 */ /* 0x000fe200078e3cff */
[----:B------:R-:W-:-:S05]  /*2d940*/  IMAD.MOV.U32 R252, RZ, RZ, c[0x0][0x180] ;  /* 0x00006000fffc7624 */ /* 0x000fca00078e00ff */
[----:B------:R-:W-:-:S04]  /*2d950*/  IADD3 R252, R252, 0x7f, RZ ;  /* 0x0000007ffcfc7810 */ /* 0x000fc80007ffe0ff */
[----:B------:R-:W-:Y:S01]  /*2d960*/  ISETP.GE.AND P2, PT, R252, 0x80, PT ;  /* 0x00000080fc00780c */ /* 0x000fe20003f46270 */
[----:B------:R-:W-:Y:S01]  /*2d970*/  IMAD.MOV.U32 R0, RZ, RZ, c[0x0][0x188] ;  /* 0x00006200ff007624 */ /* 0x000fe200078e00ff */
[----:B------:R-:W-:Y:S01]  /*2d980*/  CS2R R108, SRZ ;  /* 0x00000000006c7805 */ /* 0x000fe2000001ff00 */
        /* <DEDUP_REMOVED lines=21> */
[----:B------:R-:W-:Y:S01]  /*2dae0*/  SHF.L.U32 R0, R0, 0x7, RZ ;  /* 0x0000000700007819 */ /* 0x000fe200000006ff */
[----:B--2---:R1:W-:Y:S04]  /*2daf0*/  LDGSTS.E [R13+0x48a00], [R28.64], P5 ;  /* 0x48a000001c0d7fae */ /* 0x0043e8000a921848 */
[----:B------:R2:W-:Y:S04]  /*2db00*/  LDGSTS.E [R13+0x48a80], [R30.64], P6 ;  /* 0x48a800001e0d7fae */ /* 0x0005e8000b121848 */
[----:B------:R3:W-:Y:S04]  /*2db10*/  LDGSTS.E [R13+0x48b00], [R32.64], P1 ;  /* 0x48b00000200d7fae */ /* 0x0007e80008921848 */
[----:B-1----:R4:W5:Y:S04]  /*2db20*/  LDL.LU.64 R28, [R1+0x4040] ;  /* 0x00404000011c7983 */ /* 0x0029680000300a00 */
[----:B--2---:R4:W5:Y:S04]  /*2db30*/  LDL.LU.64 R30, [R1+0x4038] ;  /* 0x00403800011e7983 */ /* 0x0049680000300a00 */
[----:B---3--:R4:W5:Y:S04]  /*2db40*/  LDL.LU.64 R32, [R1+0x4030] ;  /* 0x0040300001207983 */ /* 0x0089680000300a00 */
[----:B------:R1:W-:Y:S04]  /*2db50*/  LDGSTS.E [R13+0x48b80], [R34.64], P4 ;  /* 0x48b80000220d7fae */ /* 0x0003e8000a121848 */
        /* <DEDUP_REMOVED lines=118> */
[----:B------:R4:W-:Y:S04]  /*2e2c0*/  STL [R1+0x5f0], RZ ;  /* 0x0005f0ff01007387 */ /* 0x0009e80000100800 */
        /* <DEDUP_REMOVED lines=102> */
[----:B------:R1:W-:Y:S04]  /*2e930*/  LDGSTS.E [R232+0x4fd80], [R222.64], P4 ;  /* 0x4fd80000dee87fae */ /* 0x0003e8000a121848 */
        /* <DEDUP_REMOVED lines=48> */
[----:B------:R2:W-:Y:S01]  /*2ec40*/  LDGSTS.E [R233+0x4ff80], [R14.64], P4 ;  /* 0x4ff800000ee97fae */ /* 0x0005e2000a121848 */
[----:B-1----:R-:W-:-:S03]  /*2ec50*/  CS2R R52, SRZ ;  /* 0x0000000000347805 */ /* 0x002fc6000001ff00 */
[----:B------:R-:W0:Y:S01]  /*2ec60*/  LDGDEPBAR ;  /* 0x00000000000079af */ /* 0x000e220000000000 */
        /* <DEDUP_REMOVED lines=21> */
[----:B--2---:R-:W-:Y:S01]  /*2edc0*/  CS2R R220, SRZ ;  /* 0x0000000000dc7805 */ /* 0x004fe2000001ff00 */
        /* <DEDUP_REMOVED lines=11> */
[----:B---3--:R-:W-:Y:S01]  /*2ee80*/  CS2R R232, SRZ ;  /* 0x0000000000e87805 */ /* 0x008fe2000001ff00 */
[----:B------:R-:W-:Y:S01]  /*2ee90*/  CS2R R234, SRZ ;  /* 0x0000000000ea7805 */ /* 0x000fe2000001ff00 */
[----:B------:R-:W-:Y:S05]  /*2eea0*/  @!P2 BRA `(.L_x_0) ;  /* 0x0007a0e00000a947 */ /* 0x000fea0003800000 */
[----:B----4-:R-:W2:Y:S04]  /*2eeb0*/  LDL.LU.64 R14, [R1+0x2180] ;  /* 0x00218000010e7983 */ /* 0x010ea80000300a00 */
[----:B------:R-:W3:Y:S04]  /*2eec0*/  LDL.LU.64 R216, [R1+0x2190] ;  /* 0x0021900001d87983 */ /* 0x000ee80000300a00 */
[----:B------:R-:W4:Y:S04]  /*2eed0*/  LDL.LU.64 R218, [R1+0x2198] ;  /* 0x0021980001da7983 */ /* 0x000f280000300a00 */
[----:B------:R-:W3:Y:S04]  /*2eee0*/  LDL.LU.64 R232, [R1+0x21a0] ;  /* 0x0021a00001e87983 */ /* 0x000ee80000300a00 */
[----:B------:R-:W3:Y:S04]  /*2eef0*/  LDL.LU.64 R16, [R1+0x21a8] ;  /* 0x0021a80001107983 */ /* 0x000ee80000300a00 */
[----:B------:R-:W3:Y:S04]  /*2ef00*/  LDL.LU.64 R234, [R1+0x21b0] ;  /* 0x0021b00001ea7983 */ /* 0x000ee80000300a00 */
[----:B------:R-:W4:Y:S04]  /*2ef10*/  LDL.LU.64 R26, [R1+0x21b8] ;  /* 0x0021b800011a7983 */ /* 0x000f280000300a00 */
[----:B------:R-:W4:Y:S04]  /*2ef20*/  LDL.LU.64 R18, [R1+0x21c0] ;  /* 0x0021c00001127983 */ /* 0x000f280000300a00 */
[----:B------:R-:W4:Y:S04]  /*2ef30*/  LDL.LU.64 R12, [R1+0x478] ;  /* 0x00047800010c7983 */ /* 0x000f280000300a00 */
[----:B------:R-:W4:Y:S04]  /*2ef40*/  LDL.LU.64 R20, [R1+0x470] ;  /* 0x0004700001147983 */ /* 0x000f280000300a00 */
[----:B------:R-:W4:Y:S04]  /*2ef50*/  LDL.LU.64 R22, [R1+0x468] ;  /* 0x0004680001167983 */ /* 0x000f280000300a00 */
[----:B--2---:R1:W-:Y:S01]  /*2ef60*/  STL [R1+0x328c], R14 ;  /* 0x00328c0e01007387 */ /* 0x0043e20000100800 */
[----:B------:R-:W-:-:S03]  /*2ef70*/  IMAD.MOV.U32 R24, RZ, RZ, R15 ;  /* 0x000000ffff187224 */ /* 0x000fc600078e000f */
[----:B-1----:R-:W2:Y:S04]  /*2ef80*/  LDL.LU.64 R14, [R1+0x460] ;  /* 0x00046000010e7983 */ /* 0x002ea80000300a00 */
[----:B------:R1:W-:Y:S04]  /*2ef90*/  STL [R1+0x3288], R24 ;  /* 0x0032881801007387 */ /* 0x0003e80000100800 */
[----:B---3--:R3:W-:Y:S01]  /*2efa0*/  STL [R1+0x3294], R216 ;  /* 0x003294d801007387 */ /* 0x0087e20000100800 */
[----:B-1----:R-:W-:-:S03]  /*2efb0*/  IMAD.MOV.U32 R24, RZ, RZ, R217 ;  /* 0x000000ffff187224 */ /* 0x002fc600078e00d9 */
[----:B---3--:R-:W3:Y:S04]  /*2efc0*/  LDL.LU.64 R216, [R1+0x458] ;  /* 0x0004580001d87983 */ /* 0x008ee80000300a00 */
[----:B------:R1:W-:Y:S04]  /*2efd0*/  STL [R1+0x3290], R24 ;  /* 0x0032901801007387 */ /* 0x0003e80000100800 */
[----:B----4-:R4:W-:Y:S01]  /*2efe0*/  STL [R1+0x329c], R218 ;  /* 0x00329cda01007387 */ /* 0x0109e20000100800 */
[----:B-1----:R-:W-:-:S03]  /*2eff0*/  MOV R24, R219 ;  /* 0x000000db00187202 */ /* 0x002fc60000000f00 */
[----:B----4-:R-:W4:Y:S04]  /*2f000*/  LDL.LU.64 R218, [R1+0x450] ;  /* 0x0004500001da7983 */ /* 0x010f280000300a00 */
[----:B------:R1:W-:Y:S04]  /*2f010*/  STL [R1+0x3298], R24 ;  /* 0x0032981801007387 */ /* 0x0003e80000100800 */
[----:B------:R1:W-:Y:S02]  /*2f020*/  STL [R1+0x32a4], R232 ;  /* 0x0032a4e801007387 */ /* 0x0003e40000100800 */
[----:B-1----:R-:W-:-:S02]  /*2f030*/  IMAD.MOV.U32 R24, RZ, RZ, R233 ;  /* 0x000000ffff187224 */ /* 0x002fc400078e00e9 */
[----:B------:R-:W4:Y:S04]  /*2f040*/  LDL.LU.64 R232, [R1+0x448] ;  /* 0x0004480001e87983 */ /* 0x000f280000300a00 */
[----:B------:R1:W-:Y:S04]  /*2f050*/  STL [R1+0x32a0], R24 ;  /* 0x0032a01801007387 */ /* 0x0003e80000100800 */
[----:B------:R1:W-:Y:S02]  /*2f060*/  STL [R1+0x32ac], R16 ;  /* 0x0032ac1001007387 */ /* 0x0003e40000100800 */
[----:B-1----:R-:W-:-:S02]  /*2f070*/  IMAD.MOV.U32 R24, RZ, RZ, R17 ;  /* 0x000000ffff187224 */ /* 0x002fc400078e0011 */
[----:B------:R-:W4:Y:S04]  /*2f080*/  LDL.LU.64 R16, [R1+0x440] ;  /* 0x0004400001107983 */ /* 0x000f280000300a00 */
[----:B------:R1:W-:Y:S04]  /*2f090*/  STL [R1+0x32a8], R24 ;  /* 0x0032a81801007387 */ /* 0x0003e80000100800 */
[----:B------:R1:W-:Y:S02]  /*2f0a0*/  STL [R1+0x32b4], R234 ;  /* 0x0032b4ea01007387 */ /* 0x0003e40000100800 */
[----:B-1----:R-:W-:-:S02]  /*2f0b0*/  MOV R24, R235 ;  /* 0x000000eb00187202 */ /* 0x002fc40000000f00 */
[----:B------:R-:W4:Y:S04]  /*2f0c0*/  LDL.LU.64 R234, [R1+0x378] ;  /* 0x0003780001ea7983 */ /* 0x000f280000300a00 */
        /* <DEDUP_REMOVED lines=21> */
[----:B--2---:R2:W-:Y:S01]  /*2f220*/  STL [R1+0x3274], R14 ;  /* 0x0032740e01007387 */ /* 0x0045e20000100800 */
[----:B-1----:R-:W-:-:S03]  /*2f230*/  MOV R24, R15 ;  /* 0x0000000f00187202 */ /* 0x002fc60000000f00 */
[----:B--2---:R-:W2:Y:S04]  /*2f240*/  LDL.LU.64 R14, [R1+0x348] ;  /* 0x00034800010e7983 */ /* 0x004ea80000300a00 */
[----:B------:R1:W-:Y:S04]  /*2f250*/  STL [R1+0x3268], R24 ;  /* 0x0032681801007387 */ /* 0x0003e80000100800 */
[----:B---3--:R3:W-:Y:S01]  /*2f260*/  STL [R1+0x326c], R216 ;  /* 0x00326cd801007387 */ /* 0x0087e20000100800 */
[----:B-1----:R-:W-:-:S03]  /*2f270*/  IMAD.MOV.U32 R24, RZ, RZ, R217 ;  /* 0x000000ffff187224 */ /* 0x002fc600078e00d9 */
[----:B---3--:R-:W3:Y:S04]  /*2f280*/  LDL.LU.64 R216, [R1+0x340] ;  /* 0x0003400001d87983 */ /* 0x008ee80000300a00 */
[----:B------:R1:W-:Y:S04]  /*2f290*/  STL [R1+0x3260], R24 ;  /* 0x0032601801007387 */ /* 0x0003e80000100800 */
[----:B----4-:R4:W-:Y:S01]  /*2f2a0*/  STL [R1+0x3264], R218 ;  /* 0x003264da01007387 */ /* 0x0109e20000100800 */
[----:B-1----:R-:W-:-:S03]  /*2f2b0*/  IMAD.MOV.U32 R24, RZ, RZ, R219 ;  /* 0x000000ffff187224 */ /* 0x002fc600078e00db */
[----:B----4-:R-:W4:Y:S04]  /*2f2c0*/  LDL.LU.64 R218, [R1+0x338] ;  /* 0x0003380001da7983 */ /* 0x010f280000300a00 */
        /* <DEDUP_REMOVED lines=33> */
[----:B--2---:R2:W-:Y:S01]  /*2f4e0*/  STL [R1+0x321c], R14 ;  /* 0x00321c0e01007387 */ /* 0x0045e20000100800 */
[----:B-1----:R-:W-:-:S03]  /*2f4f0*/  IMAD.MOV.U32 R24, RZ, RZ, R15 ;  /* 0x000000ffff187224 */ /* 0x002fc600078e000f */
[----:B--2---:R-:W2:Y:S04]  /*2f500*/  LDL.LU.64 R14, [R1+0x1670] ;  /* 0x00167000010e7983 */ /* 0x004ea80000300a00 */
[----:B------:R1:W-:Y:S04]  /*2f510*/  STL [R1+0x3210], R24 ;  /* 0x0032101801007387 */ /* 0x0003e80000100800 */
[----:B---3--:R3:W-:Y:S01]  /*2f520*/  STL [R1+0x3214], R216 ;  /* 0x003214d801007387 */ /* 0x0087e20000100800 */
[----:B-1----:R-:W-:-:S03]  /*2f530*/  MOV R24, R217 ;  /* 0x000000d900187202 */ /* 0x002fc60000000f00 */
[----:B---3--:R-:W3:Y:S04]  /*2f540*/  LDL.LU.64 R216, [R1+0x1678] ;  /* 0x0016780001d87983 */ /* 0x008ee80000300a00 */
[----:B------:R1:W-:Y:S04]  /*2f550*/  STL [R1+0x3208], R24 ;  /* 0x0032081801007387 */ /* 0x0003e80000100800 */
[----:B----4-:R4:W-:Y:S01]  /*2f560*/  STL [R1+0x320c], R218 ;  /* 0x00320cda01007387 */ /* 0x0109e20000100800 */
[----:B-1----:R-:W-:-:S03]  /*2f570*/  IMAD.MOV.U32 R24, RZ, RZ, R219 ;  /* 0x000000ffff187224 */ /* 0x002fc600078e00db */
[----:B----4-:R-:W4:Y:S04]  /*2f580*/  LDL.LU.64 R218, [R1+0x1688] ;  /* 0x0016880001da7983 */ /* 0x010f280000300a00 */
        /* <DEDUP_REMOVED lines=33> */
[----:B--2---:R2:W-:Y:S01]  /*2f7a0*/  STL [R1+0x3198], R14 ;  /* 0x0031980e01007387 */ /* 0x0045e20000100800 */
[----:B-1----:R-:W-:-:S03]  /*2f7b0*/  IMAD.MOV.U32 R24, RZ, RZ, R15 ;  /* 0x000000ffff187224 */ /* 0x002fc600078e000f */
[----:B--2---:R-:W2:Y:S04]  /*2f7c0*/  LDL.LU.64 R14, [R1+0x418] ;  /* 0x00041800010e7983 */ /* 0x004ea80000300a00 */
        /* <DEDUP_REMOVED lines=433> */
[----:B------:R1:W-:Y:S04]  /*312e0*/  STL [R1+0x2ec0], R22 ;  /* 0x002ec01601007387 */ /* 0x0003e80000100800 */
[----:B-1----:R-:W4:Y:S01]  /*312f0*/  LDL.LU.64 R24, [R1+0x120] ;  /* 0x0001200001187983 */ /* 0x002f220000300a00 */
[----:B------:R-:W-:-:S05]  /*31300*/  IMAD.MOV.U32 R22, RZ, RZ, R23 ;  /* 0x000000ffff167224 */ /* 0x000fca00078e0017 */
        /* <DEDUP_REMOVED lines=17> */
[----:B------:R1:W-:Y:S04]  /*31420*/  STL [R1+0x2e34], R16 ;  /* 0x002e341001007387 */ /* 0x0003e80000100800 */
[----:B-1----:R-:W4:Y:S01]  /*31430*/  LDL.LU.64 R22, [R1+0xf8] ;  /* 0x0000f80001167983 */ /* 0x002f220000300a00 */
[----:B------:R-:W-:-:S05]  /*31440*/  IMAD.MOV.U32 R16, RZ, RZ, R17 ;  /* 0x000000ffff107224 */ /* 0x000fca00078e0011 */
[----:B------:R1:W-:Y:S04]  /*31450*/  STL [R1+0x2e28], R16 ;  /* 0x002e281001007387 */ /* 0x0003e80000100800 */
[----:B------:R1:W-:Y:S02]  /*31460*/  STL [R1+0x2e2c], R234 ;  /* 0x002e2cea01007387 */ /* 0x0003e40000100800 */
[----:B-1----:R-:W-:Y:S02]  /*31470*/  IMAD.MOV.U32 R16, RZ, RZ, R235 ;  /* 0x000000ffff107224 */ /* 0x002fe400078e00eb */
[----:B------:R-:W4:Y:S04]  /*31480*/  LDL.LU.64 R234, [R1+0xf0] ;  /* 0x0000f00001ea7983 */ /* 0x000f280000300a00 */
[----:B------:R1:W-:Y:S04]  /*31490*/  STL [R1+0x2e20], R16 ;  /* 0x002e201001007387 */ /* 0x0003e80000100800 */
[----:B------:R1:W-:Y:S04]  /*314a0*/  STL [R1+0x2e24], R26 ;  /* 0x002e241a01007387 */ /* 0x0003e80000100800 */
[----:B-1----:R-:W4:Y:S01]  /*314b0*/  LDL.LU.64 R16, [R1+0x1d48] ;  /* 0x001d480001107983 */ /* 0x002f220000300a00 */
[----:B------:R-:W-:-:S03]  /*314c0*/  MOV R26, R27 ;  /* 0x0000001b001a7202 */ /* 0x000fc60000000f00 */
[----:B------:R1:W-:Y:S04]  /*314d0*/  STL [R1+0x2e1c], R18 ;  /* 0x002e1c1201007387 */ /* 0x0003e80000100800 */
[----:B------:R1:W-:Y:S02]  /*314e0*/  STL [R1+0x2e18], R26 ;  /* 0x002e181a01007387 */ /* 0x0003e40000100800 */
[----:B-1----:R-:W-:Y:S02]  /*314f0*/  IMAD.MOV.U32 R18, RZ, RZ, R19 ;  /* 0x000000ffff127224 */ /* 0x002fe400078e0013 */
        /* <DEDUP_REMOVED lines=9> */
[----:B------:R-:W-:Y:S04]  /*31590*/  STL [R1+0x2e04], R24 ;  /* 0x002e041801007387 */ /* 0x000fe80000100800 */
[----:B------:R1:W-:Y:S04]  /*315a0*/  STL [R1+0x2e00], R20 ;  /* 0x002e001401007387 */ /* 0x0003e80000100800 */
[----:B-1----:R-:W4:Y:S01]  /*315b0*/  LDL.LU.64 R20, [R1+0x1d68] ;  /* 0x001d680001147983 */ /* 0x002f220000300a00 */
[----:B------:R-:W-:-:S03]  /*315c0*/  IMAD.MOV.U32 R24, RZ, RZ, R25 ;  /* 0x000000ffff187224 */ /* 0x000fc600078e0019 */
[----:B--2---:R-:W-:Y:S04]  /*315d0*/  STL [R1+0x2dfc], R14 ;  /* 0x002dfc0e01007387 */ /* 0x004fe80000100800 */
[----:B------:R1:W-:Y:S02]  /*315e0*/  STL [R1+0x2df8], R24 ;  /* 0x002df81801007387 */ /* 0x0003e40000100800 */
[----:B-1----:R-:W-:Y:S02]  /*315f0*/  IMAD.MOV.U32 R24, RZ, RZ, R15 ;  /* 0x000000ffff187224 */ /* 0x002fe400078e000f */
[----:B------:R-:W2:Y:S04]  /*31600*/  LDL.LU.64 R14, [R1+0x1d70] ;  /* 0x001d7000010e7983 */ /* 0x000ea80000300a00 */
        /* <DEDUP_REMOVED lines=19> */
[----:B------:R1:W-:Y:S04]  /*31740*/  STL [R1+0x2d50], R16 ;  /* 0x002d501001007387 */ /* 0x0003e80000100800 */
[----:B------:R1:W-:Y:S04]  /*31750*/  STL [R1+0x2d48], R24 ;  /* 0x002d481801007387 */ /* 0x0003e80000100800 */
[----:B------:R-:W4:Y:S01]  /*31760*/  LDL.LU.64 R234, [R1+0xbe8] ;  /* 0x000be80001ea7983 */ /* 0x000f220000300a00 */
[----:B-1----:R-:W-:-:S03]  /*31770*/  IMAD.MOV.U32 R16, RZ, RZ, R17 ;  /* 0x000000ffff107224 */ /* 0x002fc600078e0011 */
[----:B------:R-:W-:Y:S01]  /*31780*/  STL [R1+0x2d58], R26 ;  /* 0x002d581a01007387 */ /* 0x000fe20000100800 */
[----:B------:R-:W-:-:S03]  /*31790*/  MOV R24, R27 ;  /* 0x0000001b00187202 */ /* 0x000fc60000000f00 */
[----:B------:R1:W-:Y:S04]  /*317a0*/  STL [R1+0x2d4c], R16 ;  /* 0x002d4c1001007387 */ /* 0x0003e80000100800 */
[----:B-1----:R-:W4:Y:S04]  /*317b0*/  LDL.LU.64 R16, [R1+0xbe0] ;  /* 0x000be00001107983 */ /* 0x002f280000300a00 */
[----:B------:R1:W-:Y:S04]  /*317c0*/  STL [R1+0x2d60], R18 ;  /* 0x002d601201007387 */ /* 0x0003e80000100800 */
[----:B------:R-:W-:Y:S04]  /*317d0*/  STL [R1+0x2d54], R24 ;  /* 0x002d541801007387 */ /* 0x000fe80000100800 */
[----:B------:R-:W4:Y:S01]  /*317e0*/  LDL.LU.64 R222, [R1+0xbd8] ;  /* 0x000bd80001de7983 */ /* 0x000f220000300a00 */
[----:B-1----:R-:W-:-:S03]  /*317f0*/  IMAD.MOV.U32 R18, RZ, RZ, R19 ;  /* 0x000000ffff127224 */ /* 0x002fc600078e0013 */
[----:B------:R1:W-:Y:S04]  /*31800*/  STL [R1+0x2d68], R12 ;  /* 0x002d680c01007387 */ /* 0x0003e80000100800 */
[----:B------:R1:W-:Y:S02]  /*31810*/  STL [R1+0x2d5c], R18 ;  /* 0x002d5c1201007387 */ /* 0x0003e40000100800 */
[----:B-1----:R-:W-:Y:S02]  /*31820*/  IMAD.MOV.U32 R12, RZ, RZ, R13 ;  /* 0x000000ffff0c7224 */ /* 0x002fe400078e000d */
[----:B------:R-:W4:Y:S04]  /*31830*/  LDL.LU.64 R18, [R1+0xbd0] ;  /* 0x000bd00001127983 */ /* 0x000f280000300a00 */
[----:B------:R1:W-:Y:S04]  /*31840*/  STL [R1+0x2d70], R20 ;  /* 0x002d701401007387 */ /* 0x0003e80000100800 */
[----:B------:R1:W-:Y:S02]  /*31850*/  STL [R1+0x2d64], R12 ;  /* 0x002d640c01007387 */ /* 0x0003e40000100800 */
[----:B-1----:R-:W-:-:S02]  /*31860*/  MOV R20, R21 ;  /* 0x0000001500147202 */ /* 0x002fc40000000f00 */
[----:B------:R-:W4:Y:S04]  /*31870*/  LDL.LU.64 R12, [R1+0xbc8] ;  /* 0x000bc800010c7983 */ /* 0x000f280000300a00 */
        /* <DEDUP_REMOVED lines=10> */
[----:B----4-:R4:W-:Y:S04]  /*31920*/  STL [R1+0x2d88], R218 ;  /* 0x002d88da01007387 */ /* 0x0109e80000100800 */
[----:B------:R-:W3:Y:S01]  /*31930*/  LDL.LU.64 R26, [R1+0x78] ;  /* 0x00007800011a7983 */ /* 0x000ee20000300a00 */
[----:B-1----:R-:W-:-:S03]  /*31940*/  MOV R20, R219 ;  /* 0x000000db00147202 */ /* 0x002fc60000000f00 */
[----:B------:R-:W-:Y:S04]  /*31950*/  STL [R1+0x2d90], R232 ;  /* 0x002d90e801007387 */ /* 0x000fe80000100800 */
[----:B------:R1:W-:Y:S04]  /*31960*/  STL [R1+0x2d84], R20 ;  /* 0x002d841401007387 */ /* 0x0003e80000100800 */
[----:B----4-:R-:W4:Y:S01]  /*31970*/  LDL.LU.64 R218, [R1+0x70] ;  /* 0x0000700001da7983 */ /* 0x010f220000300a00 */
[----:B-1----:R-:W-:-:S03]  /*31980*/  IMAD.MOV.U32 R20, RZ, RZ, R233 ;  /* 0x000000ffff147224 */ /* 0x002fc600078e00e9 */
[----:B------:R-:W-:Y:S04]  /*31990*/  STL [R1+0x2d98], R22 ;  /* 0x002d981601007387 */ /* 0x000fe80000100800 */
[----:B------:R1:W-:Y:S04]  /*319a0*/  STL [R1+0x2d8c], R20 ;  /* 0x002d8c1401007387 */ /* 0x0003e80000100800 */
[----:B------:R-:W4:Y:S04]  /*319b0*/  LDL.LU.64 R232, [R1+0x68] ;  /* 0x0000680001e87983 */ /* 0x000f280000300a00 */
[----:B-1----:R-:W4:Y:S01]  /*319c0*/  LDL.LU.64 R20, [R1+0x60] ;  /* 0x0000600001147983 */ /* 0x002f220000300a00 */
[----:B------:R-:W-:-:S05]  /*319d0*/  IMAD.MOV.U32 R22, RZ, RZ, R23 ;  /* 0x000000ffff167224 */ /* 0x000fca00078e0017 */
[----:B------:R1:W-:Y:S04]  /*319e0*/  STL [R1+0x2d94], R22 ;  /* 0x002d941601007387 */ /* 0x0003e80000100800 */
[----:B------:R1:W-:Y:S02]  /*319f0*/  STL [R1+0x2da0], R234 ;  /* 0x002da0ea01007387 */ /* 0x0003e40000100800 */
[----:B-1----:R-:W-:Y:S02]  /*31a00*/  MOV R22, R235 ;  /* 0x000000eb00167202 */ /* 0x002fe40000000f00 */
[----:B------:R-:W4:Y:S04]  /*31a10*/  LDL.LU.64 R234, [R1+0x58] ;  /* 0x0000580001ea7983 */ /* 0x000f280000300a00 */
[----:B------:R1:W-:Y:S04]  /*31a20*/  STL [R1+0x2d9c], R22 ;  /* 0x002d9c1601007387 */ /* 0x0003e80000100800 */
[----:B------:R1:W-:Y:S04]  /*31a30*/  STL [R1+0x2da8], R16 ;  /* 0x002da81001007387 */ /* 0x0003e80000100800 */
[----:B-1----:R-:W4:Y:S01]  /*31a40*/  LDL.LU.64 R22, [R1+0x50] ;  /* 0x0000500001167983 */ /* 0x002f220000300a00 */
[----:B------:R-:W-:-:S02]  /*31a50*/  IMAD.MOV.U32 R16, RZ, RZ, R17 ;  /* 0x000000ffff107224 */ /* 0x000fc400078e0011 */
[----:B------:R-:W-:-:S03]  /*31a60*/  IMAD.MOV.U32 R36, RZ, RZ, R223 ;  /* 0x000000ffff247224 */ /* 0x000fc600078e00df */
[----:B------:R1:W-:Y:S04]  /*31a70*/  STL [R1+0x2da4], R16 ;  /* 0x002da41001007387 */ /* 0x0003e80000100800 */
[----:B------:R-:W-:Y:S04]  /*31a80*/  STL [R1+0x2db0], R222 ;  /* 0x002db0de01007387 */ /* 0x000fe80000100800 */
[----:B-1----:R-:W4:Y:S04]  /*31a90*/  LDL.LU.64 R16, [R1+0x38] ;  /* 0x0000380001107983 */ /* 0x002f280000300a00 */
[----:B------:R-:W-:Y:S04]  /*31aa0*/  STL [R1+0x2db8], R18 ;  /* 0x002db81201007387 */ /* 0x000fe80000100800 */
[----:B------:R1:W-:Y:S02]  /*31ab0*/  STL [R1+0x2dac], R36 ;  /* 0x002dac2401007387 */ /* 0x0003e40000100800 */
[----:B-1----:R-:W-:-:S02]  /*31ac0*/  MOV R36, R19 ;  /* 0x0000001300247202 */ /* 0x002fc40000000f00 */
[----:B------:R-:W4:Y:S04]  /*31ad0*/  LDL.LU.64 R18, [R1+0x30] ;  /* 0x0000300001127983 */ /* 0x000f280000300a00 */
[----:B------:R-:W-:Y:S04]  /*31ae0*/  STL [R1+0x2db4], R36 ;  /* 0x002db42401007387 */ /* 0x000fe80000100800 */
[----:B------:R1:W-:Y:S04]  /*31af0*/  STL [R1+0x2dc0], R12 ;  /* 0x002dc00c01007387 */ /* 0x0003e80000100800 */
[----:B------:R1:W-:Y:S02]  /*31b00*/  STL [R1+0x2dc8], R24 ;  /* 0x002dc81801007387 */ /* 0x0003e40000100800 */
[----:B-1----:R-:W-:-:S02]  /*31b10*/  IMAD.MOV.U32 R12, RZ, RZ, R13 ;  /* 0x000000ffff0c7224 */ /* 0x002fc400078e000d */
[----:B------:R-:W-:-:S03]  /*31b20*/  IMAD.MOV.U32 R24, RZ, RZ, R25 ;  /* 0x000000ffff187224 */ /* 0x000fc600078e0019 */
[----:B------:R1:W-:Y:S04]  /*31b30*/  STL [R1+0x2dbc], R12 ;  /* 0x002dbc0c01007387 */ /* 0x0003e80000100800 */
[----:B-1----:R-:W4:Y:S04]  /*31b40*/  LDL.LU.64 R12, [R1+0x28] ;  /* 0x00002800010c7983 */ /* 0x002f280000300a00 */
[----:B--2---:R-:W-:Y:S04]  /*31b50*/  STL [R1+0x2dcc], R14 ;  /* 0x002dcc0e01007387 */ /* 0x004fe80000100800 */
[----:B------:R1:W-:Y:S02]  /*31b60*/  STL [R1+0x2dc4], R24 ;  /* 0x002dc41801007387 */ /* 0x0003e40000100800 */
[----:B-1----:R-:W-:-:S02]  /*31b70*/  MOV R24, R15 ;  /* 0x0000000f00187202 */ /* 0x002fc40000000f00 */
[----:B------:R-:W2:Y:S04]  /*31b80*/  LDL.LU.64 R14, [R1+0x20] ;  /* 0x00002000010e7983 */ /* 0x000ea80000300a00 */
[----:B------:R1:W-:Y:S04]  /*31b90*/  STL [R1+0x2d40], R24 ;  /* 0x002d401801007387 */ /* 0x0003e80000100800 */
[----:B---3--:R3:W-:Y:S01]  /*31ba0*/  STL [R1+0x2d44], R216 ;  /* 0x002d44d801007387 */ /* 0x0087e20000100800 */
[----:B-1----:R-:W-:-:S03]  /*31bb0*/  IMAD.MOV.U32 R24, RZ, RZ, R217 ;  /* 0x000000ffff187224 */ /* 0x002fc600078e00d9 */
[----:B------:R-:W-:Y:S04]  /*31bc0*/  STL [R1+0x2d3c], R26 ;  /* 0x002d3c1a01007387 */ /* 0x000fe80000100800 */
[----:B------:R1:W-:Y:S04]  /*31bd0*/  STL [R1+0x2d38], R24 ;  /* 0x002d381801007387 */ /* 0x0003e80000100800 */
[----:B---3--:R-:W3:Y:S01]  /*31be0*/  LDL.LU.64 R216, [R1+0x18] ;  /* 0x0000180001d87983 */ /* 0x008ee20000300a00 */
[----:B-1----:R-:W-:-:S03]  /*31bf0*/  IMAD.MOV.U32 R24, RZ, RZ, R27 ;  /* 0x000000ffff187224 */ /* 0x002fc600078e001b */
[----:B----4-:R-:W-:Y:S04]  /*31c00*/  STL [R1+0x2d34], R218 ;  /* 0x002d34da01007387 */ /* 0x010fe80000100800 */
[----:B------:R1:W-:Y:S02]  /*31c10*/  STL [R1+0x2d30], R24 ;  /* 0x002d301801007387 */ /* 0x0003e40000100800 */
[----:B-1----:R-:W-:Y:S02]  /*31c20*/  MOV R24, R219 ;  /* 0x000000db00187202 */ /* 0x002fe40000000f00 */
[----:B------:R-:W4:Y:S04]  /*31c30*/  LDL.LU.64 R218, [R1+0x10] ;  /* 0x0000100001da7983 */ /* 0x000f280000300a00 */
[----:B------:R1:W-:Y:S04]  /*31c40*/  STL [R1+0x2d28], R24 ;  /* 0x002d281801007387 */ /* 0x0003e80000100800 */
[----:B------:R1:W-:Y:S02]  /*31c50*/  STL [R1+0x2d2c], R232 ;  /* 0x002d2ce801007387 */ /* 0x0003e40000100800 */
[----:B-1----:R-:W-:-:S02]  /*31c60*/  IMAD.MOV.U32 R24, RZ, RZ, R233 ;  /* 0x000000ffff187224 */ /* 0x002fc400078e00e9 */
[----:B------:R1:W-:Y:S04]  /*31c70*/  STL [R1+0x2d24], R20 ;  /* 0x002d241401007387 */ /* 0x0003e80000100800 */
[----:B------:R-:W-:Y:S04]  /*31c80*/  STL [R1+0x2d20], R24 ;  /* 0x002d201801007387 */ /* 0x000fe80000100800 */
[----:B------:R-:W4:Y:S01]  /*31c90*/  LDL.LU.64 R232, [R1+0x8] ;  /* 0x0000080001e87983 */ /* 0x000f220000300a00 */
[----:B-1----:R-:W-:-:S03]  /*31ca0*/  IMAD.MOV.U32 R20, RZ, RZ, R21 ;  /* 0x000000ffff147224 */ /* 0x002fc600078e0015 */
[----:B------:R-:W-:Y:S04]  /*31cb0*/  STL [R1+0x2d1c], R234 ;  /* 0x002d1cea01007387 */ /* 0x000fe80000100800 */
[----:B------:R1:W-:Y:S02]  /*31cc0*/  STL [R1+0x2d18], R20 ;  /* 0x002d181401007387 */ /* 0x0003e40000100800 */
[----:B-1----:R-:W-:Y:S02]  /*31cd0*/  MOV R20, R235 ;  /* 0x000000eb00147202 */ /* 0x002fe40000000f00 */
[----:B------:R-:W4:Y:S04]  /*31ce0*/  LDL.LU.64 R234, [R1] ;  /* 0x0000000001ea7983 */ /* 0x000f280000300a00 */
[----:B------:R1:W-:Y:S04]  /*31cf0*/  STL [R1+0x2d10], R20 ;  /* 0x002d101401007387 */ /* 0x0003e80000100800 */
[----:B------:R-:W-:Y:S01]  /*31d00*/  STL [R1+0x2d14], R22 ;  /* 0x002d141601007387 */ /* 0x000fe20000100800 */
[----:B-1----:R-:W-:-:S03]  /*31d10*/  IMAD.MOV.U32 R20, RZ, RZ, R23 ;  /* 0x000000ffff147224 */ /* 0x002fc600078e0017 */
[----:B------:R1:W-:Y:S04]  /*31d20*/  STL [R1+0x2d0c], R16 ;  /* 0x002d0c1001007387 */ /* 0x0003e80000100800 */
[----:B------:R-:W-:Y:S04]  /*31d30*/  STL [R1+0x2d08], R20 ;  /* 0x002d081401007387 */ /* 0x000fe80000100800 */
[----:B------:R-:W4:Y:S01]  /*31d40*/  LDL.LU.64 R200, [R1+0x1dc8] ;  /* 0x001dc80001c87983 */ /* 0x000f220000300a00 */
[----:B-1----:R-:W-:-:S03]  /*31d50*/  IMAD.MOV.U32 R16, RZ, RZ, R17 ;  /* 0x000000ffff107224 */ /* 0x002fc600078e0011 */
[----:B------:R-:W4:Y:S04]  /*31d60*/  LDL.LU.64 R202, [R1+0x1dd0] ;  /* 0x001dd00001ca7983 */ /* 0x000f280000300a00 */
[----:B------:R1:W-:Y:S04]  /*31d70*/  STL [R1+0x2d00], R16 ;  /* 0x002d001001007387 */ /* 0x0003e80000100800 */
[----:B------:R-:W-:Y:S01]  /*31d80*/  STL [R1+0x2d04], R18 ;  /* 0x002d041201007387 */ /* 0x000fe20000100800 */
[----:B-1----:R-:W-:-:S03]  /*31d90*/  MOV R16, R19 ;  /* 0x0000001300107202 */ /* 0x002fc60000000f00 */
[----:B------:R-:W4:Y:S04]  /*31da0*/  LDL.LU.64 R220, [R1+0x1dd8] ;  /* 0x001dd80001dc7983 */ /* 0x000f280000300a00 */
[----:B------:R-:W4:Y:S04]  /*31db0*/  LDL.LU.64 R222, [R1+0x1de0] ;  /* 0x001de00001de7983 */ /* 0x000f280000300a00 */
[----:B------:R-:W-:Y:S04]  /*31dc0*/  STL [R1+0x2cf8], R16 ;  /* 0x002cf81001007387 */ /* 0x000fe80000100800 */
[----:B------:R1:W-:Y:S04]  /*31dd0*/  STL [R1+0x2cfc], R12 ;  /* 0x002cfc0c01007387 */ /* 0x0003e80000100800 */
[----:B------:R-:W4:Y:S04]  /*31de0*/  LDL.LU.64 R24, [R1+0x1de8] ;  /* 0x001de80001187983 */ /* 0x000f280000300a00 */
[----:B------:R-:W4:Y:S01]  /*31df0*/  LDL.LU.64 R26, [R1+0x1df0] ;  /* 0x001df000011a7983 */ /* 0x000f220000300a00 */
[----:B-1----:R-:W-:-:S05]  /*31e00*/  IMAD.MOV.U32 R12, RZ, RZ, R13 ;  /* 0x000000ffff0c7224 */ /* 0x002fca00078e000d */
[----:B------:R1:W-:Y:S04]  /*31e10*/  STL [R1+0x2cf0], R12 ;  /* 0x002cf00c01007387 */ /* 0x0003e80000100800 */
[----:B--2---:R-:W-:Y:S01]  /*31e20*/  STL [R1+0x2cf4], R14 ;  /* 0x002cf40e01007387 */ /* 0x004fe20000100800 */
[----:B-1----:R-:W-:-:S03]  /*31e30*/  IMAD.MOV.U32 R12, RZ, RZ, R15 ;  /* 0x000000ffff0c7224 */ /* 0x002fc600078e000f */
[----:B------:R-:W2:Y:S04]  /*31e40*/  LDL.LU.64 R20, [R1+0x1df8] ;  /* 0x001df80001147983 */ /* 0x000ea80000300a00 */
[----:B------:R-:W2:Y:S04]  /*31e50*/  LDL.LU.64 R22, [R1+0x1e00] ;  /* 0x001e000001167983 */ /* 0x000ea80000300a00 */
[----:B------:R1:W-:Y:S04]  /*31e60*/  STL [R1+0x2ce8], R12 ;  /* 0x002ce80c01007387 */ /* 0x0003e80000100800 */
[----:B---3--:R-:W-:Y:S01]  /*31e70*/  STL [R1+0x2cec], R216 ;  /* 0x002cecd801007387 */ /* 0x008fe20000100800 */
[----:B-1----:R-:W-:-:S03]  /*31e80*/  MOV R12, R217 ;  /* 0x000000d9000c7202 */ /* 0x002fc60000000f00 */
[----:B------:R-:W3:Y:S04]  /*31e90*/  LDL.LU.64 R16, [R1+0xc18] ;  /* 0x000c180001107983 */ /* 0x000ee80000300a00 */
[----:B------:R-:W3:Y:S04]  /*31ea0*/  LDL.LU.64 R18, [R1+0xc28] ;  /* 0x000c280001127983 */ /* 0x000ee80000300a00 */
[----:B------:R1:W-:Y:S04]  /*31eb0*/  STL [R1+0x2ce0], R12 ;  /* 0x002ce00c01007387 */ /* 0x0003e80000100800 */
[----:B----4-:R-:W-:Y:S04]  /*31ec0*/  STL [R1+0x2ce4], R218 ;  /* 0x002ce4da01007387 */ /* 0x010fe80000100800 */
[----:B-1----:R-:W4:Y:S01]  /*31ed0*/  LDL.LU.64 R12, [R1+0xc30] ;  /* 0x000c3000010c7983 */ /* 0x002f220000300a00 */
[----:B------:R-:W-:-:S03]  /*31ee0*/  IMAD.MOV.U32 R36, RZ, RZ, R219 ;  /* 0x000000ffff247224 */ /* 0x000fc600078e00db */
[----:B------:R-:W4:Y:S04]  /*31ef0*/  LDL.LU.64 R14, [R1+0xc38] ;  /* 0x000c3800010e7983 */ /* 0x000f280000300a00 */
[----:B------:R1:W-:Y:S04]  /*31f00*/  STL [R1+0x2cd8], R36 ;  /* 0x002cd82401007387 */ /* 0x0003e80000100800 */
[----:B------:R1:W-:Y:S04]  /*31f10*/  STL [R1+0x2cdc], R232 ;  /* 0x002cdce801007387 */ /* 0x0003e80000100800 */
[----:B------:R-:W4:Y:S01]  /*31f20*/  LDL.LU.64 R216, [R1+0x1780] ;  /* 0x0017800001d87983 */ /* 0x000f220000300a00 */
[----:B-1----:R-:W-:-:S03]  /*31f30*/  IMAD.MOV.U32 R36, RZ, RZ, R233 ;  /* 0x000000ffff247224 */ /* 0x002fc600078e00e9 */
[----:B------:R-:W4:Y:S04]  /*31f40*/  LDL.LU.64 R218, [R1+0x1790] ;  /* 0x0017900001da7983 */ /* 0x000f280000300a00 */
[----:B------:R1:W-:Y:S04]  /*31f50*/  STL [R1+0x2cd0], R36 ;  /* 0x002cd02401007387 */ /* 0x0003e80000100800 */
[----:B------:R1:W-:Y:S04]  /*31f60*/  STL [R1+0x2cd4], R234 ;  /* 0x002cd4ea01007387 */ /* 0x0003e80000100800 */
[----:B------:R-:W4:Y:S01]  /*31f70*/  LDL.LU.64 R232, [R1+0x1798] ;  /* 0x0017980001e87983 */ /* 0x000f220000300a00 */
[----:B-1----:R-:W-:-:S03]  /*31f80*/  MOV R36, R235 ;  /* 0x000000eb00247202 */ /* 0x002fc60000000f00 */
[----:B------:R-:W4:Y:S04]  /*31f90*/  LDL.LU.64 R234, [R1+0x17a0] ;  /* 0x0017a00001ea7983 */ /* 0x000f280000300a00 */
[----:B------:R1:W-:Y:S02]  /*31fa0*/  STL [R1+0x2c48], R36 ;  /* 0x002c482401007387 */ /* 0x0003e40000100800 */
[----:B-1----:R-:W-:Y:S02]  /*31fb0*/  IMAD.MOV.U32 R36, RZ, RZ, R201 ;  /* 0x000000ffff247224 */ /* 0x002fe400078e00c9 */
[----:B------:R-:W-:Y:S04]  /*31fc0*/  STL [R1+0x2c50], R200 ;  /* 0x002c50c801007387 */ /* 0x000fe80000100800 */
[----:B------:R-:W-:Y:S04]  /*31fd0*/  STL [R1+0x2c58], R202 ;  /* 0x002c58ca01007387 */ /* 0x000fe80000100800 */
[----:B------:R1:W-:Y:S02]  /*31fe0*/  STL [R1+0x2c4c], R36 ;  /* 0x002c4c2401007387 */ /* 0x0003e40000100800 */
[----:B-1----:R-:W-:-:S02]  /*31ff0*/  IMAD.MOV.U32 R36, RZ, RZ, R203 ;  /* 0x000000ffff247224 */ /* 0x002fc400078e00cb */
[----:B------:R-:W-:Y:S04]  /*32000*/  STL [R1+0x2c60], R220 ;  /* 0x002c60dc01007387 */ /* 0x000fe80000100800 */
[----:B------:R1:W-:Y:S04]  /*32010*/  STL [R1+0x2c54], R36 ;  /* 0x002c542401007387 */ /* 0x0003e80000100800 */
[----:B------:R-:W-:Y:S01]  /*32020*/  STL [R1+0x2c68], R222 ;  /* 0x002c68de01007387 */ /* 0x000fe20000100800 */
[----:B-1----:R-:W-:-:S05]  /*32030*/  MOV R36, R221 ;  /* 0x000000dd00247202 */ /* 0x002fca0000000f00 */
[----:B------:R1:W-:Y:S02]  /*32040*/  STL [R1+0x2c5c], R36 ;  /* 0x002c5c2401007387 */ /* 0x0003e40000100800 */
[----:B-1----:R-:W-:Y:S02]  /*32050*/  IMAD.MOV.U32 R36, RZ, RZ, R223 ;  /* 0x000000ffff247224 */ /* 0x002fe400078e00df */
[----:B------:R1:W-:Y:S04]  /*32060*/  STL [R1+0x2c70], R24 ;  /* 0x002c701801007387 */ /* 0x0003e80000100800 */
[----:B------:R-:W-:Y:S04]  /*32070*/  STL [R1+0x2c64], R36 ;  /* 0x002c642401007387 */ /* 0x000fe80000100800 */
[----:B------:R-:W-:Y:S01]  /*32080*/  STL [R1+0x2c78], R26 ;  /* 0x002c781a01007387 */ /* 0x000fe20000100800 */
[----:B-1----:R-:W-:-:S05]  /*32090*/  IMAD.MOV.U32 R24, RZ, RZ, R25 ;  /* 0x000000ffff187224 */ /* 0x002fca00078e0019 */
[----:B------:R1:W-:Y:S02]  /*320a0*/  STL [R1+0x2c6c], R24 ;  /* 0x002c6c1801007387 */ /* 0x0003e40000100800 */
[----:B-1----:R-:W-:Y:S02]  /*320b0*/  MOV R24, R27 ;  /* 0x0000001b00187202 */ /* 0x002fe40000000f00 */
[----:B--2---:R1:W-:Y:S04]  /*320c0*/  STL [R1+0x2c80], R20 ;  /* 0x002c801401007387 */ /* 0x0043e80000100800 */
[----:B------:R-:W-:Y:S04]  /*320d0*/  STL [R1+0x2c74], R24 ;  /* 0x002c741801007387 */ /* 0x000fe80000100800 */
[----:B------:R-:W-:Y:S01]  /*320e0*/  STL [R1+0x2c88], R22 ;  /* 0x002c881601007387 */ /* 0x000fe20000100800 */
[----:B-1----:R-:W-:-:S05]  /*320f0*/  IMAD.MOV.U32 R20, RZ, RZ, R21 ;  /* 0x000000ffff147224 */ /* 0x002fca00078e0015 */
[----:B------:R1:W-:Y:S04]  /*32100*/  STL [R1+0x2c7c], R20 ;  /* 0x002c7c1401007387 */ /* 0x0003e80000100800 */
[----:B---3--:R2:W-:Y:S01]  /*32110*/  STL [R1+0x2c90], R16 ;  /* 0x002c901001007387 */ /* 0x0085e20000100800 */
[----:B-1----:R-:W-:-:S05]  /*32120*/  IMAD.MOV.U32 R20, RZ, RZ, R23 ;  /* 0x000000ffff147224 */ /* 0x002fca00078e0017 */
[----:B------:R-:W-:Y:S01]  /*32130*/  STL [R1+0x2c84], R20 ;  /* 0x002c841401007387 */ /* 0x000fe20000100800 */
[----:B--2---:R-:W-:-:S03]  /*32140*/  MOV R16, R17 ;  /* 0x0000001100107202 */ /* 0x004fc60000000f00 */
[----:B------:R-:W-:Y:S04]  /*32150*/  STL [R1+0x2c98], R18 ;  /* 0x002c981201007387 */ /* 0x000fe80000100800 */
[----:B------:R1:W-:Y:S02]  /*32160*/  STL [R1+0x2c8c], R16 ;  /* 0x002c8c1001007387 */ /* 0x0003e40000100800 */
[----:B-1----:R-:W-:Y:S02]  /*32170*/  IMAD.MOV.U32 R16, RZ, RZ, R19 ;  /* 0x000000ffff107224 */ /* 0x002fe400078e0013 */
[----:B----4-:R1:W-:Y:S04]  /*32180*/  STL [R1+0x2ca0], R12 ;  /* 0x002ca00c01007387 */ /* 0x0103e80000100800 */
[----:B------:R-:W-:Y:S04]  /*32190*/  STL [R1+0x2c94], R16 ;  /* 0x002c941001007387 */ /* 0x000fe80000100800 */
[----:B------:R-:W-:Y:S01]  /*321a0*/  STL [R1+0x2ca8], R14 ;  /* 0x002ca80e01007387 */ /* 0x000fe20000100800 */
[----:B-1----:R-:W-:-:S05]  /*321b0*/  IMAD.MOV.U32 R12, RZ, RZ, R13 ;  /* 0x000000ffff0c7224 */ /* 0x002fca00078e000d */
[----:B------:R1:W-:Y:S04]  /*321c0*/  STL [R1+0x2c9c], R12 ;  /* 0x002c9c0c01007387 */ /* 0x0003e80000100800 */
[----:B------:R-:W-:Y:S01]  /*321d0*/  STL [R1+0x2cb0], R216 ;  /* 0x002cb0d801007387 */ /* 0x000fe20000100800 */
[----:B-1----:R-:W-:-:S05]  /*321e0*/  MOV R12, R15 ;  /* 0x0000000f000c7202 */ /* 0x002fca0000000f00 */
[----:B------:R1:W-:Y:S04]  /*321f0*/  STL [R1+0x2ca4], R12 ;  /* 0x002ca40c01007387 */ /* 0x0003e80000100800 */
[----:B------:R-:W-:Y:S01]  /*32200*/  STL [R1+0x2cb8], R218 ;  /* 0x002cb8da01007387 */ /* 0x000fe20000100800 */
[----:B-1----:R-:W-:-:S05]  /*32210*/  IMAD.MOV.U32 R12, RZ, RZ, R217 ;  /* 0x000000ffff0c7224 */ /* 0x002fca00078e00d9 */
[----:B------:R1:W-:Y:S04]  /*32220*/  STL [R1+0x2cac], R12 ;  /* 0x002cac0c01007387 */ /* 0x0003e80000100800 */
[----:B------:R-:W-:Y:S01]  /*32230*/  STL [R1+0x2cc0], R232 ;  /* 0x002cc0e801007387 */ /* 0x000fe20000100800 */
[----:B-1----:R-:W-:-:S05]  /*32240*/  IMAD.MOV.U32 R12, RZ, RZ, R219 ;  /* 0x000000ffff0c7224 */ /* 0x002fca00078e00db */
[----:B------:R1:W-:Y:S04]  /*32250*/  STL [R1+0x2cb4], R12 ;  /* 0x002cb40c01007387 */ /* 0x0003e80000100800 */
[----:B------:R-:W-:Y:S01]  /*32260*/  STL [R1+0x2cc8], R234 ;  /* 0x002cc8ea01007387 */ /* 0x000fe20000100800 */
[----:B-1----:R-:W-:-:S05]  /*32270*/  MOV R12, R233 ;  /* 0x000000e9000c7202 */ /* 0x002fca0000000f00 */
[----:B------:R1:W-:Y:S04]  /*32280*/  STL [R1+0x2cbc], R12 ;  /* 0x002cbc0c01007387 */ /* 0x0003e80000100800 */
[----:B-----5:R-:W-:Y:S01]  /*32290*/  STL [R1+0x2ccc], R250 ;  /* 0x002cccfa01007387 */ /* 0x020fe20000100800 */
[----:B-1----:R-:W-:-:S05]  /*322a0*/  IMAD.MOV.U32 R12, RZ, RZ, R235 ;  /* 0x000000ffff0c7224 */ /* 0x002fca00078e00eb */
[----:B------:R1:W-:Y:S04]  /*322b0*/  STL [R1+0x2cc4], R12 ;  /* 0x002cc40c01007387 */ /* 0x0003e80000100800 */
[----:B------:R-:W-:Y:S04]  /*322c0*/  STL [R1+0x2c40], R251 ;  /* 0x002c40fb01007387 */ /* 0x000fe80000100800 */
        /* <DEDUP_REMOVED lines=15> */
[----:B------:R-:W2:Y:S04]  /*323c0*/  LDL.LU.64 R200, [R1+0x1e48] ;  /* 0x001e480001c87983 */ /* 0x000ea80000300a00 */
[----:B------:R-:W-:Y:S04]  /*323d0*/  STL [R1+0x2c00], R231 ;  /* 0x002c00e701007387 */ /* 0x000fe80000100800 */
[----:B------:R-:W3:Y:S04]  /*323e0*/  LDL.LU.64 R202, [R1+0x1e50] ;  /* 0x001e500001ca7983 */ /* 0x000ee80000300a00 */
[----:B------:R-:W-:Y:S04]  /*323f0*/  STL [R1+0x2c04], R228 ;  /* 0x002c04e401007387 */ /* 0x000fe80000100800 */
[----:B------:R-:W4:Y:S04]  /*32400*/  LDL.LU.64 R220, [R1+0x1e58] ;  /* 0x001e580001dc7983 */ /* 0x000f280000300a00 */
        /* <DEDUP_REMOVED lines=15> */
[----:B-1----:R-:W4:Y:S04]  /*32500*/  LDL.LU.64 R12, [R1+0x1900] ;  /* 0x00190000010c7983 */ /* 0x002f280000300a00 */
        /* <DEDUP_REMOVED lines=9> */
[----:B------:R-:W4:Y:S01]  /*325a0*/  LDL.LU.64 R234, [R1+0x1980] ;  /* 0x0019800001ea7983 */ /* 0x000f220000300a00 */
[----:B--2---:R-:W-:-:S03]  /*325b0*/  IMAD.MOV.U32 R36, RZ, RZ, R201 ;  /* 0x000000ffff247224 */ /* 0x004fc600078e00c9 */
[----:B------:R-:W-:Y:S04]  /*325c0*/  STL [R1+0x2b50], R200 ;  /* 0x002b50c801007387 */ /* 0x000fe80000100800 */
[----:B---3--:R-:W-:Y:S04]  /*325d0*/  STL [R1+0x2b58], R202 ;  /* 0x002b58ca01007387 */ /* 0x008fe80000100800 */
[----:B------:R1:W-:Y:S04]  /*325e0*/  STL [R1+0x2b4c], R36 ;  /* 0x002b4c2401007387 */ /* 0x0003e80000100800 */
[----:B----4-:R-:W-:Y:S01]  /*325f0*/  STL [R1+0x2b60], R220 ;  /* 0x002b60dc01007387 */ /* 0x010fe20000100800 */
[----:B-1----:R-:W-:-:S05]  /*32600*/  MOV R36, R203 ;  /* 0x000000cb00247202 */ /* 0x002fca0000000f00 */
[----:B------:R1:W-:Y:S04]  /*32610*/  STL [R1+0x2b54], R36 ;  /* 0x002b542401007387 */ /* 0x0003e80000100800 */
[----:B------:R-:W-:Y:S01]  /*32620*/  STL [R1+0x2b68], R222 ;  /* 0x002b68de01007387 */ /* 0x000fe20000100800 */
[----:B-1----:R-:W-:-:S05]  /*32630*/  IMAD.MOV.U32 R36, RZ, RZ, R221 ;  /* 0x000000ffff247224 */ /* 0x002fca00078e00dd */
[----:B------:R1:W-:Y:S04]  /*32640*/  STL [R1+0x2b5c], R36 ;  /* 0x002b5c2401007387 */ /* 0x0003e80000100800 */
[----:B------:R2:W-:Y:S01]  /*32650*/  STL [R1+0x2b70], R24 ;  /* 0x002b701801007387 */ /* 0x0005e20000100800 */
[----:B-1----:R-:W-:Y:S01]  /*32660*/  IMAD.MOV.U32 R36, RZ, RZ, R223 ;  /* 0x000000ffff247224 */ /* 0x002fe200078e00df */
[----:B--2---:R-:W-:-:S04]  /*32670*/  MOV R24, R25 ;  /* 0x0000001900187202 */ /* 0x004fc80000000f00 */
[----:B------:R-:W-:Y:S04]  /*32680*/  STL [R1+0x2b64], R36 ;  /* 0x002b642401007387 */ /* 0x000fe80000100800 */
[----:B------:R-:W-:Y:S04]  /*32690*/  STL [R1+0x2b78], R26 ;  /* 0x002b781a01007387 */ /* 0x000fe80000100800 */
[----:B------:R1:W-:Y:S04]  /*326a0*/  STL [R1+0x2b6c], R24 ;  /* 0x002b6c1801007387 */ /* 0x0003e80000100800 */
[----:B------:R2:W-:Y:S01]  /*326b0*/  STL [R1+0x2b80], R20 ;  /* 0x002b801401007387 */ /* 0x0005e20000100800 */
[----:B-1----:R-:W-:-:S02]  /*326c0*/  IMAD.MOV.U32 R24, RZ, RZ, R27 ;  /* 0x000000ffff187224 */ /* 0x002fc400078e001b */
[----:B--2---:R-:W-:-:S03]  /*326d0*/  IMAD.MOV.U32 R20, RZ, RZ, R21 ;  /* 0x000000ffff147224 */ /* 0x004fc600078e0015 */
[----:B------:R-:W-:Y:S04]  /*326e0*/  STL [R1+0x2b74], R24 ;  /* 0x002b741801007387 */ /* 0x000fe80000100800 */
[----:B------:R-:W-:Y:S04]  /*326f0*/  STL [R1+0x2b88], R22 ;  /* 0x002b881601007387 */ /* 0x000fe80000100800 */
[----:B------:R1:W-:Y:S04]  /*32700*/  STL [R1+0x2b7c], R20 ;  /* 0x002b7c1401007387 */ /* 0x0003e80000100800 */
[----:B------:R2:W-:Y:S01]  /*32710*/  STL [R1+0x2b90], R16 ;  /* 0x002b901001007387 */ /* 0x0005e20000100800 */
[----:B-1----:R-:W-:Y:S01]  /*32720*/  MOV R20, R23 ;  /* 0x0000001700147202 */ /* 0x002fe20000000f00 */
[----:B--2---:R-:W-:-:S04]  /*32730*/  IMAD.MOV.U32 R16, RZ, RZ, R17 ;  /* 0x000000ffff107224 */ /* 0x004fc800078e0011 */
[----:B------:R-:W-:Y:S04]  /*32740*/  STL [R1+0x2b84], R20 ;  /* 0x002b841401007387 */ /* 0x000fe80000100800 */
[----:B------:R-:W-:Y:S04]  /*32750*/  STL [R1+0x2b98], R18 ;  /* 0x002b981201007387 */ /* 0x000fe80000100800 */
[----:B------:R1:W-:Y:S04]  /*32760*/  STL [R1+0x2b8c], R16 ;  /* 0x002b8c1001007387 */ /* 0x0003e80000100800 */
[----:B------:R2:W-:Y:S01]  /*32770*/  STL [R1+0x2ba0], R12 ;  /* 0x002ba00c01007387 */ /* 0x0005e20000100800 */
[----:B-1----:R-:W-:Y:S01]  /*32780*/  IMAD.MOV.U32 R16, RZ, RZ, R19 ;  /* 0x000000ffff107224 */ /* 0x002fe200078e0013 */
[----:B--2---:R-:W-:-:S04]  /*32790*/  MOV R12, R13 ;  /* 0x0000000d000c7202 */ /* 0x004fc80000000f00 */
[----:B------:R-:W-:Y:S04]  /*327a0*/  STL [R1+0x2b94], R16 ;  /* 0x002b941001007387 */ /* 0x000fe80000100800 */
[----:B------:R-:W-:Y:S04]  /*327b0*/  STL [R1+0x2ba8], R14 ;  /* 0x002ba80e01007387 */ /* 0x000fe80000100800 */
        /* <DEDUP_REMOVED lines=63> */
[----:B--2---:R-:W-:-:S03]  /*32bb0*/  MOV R36, R201 ;  /* 0x000000c900247202 */ /* 0x004fc60000000f00 */
[----:B------:R-:W-:Y:S04]  /*32bc0*/  STL [R1+0x2a50], R200 ;  /* 0x002a50c801007387 */ /* 0x000fe80000100800 */
[----:B---3--:R-:W-:Y:S04]  /*32bd0*/  STL [R1+0x2a58], R202 ;  /* 0x002a58ca01007387 */ /* 0x008fe80000100800 */
[----:B------:R1:W-:Y:S04]  /*32be0*/  STL [R1+0x2a4c], R36 ;  /* 0x002a4c2401007387 */ /* 0x0003e80000100800 */
[----:B----4-:R-:W-:Y:S01]  /*32bf0*/  STL [R1+0x2a60], R220 ;  /* 0x002a60dc01007387 */ /* 0x010fe20000100800 */
[----:B-1----:R-:W-:-:S05]  /*32c00*/  IMAD.MOV.U32 R36, RZ, RZ, R203 ;  /* 0x000000ffff247224 */ /* 0x002fca00078e00cb */
[----:B------:R1:W-:Y:S04]  /*32c10*/  STL [R1+0x2a54], R36 ;  /* 0x002a542401007387 */ /* 0x0003e80000100800 */
[----:B------:R-:W-:Y:S01]  /*32c20*/  STL [R1+0x2a68], R222 ;  /* 0x002a68de01007387 */ /* 0x000fe20000100800 */
[----:B-1----:R-:W-:-:S05]  /*32c30*/  IMAD.MOV.U32 R36, RZ, RZ, R221 ;  /* 0x000000ffff247224 */ /* 0x002fca00078e00dd */
        /* <DEDUP_REMOVED lines=51> */
[----:B------:R-:W-:Y:S04]  /*32f70*/  STL [R1+0x2a18], R141 ;  /* 0x002a188d01007387 */ /* 0x000fe80000100800 */
[----:B------:R-:W3:Y:S04]  /*32f80*/  LDL.LU.64 R16, [R1+0x2050] ;  /* 0x0020500001107983 */ /* 0x000ee80000300a00 */
[----:B------:R-:W-:Y:S04]  /*32f90*/  STL [R1+0x2a1c], R138 ;  /* 0x002a1c8a01007387 */ /* 0x000fe80000100800 */
[----:B------:R-:W-:Y:S04]  /*32fa0*/  STL [R1+0x2a10], R139 ;  /* 0x002a108b01007387 */ /* 0x000fe80000100800 */
[----:B------:R-:W-:Y:S04]  /*32fb0*/  STL [R1+0x2a14], R136 ;  /* 0x002a148801007387 */ /* 0x000fe80000100800 */
[----:B------:R-:W4:Y:S04]  /*32fc0*/  LDL.LU.64 R18, [R1+0x2058] ;  /* 0x0020580001127983 */ /* 0x000f280000300a00 */
[----:B------:R-:W-:Y:S04]  /*32fd0*/  STL [R1+0x2a08], R137 ;  /* 0x002a088901007387 */ /* 0x000fe80000100800 */
[----:B------:R-:W-:Y:S04]  /*32fe0*/  STL [R1+0x2a0c], R134 ;  /* 0x002a0c8601007387 */ /* 0x000fe80000100800 */
[----:B------:R-:W-:Y:S04]  /*32ff0*/  STL [R1+0x2a00], R135 ;  /* 0x002a008701007387 */ /* 0x000fe80000100800 */
[----:B-1----:R-:W4:Y:S04]  /*33000*/  LDL.LU.64 R12, [R1+0x2060] ;  /* 0x00206000010c7983 */ /* 0x002f280000300a00 */
[----:B------:R-:W-:Y:S04]  /*33010*/  STL [R1+0x2a04], R132 ;  /* 0x002a048401007387 */ /* 0x000fe80000100800 */
[----:B------:R-:W-:Y:S04]  /*33020*/  STL [R1+0x29f8], R133 ;  /* 0x0029f88501007387 */ /* 0x000fe80000100800 */
[----:B------:R-:W-:Y:S04]  /*33030*/  STL [R1+0x29fc], R130 ;  /* 0x0029fc8201007387 */ /* 0x000fe80000100800 */
[----:B------:R-:W4:Y:S04]  /*33040*/  LDL.LU.64 R14, [R1+0x2068] ;  /* 0x00206800010e7983 */ /* 0x000f280000300a00 */
        /* <DEDUP_REMOVED lines=10> */
[----:B------:R-:W4:Y:S04]  /*330f0*/  LDL.LU.64 R232, [R1+0x2080] ;  /* 0x0020800001e87983 */ /* 0x000f280000300a00 */
[----:B------:R-:W-:Y:S04]  /*33100*/  STL [R1+0x29d0], R123 ;  /* 0x0029d07b01007387 */ /* 0x000fe80000100800 */
[----:B------:R-:W-:Y:S04]  /*33110*/  STL [R1+0x29d4], R120 ;  /* 0x0029d47801007387 */ /* 0x000fe80000100800 */
[----:B------:R-:W4:Y:S04]  /*33120*/  LDL.LU.64 R234, [R1+0x1d08] ;  /* 0x001d080001ea7983 */ /* 0x000f280000300a00 */
[----:B------:R-:W-:Y:S01]  /*33130*/  STL [R1+0x2908], R121 ;  /* 0x0029087901007387 */ /* 0x000fe20000100800 */
[----:B--2---:R-:W-:-:S03]  /*33140*/  IMAD.MOV.U32 R20, RZ, RZ, R23 ;  /* 0x000000ffff147224 */ /* 0x004fc600078e0017 */
[----:B------:R-:W-:Y:S04]  /*33150*/  STL [R1+0x2910], R22 ;  /* 0x0029101601007387 */ /* 0x000fe80000100800 */
[----:B------:R-:W2:Y:S04]  /*33160*/  LDL.LU.64 R202, [R1+0x1d10] ;  /* 0x001d100001ca7983 */ /* 0x000ea80000300a00 */
[----:B------:R-:W-:Y:S04]  /*33170*/  STL [R1+0x290c], R20 ;  /* 0x00290c1401007387 */ /* 0x000fe80000100800 */
[----:B---3--:R1:W-:Y:S04]  /*33180*/  STL [R1+0x2918], R16 ;  /* 0x0029181001007387 */ /* 0x0083e80000100800 */
[----:B------:R-:W3:Y:S04]  /*33190*/  LDL.LU.64 R220, [R1+0x1d18] ;  /* 0x001d180001dc7983 */ /* 0x000ee80000300a00 */
[----:B------:R-:W3:Y:S01]  /*331a0*/  LDL.LU.64 R222, [R1+0x1d20] ;  /* 0x001d200001de7983 */ /* 0x000ee20000300a00 */
[----:B-1----:R-:W-:-:S05]  /*331b0*/  IMAD.MOV.U32 R16, RZ, RZ, R17 ;  /* 0x000000ffff107224 */ /* 0x002fca00078e0011 */
[----:B------:R1:W-:Y:S04]  /*331c0*/  STL [R1+0x2914], R16 ;  /* 0x0029141001007387 */ /* 0x0003e80000100800 */
[----:B----4-:R-:W-:Y:S04]  /*331d0*/  STL [R1+0x2920], R18 ;  /* 0x0029201201007387 */ /* 0x010fe80000100800 */
[----:B------:R-:W4:Y:S01]  /*331e0*/  LDL.LU.64 R24, [R1+0x1d28] ;  /* 0x001d280001187983 */ /* 0x000f220000300a00 */
[----:B-1----:R-:W-:-:S03]  /*331f0*/  MOV R16, R19 ;  /* 0x0000001300107202 */ /* 0x002fc60000000f00 */
[----:B------:R-:W4:Y:S04]  /*33200*/  LDL.LU.64 R26, [R1+0x1d30] ;  /* 0x001d3000011a7983 */ /* 0x000f280000300a00 */
[----:B------:R-:W-:Y:S04]  /*33210*/  STL [R1+0x291c], R16 ;  /* 0x00291c1001007387 */ /* 0x000fe80000100800 */
[----:B------:R1:W-:Y:S04]  /*33220*/  STL [R1+0x2928], R12 ;  /* 0x0029280c01007387 */ /* 0x0003e80000100800 */
[----:B------:R-:W4:Y:S04]  /*33230*/  LDL.LU.64 R20, [R1+0x1d38] ;  /* 0x001d380001147983 */ /* 0x000f280000300a00 */
[----:B------:R-:W4:Y:S01]  /*33240*/  LDL.LU.64 R22, [R1+0x1d40] ;  /* 0x001d400001167983 */ /* 0x000f220000300a00 */
[----:B-1----:R-:W-:-:S05]  /*33250*/  IMAD.MOV.U32 R12, RZ, RZ, R13 ;  /* 0x000000ffff0c7224 */ /* 0x002fca00078e000d */
[----:B------:R1:W-:Y:S04]  /*33260*/  STL [R1+0x2924], R12 ;  /* 0x0029240c01007387 */ /* 0x0003e80000100800 */
[----:B------:R-:W-:Y:S04]  /*33270*/  STL [R1+0x2930], R14 ;  /* 0x0029300e01007387 */ /* 0x000fe80000100800 */
[----:B------:R-:W4:Y:S01]  /*33280*/  LDL.LU.64 R16, [R1+0xae0] ;  /* 0x000ae00001107983 */ /* 0x000f220000300a00 */
[----:B-1----:R-:W-:-:S03]  /*33290*/  IMAD.MOV.U32 R12, RZ, RZ, R15 ;  /* 0x000000ffff0c7224 */ /* 0x002fc600078e000f */
[----:B------:R-:W4:Y:S04]  /*332a0*/  LDL.LU.64 R18, [R1+0xae8] ;  /* 0x000ae80001127983 */ /* 0x000f280000300a00 */
[----:B------:R1:W-:Y:S04]  /*332b0*/  STL [R1+0x292c], R12 ;  /* 0x00292c0c01007387 */ /* 0x0003e80000100800 */
[----:B------:R1:W-:Y:S01]  /*332c0*/  STL [R1+0x2938], R216 ;  /* 0x002938d801007387 */ /* 0x0003e20000100800 */
[----:B------:R-:W-:-:S03]  /*332d0*/  MOV R36, R217 ;  /* 0x000000d900247202 */ /* 0x000fc60000000f00 */
[----:B-1----:R-:W4:Y:S04]  /*332e0*/  LDL.LU.64 R12, [R1+0xaf0] ;  /* 0x000af000010c7983 */ /* 0x002f280000300a00 */
[----:B------:R-:W4:Y:S04]  /*332f0*/  LDL.LU.64 R14, [R1+0xaf8] ;  /* 0x000af800010e7983 */ /* 0x000f280000300a00 */
[----:B------:R1:W-:Y:S04]  /*33300*/  STL [R1+0x2934], R36 ;  /* 0x0029342401007387 */ /* 0x0003e80000100800 */
[----:B------:R1:W-:Y:S04]  /*33310*/  STL [R1+0x2940], R218 ;  /* 0x002940da01007387 */ /* 0x0003e80000100800 */
[----:B------:R-:W4:Y:S01]  /*33320*/  LDL.LU.64 R216, [R1+0xb00] ;  /* 0x000b000001d87983 */ /* 0x000f220000300a00 */
[----:B-1----:R-:W-:-:S03]  /*33330*/  IMAD.MOV.U32 R36, RZ, RZ, R219 ;  /* 0x000000ffff247224 */ /* 0x002fc600078e00db */
[----:B------:R-:W-:Y:S04]  /*33340*/  STL [R1+0x2948], R232 ;  /* 0x002948e801007387 */ /* 0x000fe80000100800 */
[----:B------:R1:W-:Y:S04]  /*33350*/  STL [R1+0x293c], R36 ;  /* 0x00293c2401007387 */ /* 0x0003e80000100800 */
[----:B------:R-:W4:Y:S01]  /*33360*/  LDL.LU.64 R218, [R1+0xb08] ;  /* 0x000b080001da7983 */ /* 0x000f220000300a00 */
[----:B-1----:R-:W-:-:S03]  /*33370*/  IMAD.MOV.U32 R36, RZ, RZ, R233 ;  /* 0x000000ffff247224 */ /* 0x002fc600078e00e9 */
[----:B------:R-:W-:Y:S04]  /*33380*/  STL [R1+0x2950], R234 ;  /* 0x002950ea01007387 */ /* 0x000fe80000100800 */
[----:B------:R1:W-:Y:S04]  /*33390*/  STL [R1+0x2944], R36 ;  /* 0x0029442401007387 */ /* 0x0003e80000100800 */
[----:B------:R-:W4:Y:S01]  /*333a0*/  LDL.LU.64 R232, [R1+0xb10] ;  /* 0x000b100001e87983 */ /* 0x000f220000300a00 */
[----:B-1----:R-:W-:-:S03]  /*333b0*/  MOV R36, R235 ;  /* 0x000000eb00247202 */ /* 0x002fc60000000f00 */
[----:B------:R-:W4:Y:S04]  /*333c0*/  LDL.LU.64 R234, [R1+0xb18] ;  /* 0x000b180001ea7983 */ /* 0x000f280000300a00 */
[----:B------:R2:W-:Y:S02]  /*333d0*/  STL [R1+0x294c], R36 ;  /* 0x00294c2401007387 */ /* 0x0005e40000100800 */
[----:B--2---:R-:W-:Y:S02]  /*333e0*/  IMAD.MOV.U32 R36, RZ, RZ, R203 ;  /* 0x000000ffff247224 */ /* 0x004fe400078e00cb */
[----:B------:R-:W-:Y:S04]  /*333f0*/  STL [R1+0x2958], R202 ;  /* 0x002958ca01007387 */ /* 0x000fe80000100800 */
[----:B---3--:R-:W-:Y:S04]  /*33400*/  STL [R1+0x2960], R220 ;  /* 0x002960dc01007387 */ /* 0x008fe80000100800 */
[----:B------:R1:W-:Y:S04]  /*33410*/  STL [R1+0x2954], R36 ;  /* 0x0029542401007387 */ /* 0x0003e80000100800 */
[----:B------:R-:W-:Y:S01]  /*33420*/  STL [R1+0x2968], R222 ;  /* 0x002968de01007387 */ /* 0x000fe20000100800 */
[----:B-1----:R-:W-:-:S05]  /*33430*/  IMAD.MOV.U32 R36, RZ, RZ, R221 ;  /* 0x000000ffff247224 */ /* 0x002fca00078e00dd */
[----:B------:R1:W-:Y:S04]  /*33440*/  STL [R1+0x295c], R36 ;  /* 0x00295c2401007387 */ /* 0x0003e80000100800 */
[----:B----4-:R2:W-:Y:S01]  /*33450*/  STL [R1+0x2970], R24 ;  /* 0x0029701801007387 */ /* 0x0105e20000100800 */
        /* <DEDUP_REMOVED lines=26> */
[----:B------:R-:W2:Y:S01]  /*33600*/  LDL.LU.64 R22, [R1+0x20c8] ;  /* 0x0020c80001167983 */ /* 0x000ea20000300a00 */
[----:B-1----:R-:W-:-:S05]  /*33610*/  MOV R12, R217 ;  /* 0x000000d9000c7202 */ /* 0x002fca0000000f00 */
[----:B------:R1:W-:Y:S04]  /*33620*/  STL [R1+0x29ac], R12 ;  /* 0x0029ac0c01007387 */ /* 0x0003e80000100800 */
[----:B------:R-:W-:Y:S04]  /*33630*/  STL [R1+0x29b8], R218 ;  /* 0x0029b8da01007387 */ /* 0x000fe80000100800 */
[----:B------:R-:W3:Y:S01]  /*33640*/  LDL.LU.64 R16, [R1+0x20d0] ;  /* 0x0020d00001107983 */ /* 0x000ee20000300a00 */
[----:B-1----:R-:W-:-:S05]  /*33650*/  IMAD.MOV.U32 R12, RZ, RZ, R219 ;  /* 0x000000ffff0c7224 */ /* 0x002fca00078e00db */
[----:B------:R1:W-:Y:S04]  /*33660*/  STL [R1+0x29b4], R12 ;  /* 0x0029b40c01007387 */ /* 0x0003e80000100800 */
[----:B------:R-:W-:Y:S01]  /*33670*/  STL [R1+0x29c0], R232 ;  /* 0x0029c0e801007387 */ /* 0x000fe20000100800 */
[----:B-1----:R-:W-:-:S03]  /*33680*/  IMAD.MOV.U32 R12, RZ, RZ, R233 ;  /* 0x000000ffff0c7224 */ /* 0x002fc600078e00e9 */
[----:B------:R-:W-:Y:S04]  /*33690*/  STL [R1+0x29c8], R234 ;  /* 0x0029c8ea01007387 */ /* 0x000fe80000100800 */
[----:B------:R1:W-:Y:S04]  /*336a0*/  STL [R1+0x29bc], R12 ;  /* 0x0029bc0c01007387 */ /* 0x0003e80000100800 */
[----:B------:R-:W4:Y:S01]  /*336b0*/  LDL.LU.64 R18, [R1+0x20d8] ;  /* 0x0020d80001127983 */ /* 0x000f220000300a00 */
[----:B-1----:R-:W-:-:S03]  /*336c0*/  MOV R12, R235 ;  /* 0x000000eb000c7202 */ /* 0x002fc60000000f00 */
[----:B------:R-:W-:Y:S04]  /*336d0*/  STL [R1+0x29cc], R118 ;  /* 0x0029cc7601007387 */ /* 0x000fe80000100800 */
[----:B------:R1:W-:Y:S04]  /*336e0*/  STL [R1+0x29c4], R12 ;  /* 0x0029c40c01007387 */ /* 0x0003e80000100800 */
        /* <DEDUP_REMOVED lines=20> */
[----:B------:R-:W4:Y:S01]  /*33830*/  LDL.LU.64 R234, [R1+0x1d88] ;  /* 0x001d880001ea7983 */ /* 0x000f220000300a00 */
        /* <DEDUP_REMOVED lines=9> */
[----:B----4-:R-:W-:Y:S01]  /*338d0*/  STL [R1+0x2820], R18 ;  /* 0x0028201201007387 */ /* 0x010fe20000100800 */
        /* <DEDUP_REMOVED lines=40> */
[----:B-1----:R-:W-:-:S05]  /*33b60*/  MOV R36, R223 ;  /* 0x000000df00247202 */ /* 0x002fca0000000f00 */
[----:B------:R-:W-:Y:S01]  /*33b70*/  STL [R1+0x2864], R36 ;  /* 0x0028642401007387 */ /* 0x000fe20000100800 */
[----:B--2---:R-:W-:-:S03]  /*33b80*/  IMAD.MOV.U32 R24, RZ, RZ, R25 ;  /* 0x000000ffff187224 */ /* 0x004fc600078e0019 */
        /* <DEDUP_REMOVED lines=26> */
[----:B------:R-:W2:Y:S01]  /*33d30*/  LDL.LU.64 R26, [R1+0x2148] ;  /* 0x00214800011a7983 */ /* 0x000ea20000300a00 */
[----:B-1----:R-:W-:-:S03]  /*33d40*/  IMAD.MOV.U32 R12, RZ, RZ, R219 ;  /* 0x000000ffff0c7224 */ /* 0x002fc600078e00db */
[----:B------:R-:W-:Y:S04]  /*33d50*/  STL [R1+0x28c0], R232 ;  /* 0x0028c0e801007387 */ /* 0x000fe80000100800 */
[----:B------:R1:W-:Y:S04]  /*33d60*/  STL [R1+0x28b4], R12 ;  /* 0x0028b40c01007387 */ /* 0x0003e80000100800 */
[----:B------:R-:W3:Y:S01]  /*33d70*/  LDL.LU.64 R20, [R1+0x2150] ;  /* 0x0021500001147983 */ /* 0x000ee20000300a00 */
[----:B-1----:R-:W-:-:S03]  /*33d80*/  IMAD.MOV.U32 R12, RZ, RZ, R233 ;  /* 0x000000ffff0c7224 */ /* 0x002fc600078e00e9 */
[----:B------:R-:W-:Y:S04]  /*33d90*/  STL [R1+0x28c8], R234 ;  /* 0x0028c8ea01007387 */ /* 0x000fe80000100800 */
[----:B------:R1:W-:Y:S04]  /*33da0*/  STL [R1+0x28bc], R12 ;  /* 0x0028bc0c01007387 */ /* 0x0003e80000100800 */
[----:B------:R-:W4:Y:S01]  /*33db0*/  LDL.LU.64 R22, [R1+0x2158] ;  /* 0x0021580001167983 */ /* 0x000f220000300a00 */
[----:B-1----:R-:W-:-:S03]  /*33dc0*/  MOV R12, R235 ;  /* 0x000000eb000c7202 */ /* 0x002fc60000000f00 */
        /* <DEDUP_REMOVED lines=21> */
[----:B------:R1:W-:Y:S04]  /*33f20*/  STL [R1+0x27d4], R8 ;  /* 0x0027d40801007387 */ /* 0x0003e80000100800 */
[----:B------:R-:W4:Y:S04]  /*33f30*/  LDL.LU.64 R18, [R1+0x1e10] ;  /* 0x001e100001127983 */ /* 0x000f280000300a00 */
[----:B------:R-:W-:Y:S04]  /*33f40*/  STL [R1+0x2708], R9 ;  /* 0x0027080901007387 */ /* 0x000fe80000100800 */
[----:B--2---:R-:W-:Y:S01]  /*33f50*/  STL [R1+0x2710], R26 ;  /* 0x0027101a01007387 */ /* 0x004fe20000100800 */
[----:B-1----:R-:W-:-:S03]  /*33f60*/  IMAD.MOV.U32 R8, RZ, RZ, R27 ;  /* 0x000000ffff087224 */ /* 0x002fc600078e001b */
[----:B------:R-:W2:Y:S04]  /*33f70*/  LDL.LU.64 R12, [R1+0x1e18] ;  /* 0x001e1800010c7983 */ /* 0x000ea80000300a00 */
[----:B---3--:R-:W-:Y:S04]  /*33f80*/  STL [R1+0x2718], R20 ;  /* 0x0027181401007387 */ /* 0x008fe80000100800 */
[----:B------:R1:W-:Y:S04]  /*33f90*/  STL [R1+0x270c], R8 ;  /* 0x00270c0801007387 */ /* 0x0003e80000100800 */
[----:B------:R-:W3:Y:S01]  /*33fa0*/  LDL.LU.64 R222, [R1+0x1e20] ;  /* 0x001e200001de7983 */ /* 0x000ee20000300a00 */
[----:B-1----:R-:W-:-:S03]  /*33fb0*/  IMAD.MOV.U32 R8, RZ, RZ, R21 ;  /* 0x000000ffff087224 */ /* 0x002fc600078e0015 */
[----:B----4-:R-:W-:Y:S04]  /*33fc0*/  STL [R1+0x2720], R22 ;  /* 0x0027201601007387 */ /* 0x010fe80000100800 */
[----:B------:R1:W-:Y:S04]  /*33fd0*/  STL [R1+0x2714], R8 ;  /* 0x0027140801007387 */ /* 0x0003e80000100800 */
[----:B------:R-:W4:Y:S04]  /*33fe0*/  LDL.LU.64 R24, [R1+0x1e28] ;  /* 0x001e280001187983 */ /* 0x000f280000300a00 */
[----:B------:R-:W4:Y:S01]  /*33ff0*/  LDL.LU.64 R26, [R1+0x1e30] ;  /* 0x001e3000011a7983 */ /* 0x000f220000300a00 */
[----:B-1----:R-:W-:-:S05]  /*34000*/  MOV R8, R23 ;  /* 0x0000001700087202 */ /* 0x002fca0000000f00 */
        /* <DEDUP_REMOVED lines=12> */
[----:B-1----:R-:W-:-:S03]  /*340d0*/  MOV R8, R233 ;  /* 0x000000e900087202 */ /* 0x002fc60000000f00 */
[----:B------:R-:W-:Y:S04]  /*340e0*/  STL [R1+0x2740], R218 ;  /* 0x002740da01007387 */ /* 0x000fe80000100800 */
        /* <DEDUP_REMOVED lines=15> */
[----:B--2---:R-:W-:Y:S04]  /*341e0*/  STL [R1+0x2760], R12 ;  /* 0x0027600c01007387 */ /* 0x004fe80000100800 */
[----:B------:R1:W-:Y:S04]  /*341f0*/  STL [R1+0x2754], R8 ;  /* 0x0027540801007387 */ /* 0x0003e80000100800 */
[----:B------:R-:W2:Y:S01]  /*34200*/  LDL.LU.64 R18, [R1+0xcb0] ;  /* 0x000cb00001127983 */ /* 0x000ea20000300a00 */
[----:B-1----:R-:W-:-:S03]  /*34210*/  IMAD.MOV.U32 R8, RZ, RZ, R13 ;  /* 0x000000ffff087224 */ /* 0x002fc600078e000d */
[----:B---3--:R-:W-:Y:S04]  /*34220*/  STL [R1+0x2768], R222 ;  /* 0x002768de01007387 */ /* 0x008fe80000100800 */
[----:B------:R1:W-:Y:S04]  /*34230*/  STL [R1+0x275c], R8 ;  /* 0x00275c0801007387 */ /* 0x0003e80000100800 */
[----:B------:R-:W3:Y:S01]  /*34240*/  LDL.LU.64 R12, [R1+0xcb8] ;  /* 0x000cb800010c7983 */ /* 0x000ee20000300a00 */
[----:B-1----:R-:W-:-:S03]  /*34250*/  MOV R8, R223 ;  /* 0x000000df00087202 */ /* 0x002fc60000000f00 */
[----:B----4-:R-:W-:Y:S04]  /*34260*/  STL [R1+0x2770], R24 ;  /* 0x0027701801007387 */ /* 0x010fe80000100800 */
        /* <DEDUP_REMOVED lines=12> */
[----:B------:R1:W-:Y:S02]  /*34330*/  STL [R1+0x2784], R8 ;  /* 0x0027840801007387 */ /* 0x0003e40000100800 */
[----:B-1----:R-:W-:Y:S02]  /*34340*/  IMAD.MOV.U32 R8, RZ, RZ, R15 ;  /* 0x000000ffff087224 */ /* 0x002fe400078e000f */
        /* <DEDUP_REMOVED lines=14> */
[----:B------:R-:W-:Y:S04]  /*34430*/  STL [R1+0x27b0], R16 ;  /* 0x0027b01001007387 */ /* 0x000fe80000100800 */
[----:B------:R-:W4:Y:S01]  /*34440*/  LDL.LU.64 R22, [R1+0x4a0] ;  /* 0x0004a00001167983 */ /* 0x000f220000300a00 */
[----:B-1----:R-:W-:-:S05]  /*34450*/  MOV R8, R17 ;  /* 0x0000001100087202 */ /* 0x002fca0000000f00 */
[----:B------:R1:W-:Y:S04]  /*34460*/  STL [R1+0x27ac], R8 ;  /* 0x0027ac0801007387 */ /* 0x0003e80000100800 */
[----:B------:R1:W-:Y:S02]  /*34470*/  STL [R1+0x27b8], R234 ;  /* 0x0027b8ea01007387 */ /* 0x0003e40000100800 */
[----:B-1----:R-:W-:Y:S02]  /*34480*/  IMAD.MOV.U32 R8, RZ, RZ, R235 ;  /* 0x000000ffff087224 */ /* 0x002fe400078e00eb */
[----:B------:R-:W4:Y:S04]  /*34490*/  LDL.LU.64 R234, [R1+0x2208] ;  /* 0x0022080001ea7983 */ /* 0x000f280000300a00 */
[----:B------:R1:W-:Y:S04]  /*344a0*/  STL [R1+0x27b4], R8 ;  /* 0x0027b40801007387 */ /* 0x0003e80000100800 */
[----:B--2---:R2:W-:Y:S01]  /*344b0*/  STL [R1+0x27c0], R18 ;  /* 0x0027c01201007387 */ /* 0x0045e20000100800 */
[----:B-1----:R-:W-:-:S03]  /*344c0*/  IMAD.MOV.U32 R8, RZ, RZ, R19 ;  /* 0x000000ffff087224 */ /* 0x002fc600078e0013 */
[----:B------:R-:W4:Y:S04]  /*344d0*/  LDL.LU.64 R16, [R1+0x2210] ;  /* 0x0022100001107983 */ /* 0x000f280000300a00 */
[----:B------:R1:W-:Y:S04]  /*344e0*/  STL [R1+0x27bc], R8 ;  /* 0x0027bc0801007387 */ /* 0x0003e80000100800 */
[----:B---3--:R3:W-:Y:S04]  /*344f0*/  STL [R1+0x27c8], R12 ;  /* 0x0027c80c01007387 */ /* 0x0087e80000100800 */
[----:B--2---:R-:W2:Y:S01]  /*34500*/  LDL.LU.64 R18, [R1+0x2218] ;  /* 0x0022180001127983 */ /* 0x004ea20000300a00 */
[----:B-1----:R-:W-:-:S05]  /*34510*/  MOV R8, R13 ;  /* 0x0000000d00087202 */ /* 0x002fca0000000f00 */
[----:B------:R-:W-:Y:S04]  /*34520*/  STL [R1+0x27c4], R8 ;  /* 0x0027c40801007387 */ /* 0x000fe80000100800 */
[----:B------:R-:W-:Y:S04]  /*34530*/  STL [R1+0x27cc], R6 ;  /* 0x0027cc0601007387 */ /* 0x000fe80000100800 */
[----:B------:R-:W-:Y:S04]  /*34540*/  STL [R1+0x2700], R7 ;  /* 0x0027000701007387 */ /* 0x000fe80000100800 */
[----:B---3--:R-:W3:Y:S04]  /*34550*/  LDL.LU.64 R12, [R1+0x2220] ;  /* 0x00222000010c7983 */ /* 0x008ee80000300a00 */
[----:B------:R-:W-:Y:S04]  /*34560*/  STL [R1+0x2704], R4 ;  /* 0x0027040401007387 */ /* 0x000fe80000100800 */
[----:B------:R-:W-:Y:S04]  /*34570*/  STL [R1+0x26f8], R5 ;  /* 0x0026f80501007387 */ /* 0x000fe80000100800 */
[----:B------:R-:W3:Y:S04]  /*34580*/  LDL.LU.64 R26, [R1+0x2228] ;  /* 0x00222800011a7983 */ /* 0x000ee80000300a00 */
[----:B------:R1:W-:Y:S04]  /*34590*/  STL [R1+0x26fc], R2 ;  /* 0x0026fc0201007387 */ /* 0x0003e80000100800 */
[----:B------:R-:W-:Y:S04]  /*345a0*/  STL [R1+0x1a9c], R3 ;  /* 0x001a9c0301007387 */ /* 0x000fe80000100800 */
[----:B------:R-:W3:Y:S04]  /*345b0*/  LDL.LU.64 R20, [R1+0x2230] ;  /* 0x0022300001147983 */ /* 0x000ee80000300a00 */
        /* <DEDUP_REMOVED lines=24> */
[----:B------:R2:W-:Y:S01]  /*34740*/  STL [R1+0x1ad4], R16 ;  /* 0x001ad41001007387 */ /* 0x0005e20000100800 */
[----:B-1----:R-:W-:-:S03]  /*34750*/  IMAD.MOV.U32 R2, RZ, RZ, R17 ;  /* 0x000000ffff027224 */ /* 0x002fc600078e0011 */
[----:B--2---:R-:W2:Y:S04]  /*34760*/  LDL.LU.64 R16, [R1+0x1ea8] ;  /* 0x001ea80001107983 */ /* 0x004ea80000300a00 */
[----:B------:R1:W-:Y:S04]  /*34770*/  STL [R1+0x1ad0], R2 ;  /* 0x001ad00201007387 */ /* 0x0003e80000100800 */
[----:B------:R1:W-:Y:S02]  /*34780*/  STL [R1+0x1adc], R18 ;  /* 0x001adc1201007387 */ /* 0x0003e40000100800 */
[----:B-1----:R-:W-:-:S02]  /*34790*/  IMAD.MOV.U32 R2, RZ, RZ, R19 ;  /* 0x000000ffff027224 */ /* 0x002fc400078e0013 */
[----:B------:R-:W2:Y:S04]  /*347a0*/  LDL.LU.64 R18, [R1+0x1eb0] ;  /* 0x001eb00001127983 */ /* 0x000ea80000300a00 */
[----:B------:R1:W-:Y:S04]  /*347b0*/  STL [R1+0x1ad8], R2 ;  /* 0x001ad80201007387 */ /* 0x0003e80000100800 */
[----:B---3--:R3:W-:Y:S01]  /*347c0*/  STL [R1+0x1ae4], R12 ;  /* 0x001ae40c01007387 */ /* 0x0087e20000100800 */
[----:B-1----:R-:W-:-:S03]  /*347d0*/  MOV R2, R13 ;  /* 0x0000000d00027202 */ /* 0x002fc60000000f00 */
[----:B---3--:R-:W3:Y:S04]  /*347e0*/  LDL.LU.64 R12, [R1+0x1eb8] ;  /* 0x001eb800010c7983 */ /* 0x008ee80000300a00 */
[----:B------:R1:W-:Y:S04]  /*347f0*/  STL [R1+0x1ae0], R2 ;  /* 0x001ae00201007387 */ /* 0x0003e80000100800 */
[----:B------:R1:W-:Y:S02]  /*34800*/  STL [R1+0x1aec], R26 ;  /* 0x001aec1a01007387 */ /* 0x0003e40000100800 */
[----:B-1----:R-:W-:-:S02]  /*34810*/  IMAD.MOV.U32 R2, RZ, RZ, R27 ;  /* 0x000000ffff027224 */ /* 0x002fc400078e001b */
[----:B------:R-:W3:Y:S04]  /*34820*/  LDL.LU.64 R26, [R1+0x1ec0] ;  /* 0x001ec000011a7983 */ /* 0x000ee80000300a00 */
[----:B------:R1:W-:Y:S04]  /*34830*/  STL [R1+0x1ae8], R2 ;  /* 0x001ae80201007387 */ /* 0x0003e80000100800 */
[----:B------:R1:W-:Y:S02]  /*34840*/  STL [R1+0x1af4], R20 ;  /* 0x001af41401007387 */ /* 0x0003e40000100800 */
[----:B-1----:R-:W-:-:S02]  /*34850*/  IMAD.MOV.U32 R2, RZ, RZ, R21 ;  /* 0x000000ffff027224 */ /* 0x002fc400078e0015 */
[----:B------:R-:W3:Y:S04]  /*34860*/  LDL.LU.64 R20, [R1+0xd00] ;  /* 0x000d000001147983 */ /* 0x000ee80000300a00 */
        /* <DEDUP_REMOVED lines=29> */
[----:B------:R1:W-:Y:S02]  /*34a40*/  STL [R1+0x1b34], R18 ;  /* 0x001b341201007387 */ /* 0x0003e40000100800 */
[----:B-1----:R-:W-:-:S02]  /*34a50*/  IMAD.MOV.U32 R2, RZ, RZ, R19 ;  /* 0x000000ffff027224 */ /* 0x002fc400078e0013 */
[----:B------:R-:W2:Y:S04]  /*34a60*/  LDL.LU.64 R18, [R1+0x4e8] ;  /* 0x0004e80001127983 */ /* 0x000ea80000300a00 */
[----:B------:R1:W-:Y:S04]  /*34a70*/  STL [R1+0x1b30], R2 ;  /* 0x001b300201007387 */ /* 0x0003e80000100800 */
[----:B---3--:R3:W-:Y:S01]  /*34a80*/  STL [R1+0x1b3c], R12 ;  /* 0x001b3c0c01007387 */ /* 0x0087e20000100800 */
[----:B-1----:R-:W-:-:S03]  /*34a90*/  IMAD.MOV.U32 R2, RZ, RZ, R13 ;  /* 0x000000ffff027224 */ /* 0x002fc600078e000d */
[----:B---3--:R-:W3:Y:S04]  /*34aa0*/  LDL.LU.64 R12, [R1+0xaa8] ;  /* 0x000aa800010c7983 */ /* 0x008ee80000300a00 */
[----:B------:R1:W-:Y:S04]  /*34ab0*/  STL [R1+0x1b38], R2 ;  /* 0x001b380201007387 */ /* 0x0003e80000100800 */
[----:B------:R1:W-:Y:S02]  /*34ac0*/  STL [R1+0x1b44], R26 ;  /* 0x001b441a01007387 */ /* 0x0003e40000100800 */
[----:B-1----:R-:W-:-:S02]  /*34ad0*/  MOV R2, R27 ;  /* 0x0000001b00027202 */ /* 0x002fc40000000f00 */
[----:B------:R-:W3:Y:S04]  /*34ae0*/  LDL.LU.64 R26, [R1+0xab0] ;  /* 0x000ab000011a7983 */ /* 0x000ee80000300a00 */
[----:B------:R1:W-:Y:S04]  /*34af0*/  STL [R1+0x1b40], R2 ;  /* 0x001b400201007387 */ /* 0x0003e80000100800 */
[----:B------:R1:W-:Y:S02]  /*34b00*/  STL [R1+0x1b4c], R20 ;  /* 0x001b4c1401007387 */ /* 0x0003e40000100800 */
[----:B-1----:R-:W-:-:S02]  /*34b10*/  IMAD.MOV.U32 R2, RZ, RZ, R21 ;  /* 0x000000ffff027224 */ /* 0x002fc400078e0015 */
[----:B------:R-:W3:Y:S04]  /*34b20*/  LDL.LU.64 R20, [R1+0xab8] ;  /* 0x000ab80001147983 */ /* 0x000ee80000300a00 */
        /* <DEDUP_REMOVED lines=29> */
[----:B------:R1:W-:Y:S02]  /*34d00*/  STL [R1+0x1b8c], R18 ;  /* 0x001b8c1201007387 */ /* 0x0003e40000100800 */
[----:B-1----:R-:W-:-:S02]  /*34d10*/  MOV R2, R19 ;  /* 0x0000001300027202 */ /* 0x002fc40000000f00 */
[----:B------:R-:W2:Y:S04]  /*34d20*/  LDL.LU.64 R18, [R1+0x22a0] ;  /* 0x0022a00001127983 */ /* 0x000ea80000300a00 */
[----:B------:R1:W-:Y:S04]  /*34d30*/  STL [R1+0x1b88], R2 ;  /* 0x001b880201007387 */ /* 0x0003e80000100800 */
[----:B---3--:R3:W-:Y:S01]  /*34d40*/  STL [R1+0x1b94], R12 ;  /* 0x001b940c01007387 */ /* 0x0087e20000100800 */
[----:B-1----:R-:W-:-:S03]  /*34d50*/  IMAD.MOV.U32 R2, RZ, RZ, R13 ;  /* 0x000000ffff027224 */ /* 0x002fc600078e000d */
[----:B---3--:R-:W3:Y:S04]  /*34d60*/  LDL.LU.64 R12, [R1+0x22a8] ;  /* 0x0022a800010c7983 */ /* 0x008ee80000300a00 */
[----:B------:R1:W-:Y:S04]  /*34d70*/  STL [R1+0x1b90], R2 ;  /* 0x001b900201007387 */ /* 0x0003e80000100800 */
[----:B------:R1:W-:Y:S02]  /*34d80*/  STL [R1+0x1b9c], R26 ;  /* 0x001b9c1a01007387 */ /* 0x0003e40000100800 */
[----:B-1----:R-:W-:-:S02]  /*34d90*/  IMAD.MOV.U32 R2, RZ, RZ, R27 ;  /* 0x000000ffff027224 */ /* 0x002fc400078e001b */
[----:B------:R-:W3:Y:S04]  /*34da0*/  LDL.LU.64 R26, [R1+0x22b0] ;  /* 0x0022b000011a7983 */ /* 0x000ee80000300a00 */
[----:B------:R1:W-:Y:S04]  /*34db0*/  STL [R1+0x1b98], R2 ;  /* 0x001b980201007387 */ /* 0x0003e80000100800 */
[----:B------:R1:W-:Y:S02]  /*34dc0*/  STL [R1+0x1ba4], R20 ;  /* 0x001ba41401007387 */ /* 0x0003e40000100800 */
[----:B-1----:R-:W-:-:S02]  /*34dd0*/  MOV R2, R21 ;  /* 0x0000001500027202 */ /* 0x002fc40000000f00 */
[----:B------:R-:W3:Y:S04]  /*34de0*/  LDL.LU.64 R20, [R1+0x22b8] ;  /* 0x0022b80001147983 */ /* 0x000ee80000300a00 */
        /* <DEDUP_REMOVED lines=1185> */
[----:B------:R-:W-:Y:S04]  /*39800*/  STL [R1+0x24ec], R20 ;  /* 0x0024ec1401007387 */ /* 0x000fe80000100800 */
[----:B------:R-:W3:Y:S01]  /*39810*/  LDL.LU.64 R24, [R1+0x2548] ;  /* 0x0025480001187983 */ /* 0x000ee20000300a00 */
[----:B-1----:R-:W-:-:S05]  /*39820*/  MOV R2, R21 ;  /* 0x0000001500027202 */ /* 0x002fca0000000f00 */
        /* <DEDUP_REMOVED lines=19> */
[----:B-1----:R-:W-:-:S05]  /*39960*/  IMAD.MOV.U32 R2, RZ, RZ, R23 ;  /* 0x000000ffff027224 */ /* 0x002fca00078e0017 */
[----:B------:R1:W-:Y:S02]  /*39970*/  STL [R1+0x2510], R2 ;  /* 0x0025100201007387 */ /* 0x0003e40000100800 */
[----:B-1----:R-:W-:Y:S02]  /*39980*/  MOV R2, R235 ;  /* 0x000000eb00027202 */ /* 0x002fe40000000f00 */
[----:B------:R1:W-:Y:S04]  /*39990*/  STL [R1+0x251c], R234 ;  /* 0x00251cea01007387 */ /* 0x0003e80000100800 */
[----:B-1----:R-:W4:Y:S04]  /*399a0*/  LDL.LU.64 R234, [R1+0x10d0] ;  /* 0x0010d00001ea7983 */ /* 0x002f280000300a00 */
[----:B------:R1:W-:Y:S04]  /*399b0*/  STL [R1+0x2518], R2 ;  /* 0x0025180201007387 */ /* 0x0003e80000100800 */
[----:B--2---:R2:W-:Y:S01]  /*399c0*/  STL [R1+0x2524], R16 ;  /* 0x0025241001007387 */ /* 0x0045e20000100800 */
[----:B-1----:R-:W-:-:S03]  /*399d0*/  IMAD.MOV.U32 R2, RZ, RZ, R17 ;  /* 0x000000ffff027224 */ /* 0x002fc600078e0011 */
[----:B------:R-:W4:Y:S04]  /*399e0*/  LDL.LU.64 R22, [R1+0x10c8] ;  /* 0x0010c80001167983 */ /* 0x000f280000300a00 */
[----:B------:R-:W-:Y:S04]  /*399f0*/  STL [R1+0x252c], R18 ;  /* 0x00252c1201007387 */ /* 0x000fe80000100800 */
[----:B------:R1:W-:Y:S04]  /*39a00*/  STL [R1+0x2520], R2 ;  /* 0x0025200201007387 */ /* 0x0003e80000100800 */
[----:B--2---:R-:W2:Y:S01]  /*39a10*/  LDL.LU.64 R16, [R1+0x10c0] ;  /* 0x0010c00001107983 */ /* 0x004ea20000300a00 */
[----:B-1----:R-:W-:-:S03]  /*39a20*/  IMAD.MOV.U32 R2, RZ, RZ, R19 ;  /* 0x000000ffff027224 */ /* 0x002fc600078e0013 */
[----:B---3--:R-:W-:Y:S04]  /*39a30*/  STL [R1+0x2534], R12 ;  /* 0x0025340c01007387 */ /* 0x008fe80000100800 */
[----:B------:R1:W-:Y:S04]  /*39a40*/  STL [R1+0x2528], R2 ;  /* 0x0025280201007387 */ /* 0x0003e80000100800 */
[----:B------:R-:W3:Y:S01]  /*39a50*/  LDL.LU.64 R18, [R1+0xf00] ;  /* 0x000f000001127983 */ /* 0x000ee20000300a00 */
[----:B-1----:R-:W-:-:S03]  /*39a60*/  MOV R2, R13 ;  /* 0x0000000d00027202 */ /* 0x002fc60000000f00 */
[----:B------:R-:W-:Y:S04]  /*39a70*/  STL [R1+0x253c], R26 ;  /* 0x00253c1a01007387 */ /* 0x000fe80000100800 */
[----:B------:R1:W-:Y:S04]  /*39a80*/  STL [R1+0x2530], R2 ;  /* 0x0025300201007387 */ /* 0x0003e80000100800 */
[----:B------:R-:W3:Y:S01]  /*39a90*/  LDL.LU.64 R12, [R1+0xf08] ;  /* 0x000f0800010c7983 */ /* 0x000ee20000300a00 */
[----:B-1----:R-:W-:-:S03]  /*39aa0*/  IMAD.MOV.U32 R2, RZ, RZ, R27 ;  /* 0x000000ffff027224 */ /* 0x002fc600078e001b */
[----:B------:R-:W-:Y:S04]  /*39ab0*/  STL [R1+0x2544], R24 ;  /* 0x0025441801007387 */ /* 0x000fe80000100800 */
[----:B------:R1:W-:Y:S04]  /*39ac0*/  STL [R1+0x2538], R2 ;  /* 0x0025380201007387 */ /* 0x0003e80000100800 */
[----:B------:R-:W3:Y:S01]  /*39ad0*/  LDL.LU.64 R26, [R1+0xf10] ;  /* 0x000f1000011a7983 */ /* 0x000ee20000300a00 */
        /* <DEDUP_REMOVED lines=24> */
[----:B------:R-:W-:Y:S04]  /*39c60*/  STL [R1+0x257c], R22 ;  /* 0x00257c1601007387 */ /* 0x000fe80000100800 */
[----:B------:R1:W-:Y:S04]  /*39c70*/  STL [R1+0x2570], R2 ;  /* 0x0025700201007387 */ /* 0x0003e80000100800 */
[----:B------:R-:W4:Y:S01]  /*39c80*/  LDL.LU.64 R234, [R1+0x2688] ;  /* 0x0026880001ea7983 */ /* 0x000f220000300a00 */
[----:B-1----:R-:W-:-:S03]  /*39c90*/  MOV R2, R23 ;  /* 0x0000001700027202 */ /* 0x002fc60000000f00 */
[----:B--2---:R-:W-:Y:S04]  /*39ca0*/  STL [R1+0x2584], R16 ;  /* 0x0025841001007387 */ /* 0x004fe80000100800 */
[----:B------:R1:W-:Y:S04]  /*39cb0*/  STL [R1+0x2578], R2 ;  /* 0x0025780201007387 */ /* 0x0003e80000100800 */
[----:B------:R-:W2:Y:S01]  /*39cc0*/  LDL.LU.64 R22, [R1+0x2690] ;  /* 0x0026900001167983 */ /* 0x000ea20000300a00 */
[----:B-1----:R-:W-:-:S03]  /*39cd0*/  IMAD.MOV.U32 R2, RZ, RZ, R17 ;  /* 0x000000ffff027224 */ /* 0x002fc600078e0011 */
[----:B---3--:R-:W-:Y:S04]  /*39ce0*/  STL [R1+0x258c], R18 ;  /* 0x00258c1201007387 */ /* 0x008fe80000100800 */
[----:B------:R1:W-:Y:S04]  /*39cf0*/  STL [R1+0x2580], R2 ;  /* 0x0025800201007387 */ /* 0x0003e80000100800 */
[----:B------:R-:W3:Y:S01]  /*39d00*/  LDL.LU.64 R16, [R1+0x2698] ;  /* 0x0026980001107983 */ /* 0x000ee20000300a00 */
[----:B-1----:R-:W-:-:S03]  /*39d10*/  IMAD.MOV.U32 R2, RZ, RZ, R19 ;  /* 0x000000ffff027224 */ /* 0x002fc600078e0013 */
[----:B------:R-:W-:Y:S04]  /*39d20*/  STL [R1+0x2594], R12 ;  /* 0x0025940c01007387 */ /* 0x000fe80000100800 */
[----:B------:R1:W-:Y:S04]  /*39d30*/  STL [R1+0x2588], R2 ;  /* 0x0025880201007387 */ /* 0x0003e80000100800 */
[----:B------:R-:W3:Y:S01]  /*39d40*/  LDL.LU.64 R18, [R1+0x26a0] ;  /* 0x0026a00001127983 */ /* 0x000ee20000300a00 */
[----:B-1----:R-:W-:-:S03]  /*39d50*/  MOV R2, R13 ;  /* 0x0000000d00027202 */ /* 0x002fc60000000f00 */
[----:B------:R-:W-:Y:S04]  /*39d60*/  STL [R1+0x259c], R26 ;  /* 0x00259c1a01007387 */ /* 0x000fe80000100800 */
[----:B------:R1:W-:Y:S04]  /*39d70*/  STL [R1+0x2590], R2 ;  /* 0x0025900201007387 */ /* 0x0003e80000100800 */
[----:B------:R-:W3:Y:S04]  /*39d80*/  LDL.LU.64 R12, [R1+0x26a8] ;  /* 0x0026a800010c7983 */ /* 0x000ee80000300a00 */
[----:B------:R-:W3:Y:S01]  /*39d90*/  LDL.LU.64 R24, [R1+0x26b0] ;  /* 0x0026b00001187983 */ /* 0x000ee20000300a00 */
[----:B-1----:R-:W-:-:S05]  /*39da0*/  IMAD.MOV.U32 R2, RZ, RZ, R27 ;  /* 0x000000ffff027224 */ /* 0x002fca00078e001b */
        /* <DEDUP_REMOVED lines=40> */
[----:B------:R-:W-:Y:S04]  /*3a030*/  STL [R1+0x25f4], R24 ;  /* 0x0025f41801007387 */ /* 0x000fe80000100800 */
[----:B------:R1:W-:Y:S04]  /*3a040*/  STL [R1+0x25e8], R2 ;  /* 0x0025e80201007387 */ /* 0x0003e80000100800 */
[----:B------:R-:W3:Y:S01]  /*3a050*/  LDL.LU.64 R12, [R1+0x10b8] ;  /* 0x0010b800010c7983 */ /* 0x000ee20000300a00 */
[----:B-1----:R-:W-:-:S03]  /*3a060*/  MOV R2, R25 ;  /* 0x0000001900027202 */ /* 0x002fc60000000f00 */
[----:B----4-:R-:W-:Y:S04]  /*3a070*/  STL [R1+0x25fc], R14 ;  /* 0x0025fc0e01007387 */ /* 0x010fe80000100800 */
[----:B------:R1:W-:Y:S02]  /*3a080*/  STL [R1+0x25f0], R2 ;  /* 0x0025f00201007387 */ /* 0x0003e40000100800 */
[----:B-1----:R-:W-:Y:S02]  /*3a090*/  IMAD.MOV.U32 R2, RZ, RZ, R15 ;  /* 0x000000ffff027224 */ /* 0x002fe400078e000f */
        /* <DEDUP_REMOVED lines=8> */
[----:B------:R-:W-:Y:S04]  /*3a120*/  STL [R1+0x2614], R232 ;  /* 0x002614e801007387 */ /* 0x000fe80000100800 */
        /* <DEDUP_REMOVED lines=15> */
[----:B--2---:R-:W-:Y:S04]  /*3a220*/  STL [R1+0x2634], R22 ;  /* 0x0026341601007387 */ /* 0x004fe80000100800 */
[----:B------:R-:W2:Y:S01]  /*3a230*/  LDL.LU.64 R200, [R1+0x1088] ;  /* 0x0010880001c87983 */ /* 0x000ea20000300a00 */
[----:B-1----:R-:W-:-:S05]  /*3a240*/  IMAD.MOV.U32 R2, RZ, RZ, R23 ;  /* 0x000000ffff027224 */ /* 0x002fca00078e0017 */
[----:B------:R1:W-:Y:S04]  /*3a250*/  STL [R1+0x2630], R2 ;  /* 0x0026300201007387 */ /* 0x0003e80000100800 */
[----:B---3--:R-:W-:Y:S01]  /*3a260*/  STL [R1+0x263c], R16 ;  /* 0x00263c1001007387 */ /* 0x008fe20000100800 */
[----:B-1----:R-:W-:-:S03]  /*3a270*/  MOV R2, R17 ;  /* 0x0000001100027202 */ /* 0x002fc60000000f00 */
[----:B------:R-:W3:Y:S04]  /*3a280*/  LDL.LU.64 R202, [R1+0x1080] ;  /* 0x0010800001ca7983 */ /* 0x000ee80000300a00 */
[----:B------:R1:W-:Y:S04]  /*3a290*/  STL [R1+0x2638], R2 ;  /* 0x0026380201007387 */ /* 0x0003e80000100800 */
[----:B------:R-:W-:Y:S04]  /*3a2a0*/  STL [R1+0x2644], R18 ;  /* 0x0026441201007387 */ /* 0x000fe80000100800 */
[----:B------:R-:W3:Y:S01]  /*3a2b0*/  LDL.LU.64 R220, [R1+0xf40] ;  /* 0x000f400001dc7983 */ /* 0x000ee20000300a00 */
[----:B-1----:R-:W-:-:S03]  /*3a2c0*/  IMAD.MOV.U32 R2, RZ, RZ, R19 ;  /* 0x000000ffff027224 */ /* 0x002fc600078e0013 */
[----:B------:R-:W3:Y:S04]  /*3a2d0*/  LDL.LU.64 R222, [R1+0xf48] ;  /* 0x000f480001de7983 */ /* 0x000ee80000300a00 */
[----:B------:R1:W-:Y:S04]  /*3a2e0*/  STL [R1+0x2640], R2 ;  /* 0x0026400201007387 */ /* 0x0003e80000100800 */
[----:B------:R-:W-:Y:S04]  /*3a2f0*/  STL [R1+0x264c], R12 ;  /* 0x00264c0c01007387 */ /* 0x000fe80000100800 */
[----:B------:R-:W3:Y:S01]  /*3a300*/  LDL.LU.64 R24, [R1+0xf50] ;  /* 0x000f500001187983 */ /* 0x000ee20000300a00 */
[----:B-1----:R-:W-:-:S03]  /*3a310*/  IMAD.MOV.U32 R2, RZ, RZ, R13 ;  /* 0x000000ffff027224 */ /* 0x002fc600078e000d */
[----:B------:R-:W3:Y:S04]  /*3a320*/  LDL.LU.64 R26, [R1+0xf58] ;  /* 0x000f5800011a7983 */ /* 0x000ee80000300a00 */
[----:B------:R1:W-:Y:S04]  /*3a330*/  STL [R1+0x2648], R2 ;  /* 0x0026480201007387 */ /* 0x0003e80000100800 */
[----:B----4-:R-:W-:Y:S04]  /*3a340*/  STL [R1+0x2654], R14 ;  /* 0x0026540e01007387 */ /* 0x010fe80000100800 */
[----:B------:R-:W4:Y:S01]  /*3a350*/  LDL.LU.64 R20, [R1+0xf60] ;  /* 0x000f600001147983 */ /* 0x000f220000300a00 */
[----:B-1----:R-:W-:-:S03]  /*3a360*/  MOV R2, R15 ;  /* 0x0000000f00027202 */ /* 0x002fc60000000f00 */
[----:B------:R-:W4:Y:S04]  /*3a370*/  LDL.LU.64 R22, [R1+0xf68] ;  /* 0x000f680001167983 */ /* 0x000f280000300a00 */
[----:B------:R1:W-:Y:S04]  /*3a380*/  STL [R1+0x2650], R2 ;  /* 0x0026500201007387 */ /* 0x0003e80000100800 */
[----:B------:R-:W-:Y:S04]  /*3a390*/  STL [R1+0x265c], R216 ;  /* 0x00265cd801007387 */ /* 0x000fe80000100800 */
[----:B------:R-:W4:Y:S01]  /*3a3a0*/  LDL.LU.64 R16, [R1+0xf70] ;  /* 0x000f700001107983 */ /* 0x000f220000300a00 */
[----:B-1----:R-:W-:-:S03]  /*3a3b0*/  IMAD.MOV.U32 R2, RZ, RZ, R217 ;  /* 0x000000ffff027224 */ /* 0x002fc600078e00d9 */
[----:B------:R-:W4:Y:S04]  /*3a3c0*/  LDL.LU.64 R18, [R1+0xf78] ;  /* 0x000f780001127983 */ /* 0x000f280000300a00 */
[----:B------:R1:W-:Y:S04]  /*3a3d0*/  STL [R1+0x2658], R2 ;  /* 0x0026580201007387 */ /* 0x0003e80000100800 */
[----:B------:R1:W-:Y:S04]  /*3a3e0*/  STL [R1+0x2664], R232 ;  /* 0x002664e801007387 */ /* 0x0003e80000100800 */
[----:B------:R-:W4:Y:S01]  /*3a3f0*/  LDL.LU.64 R12, [R1+0x26d0] ;  /* 0x0026d000010c7983 */ /* 0x000f220000300a00 */
[----:B-1----:R-:W-:-:S03]  /*3a400*/  IMAD.MOV.U32 R2, RZ, RZ, R233 ;  /* 0x000000ffff027224 */ /* 0x002fc600078e00e9 */
[----:B------:R-:W4:Y:S04]  /*3a410*/  LDL.LU.64 R14, [R1+0x26d8] ;  /* 0x0026d800010e7983 */ /* 0x000f280000300a00 */
[----:B------:R1:W-:Y:S04]  /*3a420*/  STL [R1+0x2660], R2 ;  /* 0x0026600201007387 */ /* 0x0003e80000100800 */
[----:B------:R-:W-:Y:S04]  /*3a430*/  STL [R1+0x266c], R218 ;  /* 0x00266cda01007387 */ /* 0x000fe80000100800 */
[----:B------:R-:W4:Y:S01]  /*3a440*/  LDL.LU.64 R232, [R1+0x26e0] ;  /* 0x0026e00001e87983 */ /* 0x000f220000300a00 */
[----:B-1----:R-:W-:-:S03]  /*3a450*/  MOV R2, R219 ;  /* 0x000000db00027202 */ /* 0x002fc60000000f00 */
[----:B------:R-:W4:Y:S04]  /*3a460*/  LDL.LU.64 R216, [R1+0x26e8] ;  /* 0x0026e80001d87983 */ /* 0x000f280000300a00 */
[----:B------:R1:W-:Y:S02]  /*3a470*/  STL [R1+0x2668], R2 ;  /* 0x0026680201007387 */ /* 0x0003e40000100800 */
[----:B-1----:R-:W-:Y:S02]  /*3a480*/  IMAD.MOV.U32 R2, RZ, RZ, R235 ;  /* 0x000000ffff027224 */ /* 0x002fe400078e00eb */
[----:B------:R1:W-:Y:S04]  /*3a490*/  STL [R1+0x2674], R234 ;  /* 0x002674ea01007387 */ /* 0x0003e80000100800 */
[----:B------:R-:W4:Y:S04]  /*3a4a0*/  LDL.LU.64 R218, [R1+0x26f0] ;  /* 0x0026f00001da7983 */ /* 0x000f280000300a00 */
[----:B------:R1:W-:Y:S04]  /*3a4b0*/  STL [R1+0x2670], R2 ;  /* 0x0026700201007387 */ /* 0x0003e80000100800 */
[----:B--2---:R-:W-:Y:S04]  /*3a4c0*/  STL [R1+0x267c], R200 ;  /* 0x00267cc801007387 */ /* 0x004fe80000100800 */
[----:B-1----:R-:W2:Y:S01]  /*3a4d0*/  LDL.64 R234, [R1+0x32f0] ;  /* 0x0032f00001ea7983 */ /* 0x002ea20000100a00 */
[----:B------:R-:W-:-:S03]  /*3a4e0*/  IMAD.MOV.U32 R2, RZ, RZ, R201 ;  /* 0x000000ffff027224 */ /* 0x000fc600078e00c9 */
[----:B---3--:R-:W-:Y:S04]  /*3a4f0*/  STL [R1+0x2684], R202 ;  /* 0x002684ca01007387 */ /* 0x008fe80000100800 */
[----:B------:R1:W-:Y:S02]  /*3a500*/  STL [R1+0x2678], R2 ;  /* 0x0026780201007387 */ /* 0x0003e40000100800 */
[----:B-1----:R-:W-:Y:S02]  /*3a510*/  MOV R2, R203 ;  /* 0x000000cb00027202 */ /* 0x002fe40000000f00 */
        /* <DEDUP_REMOVED lines=10> */
[----:B------:R1:W-:Y:S02]  /*3a5c0*/  STL [R1+0x2698], R2 ;  /* 0x0026980201007387 */ /* 0x0003e40000100800 */
[----:B-1----:R-:W-:Y:S02]  /*3a5d0*/  IMAD.MOV.U32 R2, RZ, RZ, R27 ;  /* 0x000000ffff027224 */ /* 0x002fe400078e001b */
[----:B----4-:R-:W-:Y:S04]  /*3a5e0*/  STL [R1+0x26ac], R20 ;  /* 0x0026ac1401007387 */ /* 0x010fe80000100800 */
        /* <DEDUP_REMOVED lines=11> */
[----:B------:R-:W-:Y:S04]  /*3a6a0*/  STL [R1+0x26cc], R12 ;  /* 0x0026cc0c01007387 */ /* 0x000fe80000100800 */
        /* <DEDUP_REMOVED lines=8> */
[----:B------:R-:W1:Y:S04]  /*3a730*/  S2R R233, SR_TID.X ;  /* 0x0000000000e97919 */ /* 0x000e680000002100 */
[----:B------:R-:W-:Y:S04]  /*3a740*/  STL [R1+0x26e4], R216 ;  /* 0x0026e4d801007387 */ /* 0x000fe80000100800 */
[----:B------:R3:W-:Y:S02]  /*3a750*/  STL [R1+0x26d8], R2 ;  /* 0x0026d80201007387 */ /* 0x0007e40000100800 */
[----:B---3--:R-:W-:-:S02]  /*3a760*/  MOV R2, R217 ;  /* 0x000000d900027202 */ /* 0x008fc40000000f00 */
[C---:B-1----:R-:W-:Y:S02]  /*3a770*/  LOP3.LUT R6, R233.reuse, 0x3, RZ, 0xc0, !PT ;  /* 0x00000003e9067812 */ /* 0x042fe400078ec0ff */
[----:B------:R-:W-:-:S05]  /*3a780*/  LOP3.LUT R5, R233, 0x1c, RZ, 0xc0, !PT ;  /* 0x0000001ce9057812 */ /* 0x000fca00078ec0ff */
[----:B------:R-:W-:Y:S01]  /*3a790*/  IMAD R5, R6, 0x420, R5 ;  /* 0x0000042006057824 */ /* 0x000fe200078e0205 */
[----:B------:R-:W-:Y:S04]  /*3a7a0*/  STL [R1+0x26ec], R218 ;  /* 0x0026ecda01007387 */ /* 0x000fe80000100800 */
[----:B------:R1:W-:Y:S01]  /*3a7b0*/  STL [R1+0x26e0], R2 ;  /* 0x0026e00201007387 */ /* 0x0003e20000100800 */
[----:B--2---:R-:W-:Y:S01]  /*3a7c0*/  MOV R7, R235 ;  /* 0x000000eb00077202 */ /* 0x004fe20000000f00 */
[----:B-1----:R-:W-:-:S05]  /*3a7d0*/  IMAD.MOV.U32 R2, RZ, RZ, R219 ;  /* 0x000000ffff027224 */ /* 0x002fca00078e00db */
[----:B------:R-:W-:Y:S04]  /*3a7e0*/  STL [R1+0x26e8], R2 ;  /* 0x0026e80201007387 */ /* 0x000fe80000100800 */
[----:B------:R-:W-:Y:S04]  /*3a7f0*/  STL [R1+0x26f4], R234 ;  /* 0x0026f4ea01007387 */ /* 0x000fe80000100800 */
[----:B------:R1:W-:Y:S04]  /*3a800*/  STL [R1+0x26f0], R7 ;  /* 0x0026f00701007387 */ /* 0x0003e80000100800 */
[----:B-1----:R-:W2:Y:S04]  /*3a810*/  LDL.LU.64 R6, [R1+0x3678] ;  /* 0x0036780001067983 */ /* 0x002ea80000300a00 */
[----:B------:R-:W3:Y:S04]  /*3a820*/  LDL.LU.64 R8, [R1+0x3670] ;  /* 0x0036700001087983 */ /* 0x000ee80000300a00 */
[----:B--2---:R1:W-:Y:S04]  /*3a830*/  STL.64 [R1+0x14b0], R6 ;  /* 0x0014b00601007387 */ /* 0x0043e80000100a00 */
[----:B-1----:R-:W2:Y:S04]  /*3a840*/  LDL.LU.64 R6, [R1+0x34a8] ;  /* 0x0034a80001067983 */ /* 0x002ea80000300a00 */
[----:B---3--:R1:W-:Y:S04]  /*3a850*/  STL.64 [R1+0x14a8], R8 ;  /* 0x0014a80801007387 */ /* 0x0083e80000100a00 */
[----:B-1----:R-:W3:Y:S04]  /*3a860*/  LDL.LU.64 R8, [R1+0x34a0] ;  /* 0x0034a00001087983 */ /* 0x002ee80000300a00 */
        /* <DEDUP_REMOVED lines=151> */
[----:B-1----:R-:W3:Y:S04]  /*3b1e0*/  LDL.64 R8, [R1+0x3300] ;  /* 0x0033000001087983 */ /* 0x002ee80000100a00 */
[----:B--2---:R1:W-:Y:S04]  /*3b1f0*/  STL.64 [R1+0x12b8], R6 ;  /* 0x0012b80601007387 */ /* 0x0043e80000100a00 */
[----:B-1----:R-:W2:Y:S04]  /*3b200*/  LDL.64 R6, [R1+0x32f8] ;  /* 0x0032f80001067983 */ /* 0x002ea80000100a00 */
        /* <DEDUP_REMOVED lines=848> */
[----:B---3--:R-:W-:Y:S04]  /*3e710*/  STL.64 [R1+0x14c8], R8 ;  /* 0x0014c80801007387 */ /* 0x008fe80000100a00 */
[----:B--2---:R1:W-:Y:S04]  /*3e720*/  STL.64 [R1+0x14c0], R6 ;  /* 0x0014c00601007387 */ /* 0x0043e80000100a00 */
[----:B-1----:R-:W2:Y:S04]  /*3e730*/  LDL.LU.64 R6, [R1+0x3840] ;  /* 0x0038400001067983 */ /* 0x002ea80000300a00 */
[----:B--2---:R1:W-:Y:S01]  /*3e740*/  STL.64 [R1+0x14b8], R6 ;  /* 0x0014b80601007387 */ /* 0x0043e20000100a00 */
[----:B------:R2:W-:Y:S02]  /*3e750*/  STL [R1+0xaa4], RZ ;  /* 0x000aa4ff01007387 */ /* 0x0005e40000100800 */
[----:B------:R2:W-:Y:S02]  /*3e760*/  STL [R1+0x670], RZ ;  /* 0x000670ff01007387 */ /* 0x0005e40000100800 */
[----:B------:R2:W-:Y:S01]  /*3e770*/  STL [R1+0x674], RZ ;  /* 0x000674ff01007387 */ /* 0x0005e20000100800 */
[----:B------:R2:W-:Y:S01]  /*3e780*/  STL [R1+0x678], RZ ;  /* 0x000678ff01007387 */ /* 0x0005e20000100800 */
        /* <DEDUP_REMOVED lines=391> */
[C---:B------:R-:W-:Y:S01]  /*40000*/  LOP3.LUT R3, R233.reuse, 0x7, RZ, 0xc0, !PT ;  /* 0x00000007e9037812 */ /* 0x040fe200078ec0ff */
[----:B------:R2:W-:Y:S01]  /*40010*/  STL [R1+0xa98], RZ ;  /* 0x000a98ff01007387 */ /* 0x0005e20000100800 */
[----:B------:R2:W-:Y:S02]  /*40020*/  STL [R1+0xa9c], RZ ;  /* 0x000a9cff01007387 */ /* 0x0005e40000100800 */
[----:B------:R-:W-:-:S02]  /*40030*/  IMAD.SHL.U32 R4, R233, 0x2, RZ ;  /* 0x00000002e9047824 */ /* 0x000fc400078e00ff */
[----:B------:R-:W-:Y:S01]  /*40040*/  IMAD R3, R3, 0x210, RZ ;  /* 0x0000021003037824 */ /* 0x000fe200078e02ff */
[----:B------:R-:W-:-:S04]  /*40050*/  SHF.R.S32.HI R2, RZ, 0x1f, R252 ;  /* 0x0000001fff027819 */ /* 0x000fc800000114fc */
[----:B------:R-:W-:Y:S01]  /*40060*/  LOP3.LUT R4, R3, 0x30, R4, 0x78, !PT ;  /* 0x0000003003047812 */ /* 0x000fe200078e7804 */
[----:B------:R-:W-:Y:S01]  /*40070*/  SHF.R.S32.HI R3, RZ, 0x1f, R0 ;  /* 0x0000001fff037819 */ /* 0x000fe20000011400 */
[----:B------:R-:W-:Y:S01]  /*40080*/  LEA.HI R2, R2, R252, RZ, 0x7 ;  /* 0x000000fc02027211 */ /* 0x000fe200078f38ff */
[C---:B-1----:R-:W-:Y:S02]  /*40090*/  IMAD.SHL.U32 R6, R0.reuse, 0x4, RZ ;  /* 0x0000000400067824 */ /* 0x042fe400078e00ff */
[----:B------:R-:W-:Y:S01]  /*400a0*/  SHF.L.U64.HI R3, R0, 0x2, R3 ;  /* 0x0000000200037819 */ /* 0x000fe20000010203 */
[----:B------:R-:W-:Y:S01]  /*400b0*/  SHF.R.S32.HI R0, RZ, 0x7, R2 ;  /* 0x00000007ff007819 */ /* 0x000fe20000011402 */
[----:B------:R-:W-:Y:S01]  /*400c0*/  USHF.R.S32.HI UR6, URZ, 0x1f, UR4 ;  /* 0x0000001f3f067899 */ /* 0x000fe20008011404 */
[C---:B------:R-:W-:Y:S02]  /*400d0*/  LOP3.LUT R2, R5.reuse, 0x20, RZ, 0x3c, !PT ;  /* 0x0000002005027812 */ /* 0x040fe400078e3cff */
[----:B------:R-:W-:-:S02]  /*400e0*/  LOP3.LUT R7, R5, 0x40, RZ, 0x3c, !PT ;  /* 0x0000004005077812 */ /* 0x000fc400078e3cff */
[----:B------:R-:W-:Y:S01]  /*400f0*/  IADD3 R2, R0, -0x2, RZ ;  /* 0xfffffffe00027810 */ /* 0x000fe20007ffe0ff */
        /* <DEDUP_REMOVED lines=58> */
[----:B------:R-:W-:-:S02]  /*404a0*/  LOP3.LUT R5, R5, 0x60, RZ, 0x3c, !PT ;  /* 0x0000006005057812 */ /* 0x000fc400078e3cff */
[----:B------:R-:W-:Y:S01]  /*404b0*/  LOP3.LUT R0, R4, 0x40, RZ, 0x3c, !PT ;  /* 0x0000004004007812 */ /* 0x000fe200078e3cff */
[----:B------:R-:W-:Y:S02]  /*404c0*/  USHF.L.U32 UR7, UR4, 0x2, URZ ;  /* 0x0000000204077899 */ /* 0x000fe4000800063f */
[----:B------:R-:W-:Y:S02]  /*404d0*/  USHF.L.U64.HI UR6, UR4, 0x2, UR6 ;  /* 0x0000000204067899 */ /* 0x000fe40008010206 */
[----:B------:R-:W-:Y:S02]  /*404e0*/  UMOV UR5, 0x1 ;  /* 0x0000000100057882 */ /* 0x000fe40000000000 */
[----:B--2---:R-:W-:Y:S02]  /*404f0*/  UMOV UR4, 0xffffffff ;  /* 0xffffffff00047882 */ /* 0x004fe40000000000 */
.L_x_1:
[----:B------:R-:W-:Y:S01]  /*40500*/  STL [R1+0x5acc], R216 ;  /* 0x005accd801007387 */ /* 0x000fe20000100800 */
[----:B------:R-:W-:Y:S01]  /*40510*/  UIADD3 UR4, UR4, 0x1, URZ ;  /* 0x0000000104047890 */ /* 0x000fe2000fffe03f */
[----:B------:R-:W-:-:S04]  /*40520*/  DEPBAR.LE SB0, 0x2 ;  /* 0x000080800000791a */ /* 0x000fc80000000000 */
[----:B------:R-:W-:Y:S01]  /*40530*/  STL [R1+0x5ac8], R217 ;  /* 0x005ac8d901007387 */ /* 0x000fe20000100800 */
[----:B------:R-:W-:-:S03]  /*40540*/  UISETP.GT.AND UP0, UPT, UR4, 0x1, UPT ;  /* 0x000000010400788c */ /* 0x000fc6000bf04270 */
[----:B------:R-:W-:Y:S01]  /*40550*/  STL [R1+0x5ac4], R218 ;  /* 0x005ac4da01007387 */ /* 0x000fe20000100800 */
[----:B------:R-:W-:-:S03]  /*40560*/  USEL UR4, UR4, URZ, !UP0 ;  /* 0x0000003f04047287 */ /* 0x000fc6000c000000 */
[----:B------:R-:W-:Y:S03]  /*40570*/  STL [R1+0x5ac0], R219 ;  /* 0x005ac0db01007387 */ /* 0x000fe60000100800 */
[----:B------:R-:W-:Y:S01]  /*40580*/  IMAD.U32 R2, RZ, RZ, UR4 ;  /* 0x00000004ff027e24 */ /* 0x000fe2000f8e00ff */
[----:B------:R-:W-:Y:S01]  /*40590*/  STL [R1+0x5abc], R232 ;  /* 0x005abce801007387 */ /* 0x000fe20000100800 */
[----:B------:R-:W-:-:S03]  /*405a0*/  MOV R0, UR4 ;  /* 0x0000000400007c02 */ /* 0x000fc60008000f00 */
[----:B------:R-:W-:Y:S04]  /*405b0*/  STL [R1+0x5ab8], R233 ;  /* 0x005ab8e901007387 */ /* 0x000fe80000100800 */
[----:B------:R-:W-:Y:S04]  /*405c0*/  STL [R1+0x5ab4], R234 ;  /* 0x005ab4ea01007387 */ /* 0x000fe80000100800 */
[----:B------:R-:W-:Y:S04]  /*405d0*/  STL [R1+0x5ab0], R235 ;  /* 0x005ab0eb01007387 */ /* 0x000fe80000100800 */
[----:B-----5:R-:W-:Y:S04]  /*405e0*/  STL [R1+0x3e88], R3 ;  /* 0x003e880301007387 */ /* 0x020fe80000100800 */
[----:B------:R-:W2:Y:S04]  /*405f0*/  LDL.LU.64 R116, [R1+0x670] ;  /* 0x0006700001747983 */ /* 0x000ea80000300a00 */
[----:B------:R-:W2:Y:S04]  /*40600*/  LDL.LU.64 R118, [R1+0x678] ;  /* 0x0006780001767983 */ /* 0x000ea80000300a00 */
[----:B------:R-:W3:Y:S04]  /*40610*/  LDL.LU.64 R128, [R1+0x660] ;  /* 0x0006600001807983 */ /* 0x000ee80000300a00 */
[----:B------:R-:W3:Y:S04]  /*40620*/  LDL.LU.64 R130, [R1+0x668] ;  /* 0x0006680001827983 */ /* 0x000ee80000300a00 */
[----:B------:R-:W4:Y:S04]  /*40630*/  LDL.LU.64 R124, [R1+0x860] ;  /* 0x00086000017c7983 */ /* 0x000f280000300a00 */
[----:B------:R-:W4:Y:S04]  /*40640*/  LDL.LU.64 R126, [R1+0x868] ;  /* 0x00086800017e7983 */ /* 0x000f280000300a00 */
[----:B------:R-:W5:Y:S04]  /*40650*/  LDL.LU.64 R120, [R1+0x850] ;  /* 0x0008500001787983 */ /* 0x000f680000300a00 */
[----:B------:R-:W5:Y:S04]  /*40660*/  LDL.LU.64 R122, [R1+0x858] ;  /* 0x00085800017a7983 */ /* 0x000f680000300a00 */
[----:B------:R-:W1:Y:S02]  /*40670*/  S2R R6, SR_TID.X ;  /* 0x0000000000067919 */ /* 0x000e640000002100 */
[----:B-1----:R-:W-:-:S02]  /*40680*/  LOP3.LUT R5, R6, 0x1c, RZ, 0xc0, !PT ;  /* 0x0000001c06057812 */ /* 0x002fc400078ec0ff */
[C---:B------:R-:W-:Y:S02]  /*40690*/  LOP3.LUT R4, R6.reuse, 0x3, RZ, 0xc0, !PT ;  /* 0x0000000306047812 */ /* 0x040fe400078ec0ff */
[C---:B------:R-:W-:Y:S02]  /*406a0*/  LOP3.LUT R7, R6.reuse, 0x1c, RZ, 0xc0, !PT ;  /* 0x0000001c06077812 */ /* 0x040fe400078ec0ff */
[----:B------:R-:W-:Y:S01]  /*406b0*/  LOP3.LUT R6, R6, 0x3, RZ, 0xc0, !PT ;  /* 0x0000000306067812 */ /* 0x000fe200078ec0ff */
[----:B------:R-:W-:Y:S02]  /*406c0*/  IMAD R4, R4, 0x420, R5 ;  /* 0x0000042004047824 */ /* 0x000fe400078e0205 */
[----:B------:R-:W-:Y:S02]  /*406d0*/  IMAD.U32 R5, RZ, RZ, UR4 ;  /* 0x00000004ff057e24 */ /* 0x000fe4000f8e00ff */
[----:B------:R-:W-:Y:S01]  /*406e0*/  IMAD R6, R6, 0x420, R7 ;  /* 0x0000042006067824 */ /* 0x000fe200078e0207 */
[----:B------:R-:W-:Y:S01]  /*406f0*/  LOP3.LUT R4, R4, 0x20, RZ, 0x3c, !PT ;  /* 0x0000002004047812 */ /* 0x000fe200078e3cff */
[----:B------:R-:W1:Y:S02]  /*40700*/  S2R R7, SR_TID.X ;  /* 0x0000000000077919 */ /* 0x000e640000002100 */
[----:B------:R-:W-:-:S02]  /*40710*/  IMAD R2, R2, 0x20000, R6 ;  /* 0x0002000002027824 */ /* 0x000fc400078e0206 */
[----:B------:R-:W-:Y:S01]  /*40720*/  BAR.SYNC.DEFER_BLOCKING 0x0 ;  /* 0x0000000000007b1d */ /* 0x000fe20000010000 */
[----:B------:R-:W-:Y:S01]  /*40730*/  IMAD R0, R0, 0x20000, R4 ;  /* 0x0002000000007824 */ /* 0x000fe200078e0204 */
[----:B------:R-:W-:Y:S02]  /*40740*/  MOV R4, UR4 ;  /* 0x0000000400047c02 */ /* 0x000fe40008000f00 */
[C---:B-1----:R-:W-:Y:S01]  /*40750*/  LOP3.LUT R6, R7.reuse, 0x7, RZ, 0xc0, !PT ;  /* 0x0000000707067812 */ /* 0x042fe200078ec0ff */
[C---:B------:R-:W-:Y:S01]  /*40760*/  IMAD.SHL.U32 R8, R7.reuse, 0x2, RZ ;  /* 0x0000000207087824 */ /* 0x040fe200078e00ff */
[C---:B------:R-:W-:Y:S02]  /*40770*/  LOP3.LUT R10, R7.reuse, 0x1c, RZ, 0xc0, !PT ;  /* 0x0000001c070a7812 */ /* 0x040fe400078ec0ff */
[C---:B------:R-:W-:Y:S01]  /*40780*/  LOP3.LUT R9, R7.reuse, 0x3, RZ, 0xc0, !PT ;  /* 0x0000000307097812 */ /* 0x040fe200078ec0ff */
[----:B------:R-:W-:Y:S01]  /*40790*/  IMAD R6, R6, 0x210, RZ ;  /* 0x0000021006067824 */ /* 0x000fe200078e02ff */
[C---:B------:R-:W-:Y:S01]  /*407a0*/  LOP3.LUT R28, R7.reuse, 0x1c, RZ, 0xc0, !PT ;  /* 0x0000001c071c7812 */ /* 0x040fe200078ec0ff */
[----:B------:R-:W-:Y:S01]  /*407b0*/  LDS R112, [R2] ;  /* 0x0000000002707984 */ /* 0x000fe20000000800 */
[----:B------:R-:W-:Y:S01]  /*407c0*/  LOP3.LUT R11, R7, 0x3, RZ, 0xc0, !PT ;  /* 0x00000003070b7812 */ /* 0x000fe200078ec0ff */
[----:B------:R-:W-:Y:S01]  /*407d0*/  IMAD R9, R9, 0x420, R10 ;  /* 0x0000042009097824 */ /* 0x000fe200078e020a */
[----:B------:R-:W-:Y:S01]  /*407e0*/  LOP3.LUT R6, R6, 0x30, R8, 0x78, !PT ;  /* 0x0000003006067812 */ /* 0x000fe200078e7808 */
[----:B------:R-:W-:Y:S01]  /*407f0*/  LDS R114, [R2+0x1000] ;  /* 0x0010000002727984 */ /* 0x000fe20000000800 */
[----:B------:R-:W-:Y:S01]  /*40800*/  MOV R7, UR4 ;  /* 0x0000000400077c02 */ /* 0x000fe20008000f00 */
[----:B------:R-:W-:Y:S01]  /*40810*/  IMAD R11, R11, 0x420, R28 ;  /* 0x000004200b0b7824 */ /* 0x000fe200078e021c */
[----:B------:R-:W-:Y:S01]  /*40820*/  LOP3.LUT R9, R9, 0x60, RZ, 0x3c, !PT ;  /* 0x0000006009097812 */ /* 0x000fe200078e3cff */
[----:B------:R-:W-:Y:S01]  /*40830*/  LDS R113, [R0] ;  /* 0x0000000000717984 */ /* 0x000fe20000000800 */
[----:B------:R-:W-:-:S02]  /*40840*/  LEA R7, R7, R6, 0xf ;  /* 0x0000000607077211 */ /* 0x000fc400078e78ff */
[----:B------:R-:W-:Y:S01]  /*40850*/  LOP3.LUT R11, R11, 0x40, RZ, 0x3c, !PT ;  /* 0x000000400b0b7812 */ /* 0x000fe200078e3cff */
[----:B------:R-:W-:Y:S01]  /*40860*/  IMAD R5, R5, 0x20000, R9 ;  /* 0x0002000005057824 */ /* 0x000fe200078e0209 */
[----:B------:R-:W-:Y:S03]  /*40870*/  LDS R115, [R0+0x1000] ;  /* 0x0010000000737984 */ /* 0x000fe60000000800 */
[----:B------:R-:W-:Y:S01]  /*40880*/  IMAD R4, R4, 0x20000, R11 ;  /* 0x0002000004047824 */ /* 0x000fe200078e020b */
[----:B------:R-:W1:Y:S04]  /*40890*/  LDSM.16.M88.4 R32, [R7+0x42000] ;  /* 0x042000000720783b */ /* 0x000e680000000200 */
[----:B------:R-:W-:Y:S04]  /*408a0*/  LDSM.16.M88.4 R8, [R7+0x40000] ;  /* 0x040000000708783b */ /* 0x000fe80000000200 */
[----:B------:R-:W1:Y:S04]  /*408b0*/  LDSM.16.M88.4 R208, [R7+0x43000] ;  /* 0x0430000007d0783b */ /* 0x000e680000000200 */
[----:B------:R-:W1:Y:S04]  /*408c0*/  LDSM.16.M88.4 R204, [R7+0x44000] ;  /* 0x0440000007cc783b */ /* 0x000e680000000200 */
[----:B------:R-:W1:Y:S04]  /*408d0*/  LDSM.16.M88.4 R192, [R7+0x45000] ;  /* 0x0450000007c0783b */ /* 0x000e680000000200 */
[----:B------:R-:W1:Y:S04]  /*408e0*/  LDSM.16.M88.4 R188, [R7+0x46000] ;  /* 0x0460000007bc783b */ /* 0x000e680000000200 */
[----:B------:R-:W1:Y:S04]  /*408f0*/  LDSM.16.M88.4 R184, [R7+0x47000] ;  /* 0x0470000007b8783b */ /* 0x000e680000000200 */
[----:B------:R-:W3:Y:S04]  /*40900*/  LDSM.16.M88.4 R28, [R7+0x41000] ;  /* 0x04100000071c783b */ /* 0x000ee80000000200 */
[----:B------:R-:W-:Y:S04]  /*40910*/  LDS R104, [R4] ;  /* 0x0000000004687984 */ /* 0x000fe80000000800 */
[----:B------:R-:W-:Y:S04]  /*40920*/  LDS R106, [R4+0x1000] ;  /* 0x00100000046a7984 */ /* 0x000fe80000000800 */
[----:B-1----:R1:W-:Y:S04]  /*40930*/  STL [R1+0x5aac], R34 ;  /* 0x005aac2201007387 */ /* 0x0023e80000100800 */
        /* <DEDUP_REMOVED lines=12> */
[----:B------:R-:W-:Y:S04]  /*40a00*/  LDS R105, [R5] ;  /* 0x0000000005697984 */ /* 0x000fe80000000800 */
[----:B------:R-:W1:Y:S04]  /*40a10*/  LDS R107, [R5+0x1000] ;  /* 0x00100000056b7984 */ /* 0x000e680000000800 */
[----:B------:R-:W-:Y:S04]  /*40a20*/  LDS R100, [R2+0x80] ;  /* 0x0000800002647984 */ /* 0x000fe80000000800 */
[----:B------:R-:W-:Y:S04]  /*40a30*/  LDS R102, [R2+0x1080] ;  /* 0x0010800002667984 */ /* 0x000fe80000000800 */
[----:B------:R-:W-:Y:S04]  /*40a40*/  LDS R101, [R0+0x80] ;  /* 0x0000800000657984 */ /* 0x000fe80000000800 */
        /* <DEDUP_REMOVED lines=8> */
[----:B------:R-:W1:Y:S01]  /*40ad0*/  LDS R239, [R5+0x1180] ;  /* 0x0011800005ef7984 */ /* 0x000e620000000800 */
[C---:B--2---:R-:W-:Y:S11]  /*40ae0*/  HMMA.1688.F32.TF32 R116, R112.reuse, R8, R116 ;  /* 0x000000087074723c */ /* 0x044ff60000081074 */
[----:B------:R-:W-:Y:S11]  /*40af0*/  @!UPT UIADD3 URZ, URZ, URZ, URZ ;  /* 0x0000003f3f3ff290 */ /* 0x000ff6000fffe03f */
[----:B------:R-:W-:Y:S02]  /*40b00*/  @!UPT UIADD3 URZ, URZ, URZ, URZ ;  /* 0x0000003f3f3ff290 */ /* 0x000fe4000fffe03f */
[----:B------:R-:W-:Y:S01]  /*40b10*/  IMAD.MOV.U32 R216, RZ, RZ, R116 ;  /* 0x000000ffffd87224 */ /* 0x000fe200078e0074 */
[----:B------:R-:W-:Y:S01]  /*40b20*/  MOV R218, R118 ;  /* 0x0000007600da7202 */ /* 0x000fe20000000f00 */
[----:B------:R-:W-:Y:S02]  /*40b30*/  IMAD.MOV.U32 R217, RZ, RZ, R117 ;  /* 0x000000ffffd97224 */ /* 0x000fe400078e0075 */
[----:B------:R-:W-:Y:S01]  /*40b40*/  IMAD.MOV.U32 R219, RZ, RZ, R119 ;  /* 0x000000ffffdb7224 */ /* 0x000fe200078e0077 */
[----:B------:R-:W2:Y:S04]  /*40b50*/  LDL.LU.64 R116, [R1+0xa60] ;  /* 0x000a600001747983 */ /* 0x000ea80000300a00 */
[----:B------:R-:W2:Y:S04]  /*40b60*/  LDL.LU.64 R118, [R1+0xa68] ;  /* 0x000a680001767983 */ /* 0x000ea80000300a00 */
[----:B------:R-:W2:Y:S04]  /*40b70*/  LDL.LU.64 R152, [R1+0xa50] ;  /* 0x000a500001987983 */ /* 0x000ea80000300a00 */
[----:B------:R-:W2:Y:S04]  /*40b80*/  LDL.LU.64 R154, [R1+0xa58] ;  /* 0x000a5800019a7983 */ /* 0x000ea80000300a00 */
[----:B------:R-:W2:Y:S04]  /*40b90*/  LDL.LU.64 R148, [R1+0xa80] ;  /* 0x000a800001947983 */ /* 0x000ea80000300a00 */
[----:B------:R-:W2:Y:S04]  /*40ba0*/  LDL.LU.64 R150, [R1+0xa88] ;  /* 0x000a880001967983 */ /* 0x000ea80000300a00 */
[----:B------:R-:W2:Y:S04]  /*40bb0*/  LDL.LU.64 R144, [R1+0x9a0] ;  /* 0x0009a00001907983 */ /* 0x000ea80000300a00 */
[----:B------:R-:W2:Y:S01]  /*40bc0*/  LDL.LU.64 R146, [R1+0x9a8] ;  /* 0x0009a80001927983 */ /* 0x000ea20000300a00 */
[C---:B---3--:R-:W-:Y:S03]  /*40bd0*/  HMMA.1688.F32.TF32 R128, R112.reuse, R28, R128 ;  /* 0x0000001c7080723c */ /* 0x048fe60000081080 */
[----:B------:R-:W3:Y:S04]  /*40be0*/  LDL.LU.64 R140, [R1+0x690] ;  /* 0x00069000018c7983 */ /* 0x000ee80000300a00 */
[----:B------:R-:W3:Y:S01]  /*40bf0*/  LDL.LU.64 R142, [R1+0x698] ;  /* 0x00069800018e7983 */ /* 0x000ee20000300a00 */
[C---:B-----5:R-:W-:Y:S03]  /*40c00*/  HMMA.1688.F32.TF32 R120, R112.reuse, R208, R120 ;  /* 0x000000d07078723c */ /* 0x060fe60000081078 */
[----:B------:R-:W5:Y:S04]  /*40c10*/  LDL.LU.64 R136, [R1+0x680] ;  /* 0x0006800001887983 */ /* 0x000f680000300a00 */
[----:B------:R-:W5:Y:S01]  /*40c20*/  LDL.LU.64 R138, [R1+0x688] ;  /* 0x00068800018a7983 */ /* 0x000f620000300a00 */
[----:B----4-:R-:W-:Y:S03]  /*40c30*/  HMMA.1688.F32.TF32 R124, R112, R32, R124 ;  /* 0x00000020707c723c */ /* 0x010fe6000008107c */
[----:B------:R-:W3:Y:S04]  /*40c40*/  LDL.LU.64 R132, [R1+0x880] ;  /* 0x0008800001847983 */ /* 0x000ee80000300a00 */
[----:B------:R-:W3:Y:S01]  /*40c50*/  LDL.LU.64 R134, [R1+0x888] ;  /* 0x0008880001867983 */ /* 0x000ee20000300a00 */
[----:B------:R-:W-:Y:S01]  /*40c60*/  IMAD.MOV.U32 R231, RZ, RZ, R128 ;  /* 0x000000ffffe77224 */ /* 0x000fe200078e0080 */
[----:B------:R-:W-:Y:S01]  /*40c70*/  MOV R230, R129 ;  /* 0x0000008100e67202 */ /* 0x000fe20000000f00 */
[----:B------:R-:W-:-:S02]  /*40c80*/  IMAD.MOV.U32 R229, RZ, RZ, R130 ;  /* 0x000000ffffe57224 */ /* 0x000fc400078e0082 */
[----:B------:R-:W-:-:S03]  /*40c90*/  IMAD.MOV.U32 R228, RZ, RZ, R131 ;  /* 0x000000ffffe47224 */ /* 0x000fc600078e0083 */
[----:B------:R1:W-:Y:S04]  /*40ca0*/  STL.64 [R1+0x440], R120 ;  /* 0x0004407801007387 */ /* 0x0003e80000100a00 */
[----:B------:R1:W-:Y:S04]  /*40cb0*/  STL [R1+0x448], R122 ;  /* 0x0004487a01007387 */ /* 0x0003e80000100800 */
[----:B------:R-:W3:Y:S01]  /*40cc0*/  LDL.LU.64 R128, [R1+0x870] ;  /* 0x0008700001807983 */ /* 0x000ee20000300a00 */
[----:B------:R-:W-:Y:S01]  /*40cd0*/  MOV R232, R124 ;  /* 0x0000007c00e87202 */ /* 0x000fe20000000f00 */
[----:B------:R-:W-:-:S02]  /*40ce0*/  IMAD.MOV.U32 R233, RZ, RZ, R125 ;  /* 0x000000ffffe97224 */ /* 0x000fc400078e007d */
[----:B------:R-:W3:Y:S01]  /*40cf0*/  LDL.LU.64 R130, [R1+0x878] ;  /* 0x0008780001827983 */ /* 0x000ee20000300a00 */
[----:B------:R-:W-:Y:S01]  /*40d00*/  IMAD.MOV.U32 R234, RZ, RZ, R126 ;  /* 0x000000ffffea7224 */ /* 0x000fe200078e007e */
[----:B------:R-:W-:Y:S02]  /*40d10*/  MOV R235, R127 ;  /* 0x0000007f00eb7202 */ /* 0x000fe40000000f00 */
[----:B------:R-:W3:Y:S04]  /*40d20*/  LDL.LU.64 R124, [R1+0x990] ;  /* 0x00099000017c7983 */ /* 0x000ee80000300a00 */
[----:B------:R-:W3:Y:S01]  /*40d30*/  LDL.LU.64 R126, [R1+0x998] ;  /* 0x00099800017e7983 */ /* 0x000ee20000300a00 */
[----:B-1----:R-:W-:Y:S01]  /*40d40*/  IMAD.MOV.U32 R34, RZ, RZ, R123 ;  /* 0x000000ffff227224 */ /* 0x002fe200078e007b */
[----:B--2---:R-:W-:Y:S11]  /*40d50*/  HMMA.1688.F32.TF32 R116, R112, R204, R116 ;  /* 0x000000cc7074723c */ /* 0x004ff60000081074 */
[----:B------:R-:W-:Y:S11]  /*40d60*/  @!UPT UIADD3 URZ, URZ, URZ, URZ ;  /* 0x0000003f3f3ff290 */ /* 0x000ff6000fffe03f */
[----:B------:R-:W-:Y:S01]  /*40d70*/  @!UPT UIADD3 URZ, URZ, URZ, URZ ;  /* 0x0000003f3f3ff290 */ /* 0x000fe2000fffe03f */
[----:B------:R1:W-:Y:S04]  /*40d80*/  STL [R1+0x434], R117 ;  /* 0x0004347501007387 */ /* 0x0003e80000100800 */
[----:B------:R2:W-:Y:S01]  /*40d90*/  STL.64 [R1+0x438], R118 ;  /* 0x0004387601007387 */ /* 0x0005e20000100a00 */
[----:B------:R-:W-:-:S03]  /*40da0*/  IMAD.MOV.U32 R35, RZ, RZ, R116 ;  /* 0x000000ffff237224 */ /* 0x000fc600078e0074 */
[----:B------:R-:W4:Y:S04]  /*40db0*/  LDL.LU.64 R120, [R1+0x980] ;  /* 0x0009800001787983 */ /* 0x000f280000300a00 */
[----:B------:R-:W4:Y:S04]  /*40dc0*/  LDL.LU.64 R122, [R1+0x988] ;  /* 0x00098800017a7983 */ /* 0x000f280000300a00 */
[----:B-1----:R-:W4:Y:S04]  /*40dd0*/  LDL.LU.64 R116, [R1+0x970] ;  /* 0x0009700001747983 */ /* 0x002f280000300a00 */
[----:B--2---:R-:W2:Y:S01]  /*40de0*/  LDL.LU.64 R118, [R1+0x978] ;  /* 0x0009780001767983 */ /* 0x004ea20000300a00 */
[C---:B------:R-:W-:Y:S08]  /*40df0*/  HMMA.1688.F32.TF32 R152, R112.reuse, R192, R152 ;  /* 0x000000c07098723c */ /* 0x040ff00000081098 */
[C---:B------:R-:W-:Y:S08]  /*40e00*/  HMMA.1688.F32.TF32 R148, R112.reuse, R188, R148 ;  /* 0x000000bc7094723c */ /* 0x040ff00000081094 */
[----:B------:R-:W-:Y:S11]  /*40e10*/  HMMA.1688.F32.TF32 R112, R112, R184, R144 ;  /* 0x000000b87070723c */ /* 0x000ff60000081090 */
[----:B------:R-:W-:Y:S11]  /*40e20*/  @!UPT UIADD3 URZ, URZ, URZ, URZ ;  /* 0x0000003f3f3ff290 */ /* 0x000ff6000fffe03f */
[----:B------:R-:W-:Y:S02]  /*40e30*/  @!UPT UIADD3 URZ, URZ, URZ, URZ ;  /* 0x0000003f3f3ff290 */ /* 0x000fe4000fffe03f */
[----:B------:R-:W-:Y:S01]  /*40e40*/  IMAD.MOV.U32 R190, RZ, RZ, R112 ;  /* 0x000000ffffbe7224 */ /* 0x000fe200078e0070 */
[----:B------:R-:W-:Y:S01]  /*40e50*/  MOV R191, R113 ;  /* 0x0000007100bf7202 */ /* 0x000fe20000000f00 */
[----:B------:R-:W-:Y:S02]  /*40e60*/  IMAD.MOV.U32 R194, RZ, RZ, R114 ;  /* 0x000000ffffc27224 */ /* 0x000fe400078e0072 */
[----:B------:R-:W-:Y:S02]  /*40e70*/  IMAD.MOV.U32 R195, RZ, RZ, R115 ;  /* 0x000000ffffc37224 */ /* 0x000fe400078e0073 */
[C---:B---3--:R-:W-:Y:S08]  /*40e80*/  HMMA.1688.F32.TF32 R112, R104.reuse, R8, R140 ;  /* 0x000000086870723c */ /* 0x048ff0000008108c */
[C---:B-----5:R-:W-:Y:S08]  /*40e90*/  HMMA.1688.F32.TF32 R136, R104.reuse, R28, R136 ;  /* 0x0000001c6888723c */ /* 0x060ff00000081088 */
[----:B------:R-:W-:Y:S08]  /*40ea0*/  HMMA.1688.F32.TF32 R132, R104, R32, R132 ;  /* 0x000000206884723c */ /* 0x000ff00000081084 */
[----:B------:R-:W-:Y:S01]  /*40eb0*/  MOV R186, R112 ;  /* 0x0000007000ba7202 */ /* 0x000fe20000000f00 */
[----:B------:R-:W-:Y:S01]  /*40ec0*/  IMAD.MOV.U32 R187, RZ, RZ, R113 ;  /* 0x000000ffffbb7224 */ /* 0x000fe200078e0071 */
[----:B------:R-:W-:Y:S01]  /*40ed0*/  MOV R207, R115 ;  /* 0x0000007300cf7202 */ /* 0x000fe20000000f00 */
[----:B------:R-:W-:-:S02]  /*40ee0*/  IMAD.MOV.U32 R206, RZ, RZ, R114 ;  /* 0x000000ffffce7224 */ /* 0x000fc400078e0072 */
[C---:B------:R-:W-:Y:S08]  /*40ef0*/  HMMA.1688.F32.TF32 R112, R104.reuse, R208, R128 ;  /* 0x000000d06870723c */ /* 0x040ff00000081080 */
[C---:B------:R-:W-:Y:S01]  /*40f00*/  HMMA.1688.F32.TF32 R124, R104.reuse, R204, R124 ;  /* 0x000000cc687c723c */ /* 0x040fe2000008107c */
[----:B------:R-:W-:Y:S04]  /*40f10*/  STL.64 [R1+0x3a0], R152 ;  /* 0x0003a09801007387 */ /* 0x000fe80000100a00 */
[----:B------:R-:W-:Y:S04]  /*40f20*/  STL [R1+0x3a8], R154 ;  /* 0x0003a89a01007387 */ /* 0x000fe80000100800 */
[----:B------:R-:W-:Y:S04]  /*40f30*/  STL [R1+0x394], R149 ;  /* 0x0003949501007387 */ /* 0x000fe80000100800 */
[----:B------:R-:W-:Y:S04]  /*40f40*/  STL.64 [R1+0x398], R150 ;  /* 0x0003989601007387 */ /* 0x000fe80000100a00 */
[----:B------:R-:W-:Y:S04]  /*40f50*/  STL.64 [R1+0x360], R136 ;  /* 0x0003608801007387 */ /* 0x000fe80000100a00 */
[----:B------:R-:W-:Y:S04]  /*40f60*/  STL.64 [R1+0x368], R138 ;  /* 0x0003688a01007387 */ /* 0x000fe80000100a00 */
[----:B------:R-:W-:Y:S04]  /*40f70*/  STL.64 [R1+0x350], R132 ;  /* 0x0003508401007387 */ /* 0x000fe80000100a00 */
[----:B------:R-:W-:Y:S04]  /*40f80*/  STL.64 [R1+0x358], R134 ;  /* 0x0003588601007387 */ /* 0x000fe80000100a00 */
[----:B------:R1:W-:Y:S04]  /*40f90*/  STL.64 [R1+0x340], R112 ;  /* 0x0003407001007387 */ /* 0x0003e80000100a00 */
[----:B------:R3:W-:Y:S04]  /*40fa0*/  STL.64 [R1+0x348], R114 ;  /* 0x0003487201007387 */ /* 0x0007e80000100a00 */
[----:B-1----:R-:W5:Y:S04]  /*40fb0*/  LDL.LU.64 R112, [R1+0x740] ;  /* 0x0007400001707983 */ /* 0x002f680000300a00 */
[----:B------:R1:W-:Y:S04]  /*40fc0*/  STL.64 [R1+0x2b0], R124 ;  /* 0x0002b07c01007387 */ /* 0x0003e80000100a00 */
[----:B------:R1:W-:Y:S04]  /*40fd0*/  STL.64 [R1+0x2b8], R126 ;  /* 0x0002b87e01007387 */ /* 0x0003e80000100a00 */
[----:B---3--:R-:W5:Y:S01]  /*40fe0*/  LDL.LU.64 R114, [R1+0x748] ;  /* 0x0007480001727983 */ /* 0x008f620000300a00 */
[----:B------:R-:W-:Y:S01]  /*40ff0*/  MOV R210, R155 ;  /* 0x0000009b00d27202 */ /* 0x000fe20000000f00 */
[----:B------:R-:W-:Y:S01]  /*41000*/  IMAD.MOV.U32 R211, RZ, RZ, R148 ;  /* 0x000000ffffd37224 */ /* 0x000fe200078e0094 */
[C---:B----4-:R-:W-:Y:S08]  /*41010*/  HMMA.1688.F32.TF32 R120, R104.reuse, R192, R120 ;  /* 0x000000c06878723c */ /* 0x050ff00000081078 */
[C---:B--2---:R-:W-:Y:S11]  /*41020*/  HMMA.1688.F32.TF32 R116, R104.reuse, R188, R116 ;  /* 0x000000bc6874723c */ /* 0x044ff60000081074 */
[----:B------:R-:W-:Y:S04]  /*41030*/  @!UPT UIADD3 URZ, URZ, URZ, URZ ;  /* 0x0000003f3f3ff290 */ /* 0x000fe8000fffe03f */
[----:B------:R2:W-:Y:S04]  /*41040*/  STL.64 [R1+0x2a0], R120 ;  /* 0x0002a07801007387 */ /* 0x0005e80000100a00 */
[----:B------:R3:W-:Y:S04]  /*41050*/  STL.64 [R1+0x2a8], R122 ;  /* 0x0002a87a01007387 */ /* 0x0007e80000100a00 */
[----:B------:R-:W4:Y:S04]  /*41060*/  LDL.LU.64 R160, [R1+0x6a0] ;  /* 0x0006a00001a07983 */ /* 0x000f280000300a00 */
[----:B------:R-:W4:Y:S04]  /*41070*/  LDL.LU.64 R162, [R1+0x6a8] ;  /* 0x0006a80001a27983 */ /* 0x000f280000300a00 */
[----:B------:R1:W-:Y:S04]  /*41080*/  STL.64 [R1+0x280], R116 ;  /* 0x0002807401007387 */ /* 0x0003e80000100a00 */
        /* <DEDUP_REMOVED lines=17> */
[----:B-1----:R-:W4:Y:S04]  /*411a0*/  LDL.LU.64 R124, [R1+0x4f0] ;  /* 0x0004f000017c7983 */ /* 0x002f280000300a00 */
[----:B------:R-:W4:Y:S04]  /*411b0*/  LDL.LU.64 R126, [R1+0x4f8] ;  /* 0x0004f800017e7983 */ /* 0x000f280000300a00 */
[----:B--2---:R-:W2:Y:S04]  /*411c0*/  LDL.LU.64 R120, [R1+0xb0] ;  /* 0x0000b00001787983 */ /* 0x004ea80000300a00 */
[----:B---3--:R-:W2:Y:S04]  /*411d0*/  LDL.LU.64 R122, [R1+0xb8] ;  /* 0x0000b800017a7983 */ /* 0x008ea80000300a00 */
[----:B------:R-:W3:Y:S04]  /*411e0*/  LDL.LU.64 R116, [R1+0xa0] ;  /* 0x0000a00001747983 */ /* 0x000ee80000300a00 */
[----:B------:R-:W3:Y:S01]  /*411f0*/  LDL.LU.64 R118, [R1+0xa8] ;  /* 0x0000a80001767983 */ /* 0x000ee20000300a00 */
[----:B-----5:R-:W-:Y:S03]  /*41200*/  HMMA.1688.F32.TF32 R104, R104, R184, R112 ;  /* 0x000000b86868723c */ /* 0x020fe60000081070 */
[----:B------:R-:W5:Y:S04]  /*41210*/  LDL.LU.64 R112, [R1+0x90] ;  /* 0x0000900001707983 */ /* 0x000f680000300a00 */
[----:B------:R-:W5:Y:S11]  /*41220*/  LDL.LU.64 R114, [R1+0x98] ;  /* 0x0000980001727983 */ /* 0x000f760000300a00 */
[----:B------:R-:W-:Y:S05]  /*41230*/  @!UPT UIADD3 URZ, URZ, URZ, URZ ;  /* 0x0000003f3f3ff290 */ /* 0x000fea000fffe03f */
[----:B------:R1:W-:Y:S04]  /*41240*/  STL.64 [R1+0x270], R104 ;  /* 0x0002706801007387 */ /* 0x0003e80000100a00 */
[----:B------:R1:W-:Y:S04]  /*41250*/  STL.64 [R1+0x278], R106 ;  /* 0x0002786a01007387 */ /* 0x0003e80000100a00 */
[----:B-1----:R-:W3:Y:S04]  /*41260*/  LDL.LU.64 R104, [R1+0x40] ;  /* 0x0000400001687983 */ /* 0x002ee80000300a00 */
[----:B------:R-:W5:Y:S01]  /*41270*/  LDL.LU.64 R106, [R1+0x48] ;  /* 0x00004800016a7983 */ /* 0x000f620000300a00 */
[C---:B----4-:R-:W-:Y:S08]  /*41280*/  HMMA.1688.F32.TF32 R160, R100.reuse, R8, R160 ;  /* 0x0000000864a0723c */ /* 0x050ff000000810a0 */
[C---:B------:R-:W-:Y:S08]  /*41290*/  HMMA.1688.F32.TF32 R156, R100.reuse, R28, R156 ;  /* 0x0000001c649c723c */ /* 0x040ff0000008109c */
[C---:B------:R-:W-:Y:S08]  /*412a0*/  HMMA.1688.F32.TF32 R152, R100.reuse, R32, R152 ;  /* 0x000000206498723c */ /* 0x040ff00000081098 */
[C---:B------:R-:W-:Y:S08]  /*412b0*/  HMMA.1688.F32.TF32 R148, R100.reuse, R208, R148 ;  /* 0x000000d06494723c */ /* 0x040ff00000081094 */
[C---:B------:R-:W-:Y:S08]  /*412c0*/  HMMA.1688.F32.TF32 R144, R100.reuse, R204, R144 ;  /* 0x000000cc6490723c */ /* 0x040ff00000081090 */
[C---:B------:R-:W-:Y:S08]  /*412d0*/  HMMA.1688.F32.TF32 R140, R100.reuse, R192, R140 ;  /* 0x000000c0648c723c */ /* 0x040ff0000008108c */
[C---:B------:R-:W-:Y:S08]  /*412e0*/  HMMA.1688.F32.TF32 R136, R100.reuse, R188, R136 ;  /* 0x000000bc6488723c */ /* 0x040ff00000081088 */
[----:B------:R-:W-:Y:S01]  /*412f0*/  HMMA.1688.F32.TF32 R132, R100, R184, R132 ;  /* 0x000000b86484723c */ /* 0x000fe20000081084 */
[----:B------:R-:W-:Y:S07]  /*41300*/  STL.64 [R1+0x260], R160 ;  /* 0x000260a001007387 */ /* 0x000fee0000100a00 */
[C---:B------:R-:W-:Y:S01]  /*41310*/  HMMA.1688.F32.TF32 R100, R96.reuse, R8, R128 ;  /* 0x000000086064723c */ /* 0x040fe20000081080 */
        /* <DEDUP_REMOVED lines=8> */
[C---:B------:R-:W-:Y:S03]  /*413a0*/  HMMA.1688.F32.TF32 R124, R96.reuse, R28, R124 ;  /* 0x0000001c607c723c */ /* 0x040fe6000008107c */
[----:B------:R-:W-:Y:S04]  /*413b0*/  STL.64 [R1+0x228], R146 ;  /* 0x0002289201007387 */ /* 0x000fe80000100a00 */
[----:B------:R-:W-:Y:S04]  /*413c0*/  STL.64 [R1+0x210], R140 ;  /* 0x0002108c01007387 */ /* 0x000fe80000100a00 */
[----:B------:R-:W-:Y:S01]  /*413d0*/  STL.64 [R1+0x218], R142 ;  /* 0x0002188e01007387 */ /* 0x000fe20000100a00 */
[C---:B--2---:R-:W-:Y:S03]  /*413e0*/  HMMA.1688.F32.TF32 R120, R96.reuse, R32, R120 ;  /* 0x000000206078723c */ /* 0x044fe60000081078 */
[----:B------:R-:W-:Y:S04]  /*413f0*/  STL.64 [R1+0x200], R136 ;  /* 0x0002008801007387 */ /* 0x000fe80000100a00 */
[----:B------:R-:W-:Y:S04]  /*41400*/  STL.64 [R1+0x208], R138 ;  /* 0x0002088a01007387 */ /* 0x000fe80000100a00 */
[----:B------:R-:W-:Y:S04]  /*41410*/  STL.64 [R1+0x1f0], R132 ;  /* 0x0001f08401007387 */ /* 0x000fe80000100a00 */
[----:B------:R-:W-:Y:S04]  /*41420*/  STL.64 [R1+0x1f8], R134 ;  /* 0x0001f88601007387 */ /* 0x000fe80000100a00 */
[----:B------:R-:W-:Y:S04]  /*41430*/  STL.64 [R1+0x1e0], R100 ;  /* 0x0001e06401007387 */ /* 0x000fe80000100a00 */
[----:B------:R3:W-:Y:S02]  /*41440*/  STL.64 [R1+0x1e8], R102 ;  /* 0x0001e86601007387 */ /* 0x0007e40000100a00 */
[C---:B---3--:R-:W-:Y:S02]  /*41450*/  HMMA.1688.F32.TF32 R100, R96.reuse, R208, R116 ;  /* 0x000000d06064723c */ /* 0x048fe40000081074 */
[----:B------:R-:W-:Y:S04]  /*41460*/  STL.64 [R1+0x1d0], R124 ;  /* 0x0001d07c01007387 */ /* 0x000fe80000100a00 */
[----:B------:R-:W-:Y:S04]  /*41470*/  STL.64 [R1+0x1d8], R126 ;  /* 0x0001d87e01007387 */ /* 0x000fe80000100a00 */
[----:B------:R-:W2:Y:S04]  /*41480*/  LDL.LU.64 R132, [R1+0x6e0] ;  /* 0x0006e00001847983 */ /* 0x000ea80000300a00 */
[----:B------:R-:W-:Y:S04]  /*41490*/  STL.64 [R1+0x1c0], R120 ;  /* 0x0001c07801007387 */ /* 0x000fe80000100a00 */
[----:B------:R-:W-:Y:S04]  /*414a0*/  STL.64 [R1+0x1c8], R122 ;  /* 0x0001c87a01007387 */ /* 0x000fe80000100a00 */
[----:B------:R-:W2:Y:S04]  /*414b0*/  LDL.LU.64 R134, [R1+0x6e8] ;  /* 0x0006e80001867983 */ /* 0x000ea80000300a00 */
[----:B------:R-:W-:Y:S04]  /*414c0*/  STL.64 [R1+0x1b0], R100 ;  /* 0x0001b06401007387 */ /* 0x000fe80000100a00 */
[----:B------:R5:W-:Y:S04]  /*414d0*/  STL.64 [R1+0x1b8], R102 ;  /* 0x0001b86601007387 */ /* 0x000be80000100a00 */
[----:B------:R-:W3:Y:S04]  /*414e0*/  LDL.LU.64 R128, [R1+0x6d0] ;  /* 0x0006d00001807983 */ /* 0x000ee80000300a00 */
[----:B------:R-:W3:Y:S01]  /*414f0*/  LDL.LU.64 R130, [R1+0x6d8] ;  /* 0x0006d80001827983 */ /* 0x000ee20000300a00 */
[C---:B-----5:R-:W-:Y:S11]  /*41500*/  HMMA.1688.F32.TF32 R100, R96.reuse, R204, R112 ;  /* 0x000000cc6064723c */ /* 0x060ff60000081070 */
[----:B------:R-:W-:Y:S11]  /*41510*/  @!UPT UIADD3 URZ, URZ, URZ, URZ ;  /* 0x0000003f3f3ff290 */ /* 0x000ff6000fffe03f */
[----:B------:R-:W-:Y:S01]  /*41520*/  @!UPT UIADD3 URZ, URZ, URZ, URZ ;  /* 0x0000003f3f3ff290 */ /* 0x000fe2000fffe03f */
[----:B------:R-:W-:Y:S04]  /*41530*/  STL.64 [R1+0x1a0], R100 ;  /* 0x0001a06401007387 */ /* 0x000fe80000100a00 */
[----:B------:R1:W-:Y:S04]  /*41540*/  STL.64 [R1+0x1a8], R102 ;  /* 0x0001a86601007387 */ /* 0x0003e80000100a00 */
[----:B------:R-:W4:Y:S04]  /*41550*/  LDL.LU.64 R124, [R1+0x8e0] ;  /* 0x0008e000017c7983 */ /* 0x000f280000300a00 */
[----:B------:R-:W4:Y:S01]  /*41560*/  LDL.LU.64 R126, [R1+0x8e8] ;  /* 0x0008e800017e7983 */ /* 0x000f220000300a00 */
[C---:B-1----:R-:W-:Y:S11]  /*41570*/  HMMA.1688.F32.TF32 R100, R96.reuse, R192, R104 ;  /* 0x000000c06064723c */ /* 0x042ff60000081068 */
[----:B------:R-:W-:Y:S11]  /*41580*/  @!UPT UIADD3 URZ, URZ, URZ, URZ ;  /* 0x0000003f3f3ff290 */ /* 0x000ff6000fffe03f */
[----:B------:R-:W-:Y:S01]  /*41590*/  @!UPT UIADD3 URZ, URZ, URZ, URZ ;  /* 0x0000003f3f3ff290 */ /* 0x000fe2000fffe03f */
[----:B------:R-:W-:Y:S04]  /*415a0*/  STL.64 [R1+0x190], R100 ;  /* 0x0001906401007387 */ /* 0x000fe80000100a00 */
[----:B------:R1:W-:Y:S04]  /*415b0*/  STL.64 [R1+0x198], R102 ;  /* 0x0001986601007387 */ /* 0x0003e80000100a00 */
[----:B------:R-:W5:Y:S04]  /*415c0*/  LDL.LU.64 R120, [R1+0x8d0] ;  /* 0x0008d00001787983 */ /* 0x000f680000300a00 */
[----:B------:R-:W5:Y:S04]  /*415d0*/  LDL.LU.64 R122, [R1+0x8d8] ;  /* 0x0008d800017a7983 */ /* 0x000f680000300a00 */
[----:B------:R-:W5:Y:S04]  /*415e0*/  LDL.LU.64 R116, [R1+0xa70] ;  /* 0x000a700001747983 */ /* 0x000f680000300a00 */
[----:B------:R-:W5:Y:S04]  /*415f0*/  LDL.LU.64 R118, [R1+0xa78] ;  /* 0x000a780001767983 */ /* 0x000f680000300a00 */
[----:B------:R-:W5:Y:S04]  /*41600*/  LDL.LU.64 R112, [R1+0xa40] ;  /* 0x000a400001707983 */ /* 0x000f680000300a00 */
[----:B------:R-:W5:Y:S01]  /*41610*/  LDL.LU.64 R114, [R1+0xa48] ;  /* 0x000a480001727983 */ /* 0x000f620000300a00 */
[C---:B------:R-:W-:Y:S08]  /*41620*/  HMMA.1688.F32.TF32 R104, R96.reuse, R188, R108 ;  /* 0x000000bc6068723c */ /* 0x040ff0000008106c */
[----:B-1----:R-:W-:Y:S01]  /*41630*/  HMMA.1688.F32.TF32 R100, R96, R184, R224 ;  /* 0x000000b86064723c */ /* 0x002fe200000810e0 */
[----:B------:R-:W-:Y:S04]  /*41640*/  LDS R96, [R2+0x100] ;  /* 0x0001000002607984 */ /* 0x000fe80000000800 */
[----:B------:R-:W-:Y:S04]  /*41650*/  LDS R98, [R2+0x1100] ;  /* 0x0011000002627984 */ /* 0x000fe80000000800 */
[----:B------:R-:W-:Y:S04]  /*41660*/  LDS R97, [R0+0x100] ;  /* 0x0001000000617984 */ /* 0x000fe80000000800 */
[----:B------:R-:W2:Y:S04]  /*41670*/  LDS R99, [R0+0x1100] ;  /* 0x0011000000637984 */ /* 0x000ea80000000800 */
[----:B------:R-:W-:Y:S04]  /*41680*/  STL.64 [R1+0x170], R104 ;  /* 0x0001706801007387 */ /* 0x000fe80000100a00 */
[----:B------:R-:W-:Y:S04]  /*41690*/  STL.64 [R1+0x178], R106 ;  /* 0x0001786a01007387 */ /* 0x000fe80000100a00 */
[----:B------:R-:W-:Y:S04]  /*416a0*/  STL.64 [R1+0x150], R100 ;  /* 0x0001506401007387 */ /* 0x000fe80000100a00 */
[----:B------:R-:W-:Y:S04]  /*416b0*/  STL.64 [R1+0x158], R102 ;  /* 0x0001586601007387 */ /* 0x000fe80000100a00 */
        /* <DEDUP_REMOVED lines=8> */
[C---:B------:R-:W-:Y:S03]  /*41740*/  HMMA.1688.F32.TF32 R92, R236.reuse, R32, R92 ;  /* 0x00000020ec5c723c */ /* 0x040fe6000008105c */
[----:B------:R-:W-:Y:S04]  /*41750*/  LDS R224, [R4+0x2000] ;  /* 0x0020000004e07984 */ /* 0x000fe80000000800 */
[----:B------:R-:W-:Y:S01]  /*41760*/  LDS R226, [R4+0x3000] ;  /* 0x0030000004e27984 */ /* 0x000fe20000000800 */
[----:B------:R-:W-:Y:S03]  /*41770*/  HMMA.1688.F32.TF32 R88, R236, R208, R88 ;  /* 0x000000d0ec58723c */ /* 0x000fe60000081058 */
[----:B------:R-:W-:Y:S04]  /*41780*/  LDS R225, [R5+0x2000] ;  /* 0x0020000005e17984 */ /* 0x000fe80000000800 */
[----:B------:R-:W-:Y:S01]  /*41790*/  LDS R227, [R5+0x3000] ;  /* 0x0030000005e37984 */ /* 0x000fe20000000800 */
[C---:B--2---:R-:W-:Y:S08]  /*417a0*/  HMMA.1688.F32.TF32 R132, R96.reuse, R8, R132 ;  /* 0x000000086084723c */ /* 0x044ff00000081084 */
[C---:B---3--:R-:W-:Y:S11]  /*417b0*/  HMMA.1688.F32.TF32 R128, R96.reuse, R28, R128 ;  /* 0x0000001c6080723c */ /* 0x048ff60000081080 */
[----:B------:R-:W-:Y:S04]  /*417c0*/  @!UPT UIADD3 URZ, URZ, URZ, URZ ;  /* 0x0000003f3f3ff290 */ /* 0x000fe8000fffe03f */
[----:B------:R-:W-:Y:S04]  /*417d0*/  STL.64 [R1+0x4e0], R132 ;  /* 0x0004e08401007387 */ /* 0x000fe80000100a00 */
[----:B------:R-:W-:Y:S01]  /*417e0*/  STL.64 [R1+0x4e8], R134 ;  /* 0x0004e88601007387 */ /* 0x000fe20000100a00 */
[C---:B----4-:R-:W-:Y:S03]  /*417f0*/  HMMA.1688.F32.TF32 R108, R96.reuse, R32, R124 ;  /* 0x00000020606c723c */ /* 0x050fe6000008107c */
[----:B------:R-:W-:Y:S04]  /*41800*/  STL.64 [R1+0x4d0], R128 ;  /* 0x0004d08001007387 */ /* 0x000fe80000100a00 */
[----:B------:R-:W-:Y:S11]  /*41810*/  STL.64 [R1+0x4d8], R130 ;  /* 0x0004d88201007387 */ /* 0x000ff60000100a00 */
[----:B------:R-:W-:Y:S05]  /*41820*/  @!UPT UIADD3 URZ, URZ, URZ, URZ ;  /* 0x0000003f3f3ff290 */ /* 0x000fea000fffe03f */
[----:B------:R-:W-:Y:S04]  /*41830*/  STL.64 [R1+0x4c0], R108 ;  /* 0x0004c06c01007387 */ /* 0x000fe80000100a00 */
[----:B------:R2:W-:Y:S01]  /*41840*/  STL.64 [R1+0x4c8], R110 ;  /* 0x0004c86e01007387 */ /* 0x0005e20000100a00 */
[C---:B-----5:R-:W-:Y:S08]  /*41850*/  HMMA.1688.F32.TF32 R120, R96.reuse, R208, R120 ;  /* 0x000000d06078723c */ /* 0x060ff00000081078 */
[C---:B------:R-:W-:Y:S08]  /*41860*/  HMMA.1688.F32.TF32 R116, R96.reuse, R204, R116 ;  /* 0x000000cc6074723c */ /* 0x040ff00000081074 */
[C---:B--2---:R-:W-:Y:S07]  /*41870*/  HMMA.1688.F32.TF32 R108, R96.reuse, R192, R112 ;  /* 0x000000c0606c723c */ /* 0x044fee0000081070 */
[----:B------:R2:W-:Y:S04]  /*41880*/  STL.64 [R1+0x4b0], R120 ;  /* 0x0004b07801007387 */ /* 0x0005e80000100a00 */
[----:B------:R3:W-:Y:S04]  /*41890*/  STL.64 [R1+0x4b8], R122 ;  /* 0x0004b87a01007387 */ /* 0x0007e80000100a00 */
[----:B------:R-:W4:Y:S04]  /*418a0*/  LDL.LU.64 R212, [R1+0xa30] ;  /* 0x000a300001d47983 */ /* 0x000f280000300a00 */
[----:B------:R5:W-:Y:S04]  /*418b0*/  STL.64 [R1+0x4a0], R116 ;  /* 0x0004a07401007387 */ /* 0x000be80000100a00 */
[----:B------:R1:W-:Y:S04]  /*418c0*/  STL.64 [R1+0x4a8], R118 ;  /* 0x0004a87601007387 */ /* 0x0003e80000100a00 */
        /* <DEDUP_REMOVED lines=27> */
[----:B--2---:R-:W2:Y:S04]  /*41a80*/  LDL.LU.64 R120, [R1+0x140] ;  /* 0x0001400001787983 */ /* 0x004ea80000300a00 */
[----:B---3--:R-:W2:Y:S04]  /*41a90*/  LDL.LU.64 R122, [R1+0x148] ;  /* 0x00014800017a7983 */ /* 0x008ea80000300a00 */
[----:B-----5:R-:W3:Y:S04]  /*41aa0*/  LDL.LU.64 R116, [R1+0xe0] ;  /* 0x0000e00001747983 */ /* 0x020ee80000300a00 */
[----:B-1----:R-:W3:Y:S04]  /*41ab0*/  LDL.LU.64 R118, [R1+0xe8] ;  /* 0x0000e80001767983 */ /* 0x002ee80000300a00 */
[----:B------:R-:W5:Y:S04]  /*41ac0*/  LDL.LU.64 R112, [R1+0xd0] ;  /* 0x0000d00001707983 */ /* 0x000f680000300a00 */
[----:B------:R-:W5:Y:S04]  /*41ad0*/  LDL.LU.64 R114, [R1+0xd8] ;  /* 0x0000d80001727983 */ /* 0x000f680000300a00 */
[----:B------:R-:W2:Y:S04]  /*41ae0*/  LDL.LU.64 R108, [R1+0xc0] ;  /* 0x0000c000016c7983 */ /* 0x000ea80000300a00 */
[----:B------:R-:W2:Y:S01]  /*41af0*/  LDL.LU.64 R110, [R1+0xc8] ;  /* 0x0000c800016e7983 */ /* 0x000ea20000300a00 */
[C---:B----4-:R-:W-:Y:S08]  /*41b00*/  HMMA.1688.F32.TF32 R212, R96.reuse, R188, R212 ;  /* 0x000000bc60d4723c */ /* 0x050ff000000810d4 */
[----:B------:R-:W-:Y:S11]  /*41b10*/  HMMA.1688.F32.TF32 R96, R96, R184, R168 ;  /* 0x000000b86060723c */ /* 0x000ff600000810a8 */
[----:B------:R-:W-:Y:S04]  /*41b20*/  @!UPT UIADD3 URZ, URZ, URZ, URZ ;  /* 0x0000003f3f3ff290 */ /* 0x000fe8000fffe03f */
[----:B------:R-:W-:Y:S01]  /*41b30*/  STL.64 [R1+0x480], R212 ;  /* 0x000480d401007387 */ /* 0x000fe20000100a00 */
[C---:B------:R-:W-:Y:S03]  /*41b40*/  HMMA.1688.F32.TF32 R164, R100.reuse, R8, R164 ;  /* 0x0000000864a4723c */ /* 0x040fe600000810a4 */
[----:B------:R-:W-:Y:S04]  /*41b50*/  STL.64 [R1+0x488], R214 ;  /* 0x000488d601007387 */ /* 0x000fe80000100a00 */
[----:B------:R-:W-:Y:S01]  /*41b60*/  LDS R212, [R2+0x380] ;  /* 0x0003800002d47984 */ /* 0x000fe20000000800 */
[----:B------:R-:W-:Y:S03]  /*41b70*/  HMMA.1688.F32.TF32 R160, R100, R28, R160 ;  /* 0x0000001c64a0723c */ /* 0x000fe600000810a0 */
[----:B------:R-:W-:Y:S04]  /*41b80*/  LDS R214, [R2+0x1380] ;  /* 0x0013800002d67984 */ /* 0x000fe80000000800 */
[----:B------:R-:W-:Y:S04]  /*41b90*/  STL.64 [R1+0x420], R96 ;  /* 0x0004206001007387 */ /* 0x000fe80000100a00 */
[----:B------:R1:W-:Y:S01]  /*41ba0*/  STL.64 [R1+0x428], R98 ;  /* 0x0004286201007387 */ /* 0x0003e20000100a00 */
[----:B------:R-:W-:Y:S03]  /*41bb0*/  HMMA.1688.F32.TF32 R240, R236, R188, R40 ;  /* 0x000000bcecf0723c */ /* 0x000fe60000081028 */
[----:B------:R-:W-:Y:S04]  /*41bc0*/  LDS R213, [R0+0x380] ;  /* 0x0003800000d57984 */ /* 0x000fe80000000800 */
[----:B------:R-:W2:Y:S01]  /*41bd0*/  LDS R215, [R0+0x1380] ;  /* 0x0013800000d77984 */ /* 0x000ea20000000800 */
[C---:B-1----:R-:W-:Y:S03]  /*41be0*/  HMMA.1688.F32.TF32 R96, R100.reuse, R32, R156 ;  /* 0x000000206460723c */ /* 0x042fe6000008109c */
[----:B------:R-:W-:Y:S04]  /*41bf0*/  STL.64 [R1+0x410], R164 ;  /* 0x000410a401007387 */ /* 0x000fe80000100a00 */
[----:B------:R-:W-:Y:S01]  /*41c00*/  STL.64 [R1+0x418], R166 ;  /* 0x000418a601007387 */ /* 0x000fe20000100a00 */
[C---:B------:R-:W-:Y:S03]  /*41c10*/  HMMA.1688.F32.TF32 R152, R100.reuse, R208, R152 ;  /* 0x000000d06498723c */ /* 0x040fe60000081098 */
[----:B------:R-:W-:Y:S04]  /*41c20*/  STL.64 [R1+0x400], R160 ;  /* 0x000400a001007387 */ /* 0x000fe80000100a00 */
[----:B------:R-:W-:Y:S01]  /*41c30*/  STL.64 [R1+0x408], R162 ;  /* 0x000408a201007387 */ /* 0x000fe20000100a00 */
[C---:B------:R-:W-:Y:S03]  /*41c40*/  HMMA.1688.F32.TF32 R148, R100.reuse, R204, R148 ;  /* 0x000000cc6494723c */ /* 0x040fe60000081094 */
[----:B------:R-:W-:Y:S04]  /*41c50*/  LDS R40, [R2+0x200] ;  /* 0x0002000002287984 */ /* 0x000fe80000000800 */
[----:B------:R-:W-:Y:S04]  /*41c60*/  LDS R42, [R2+0x1200] ;  /* 0x00120000022a7984 */ /* 0x000fe80000000800 */
[----:B------:R-:W-:Y:S04]  /*41c70*/  STL.64 [R1+0x3f0], R96 ;  /* 0x0003f06001007387 */ /* 0x000fe80000100a00 */
[----:B------:R1:W-:Y:S01]  /*41c80*/  STL.64 [R1+0x3f8], R98 ;  /* 0x0003f86201007387 */ /* 0x0003e20000100a00 */
[C---:B------:R-:W-:Y:S03]  /*41c90*/  HMMA.1688.F32.TF32 R140, R100.reuse, R188, R140 ;  /* 0x000000bc648c723c */ /* 0x040fe6000008108c */
[----:B------:R-:W-:Y:S04]  /*41ca0*/  LDS R41, [R0+0x200] ;  /* 0x0002000000297984 */ /* 0x000fe80000000800 */
[----:B------:R-:W2:Y:S01]  /*41cb0*/  LDS R43, [R0+0x1200] ;  /* 0x00120000002b7984 */ /* 0x000ea20000000800 */
[C---:B-1----:R-:W-:Y:S03]  /*41cc0*/  HMMA.1688.F32.TF32 R96, R100.reuse, R192, R144 ;  /* 0x000000c06460723c */ /* 0x042fe60000081090 */
[----:B------:R-:W-:Y:S04]  /*41cd0*/  STL.64 [R1+0x3e0], R152 ;  /* 0x0003e09801007387 */ /* 0x000fe80000100a00 */
[----:B------:R-:W-:Y:S04]  /*41ce0*/  STL.64 [R1+0x3e8], R154 ;  /* 0x0003e89a01007387 */ /* 0x000fe80000100a00 */
[----:B------:R-:W-:Y:S01]  /*41cf0*/  STL.64 [R1+0x3d0], R148 ;  /* 0x0003d09401007387 */ /* 0x000fe20000100a00 */
[----:B------:R-:W-:Y:S03]  /*41d00*/  HMMA.1688.F32.TF32 R100, R100, R184, R136 ;  /* 0x000000b86464723c */ /* 0x000fe60000081088 */
[----:B------:R-:W-:Y:S08]  /*41d10*/  STL.64 [R1+0x3d8], R150 ;  /* 0x0003d89601007387 */ /* 0x000ff00000100a00 */
[----:B------:R-:W-:Y:S04]  /*41d20*/  STL.64 [R1+0x3c0], R96 ;  /* 0x0003c06001007387 */ /* 0x000fe80000100a00 */
[----:B------:R1:W-:Y:S02]  /*41d30*/  STL.64 [R1+0x3c8], R98 ;  /* 0x0003c86201007387 */ /* 0x0003e40000100a00 */
[C---:B-1----:R-:W-:Y:S02]  /*41d40*/  HMMA.1688.F32.TF32 R96, R104.reuse, R8, R132 ;  /* 0x000000086860723c */ /* 0x042fe40000081084 */
[----:B------:R-:W-:Y:S04]  /*41d50*/  STL.64 [R1+0x3b0], R140 ;  /* 0x0003b08c01007387 */ /* 0x000fe80000100a00 */
[----:B------:R-:W-:Y:S02]  /*41d60*/  STL.64 [R1+0x3b8], R142 ;  /* 0x0003b88e01007387 */ /* 0x000fe40000100a00 */
[C---:B------:R-:W-:Y:S02]  /*41d70*/  HMMA.1688.F32.TF32 R128, R104.reuse, R28, R128 ;  /* 0x0000001c6880723c */ /* 0x040fe40000081080 */
[----:B------:R-:W-:Y:S04]  /*41d80*/  STL.64 [R1+0x330], R100 ;  /* 0x0003306401007387 */ /* 0x000fe80000100a00 */
[----:B------:R1:W-:Y:S09]  /*41d90*/  STL.64 [R1+0x338], R102 ;  /* 0x0003386601007387 */ /* 0x0003f20000100a00 */
[----:B------:R-:W-:Y:S01]  /*41da0*/  STL.64 [R1+0x320], R96 ;  /* 0x0003206001007387 */ /* 0x000fe20000100a00 */
[C---:B-1----:R-:W-:Y:S03]  /*41db0*/  HMMA.1688.F32.TF32 R100, R104.reuse, R32, R124 ;  /* 0x000000206864723c */ /* 0x042fe6000008107c */
[----:B------:R2:W-:Y:S05]  /*41dc0*/  STL.64 [R1+0x328], R98 ;  /* 0x0003286201007387 */ /* 0x0005ea0000100a00 */
[C---:B--2---:R-:W-:Y:S01]  /*41dd0*/  HMMA.1688.F32.TF32 R96, R104.reuse, R208, R120 ;  /* 0x000000d06860723c */ /* 0x044fe20000081078 */
[----:B------:R-:W-:Y:S04]  /*41de0*/  STL.64 [R1+0x310], R128 ;  /* 0x0003108001007387 */ /* 0x000fe80000100a00 */
[----:B------:R-:W-:Y:S03]  /*41df0*/  STL.64 [R1+0x318], R130 ;  /* 0x0003188201007387 */ /* 0x000fe60000100a00 */
[C---:B---3--:R-:W-:Y:S07]  /*41e00*/  HMMA.1688.F32.TF32 R116, R104.reuse, R204, R116 ;  /* 0x000000cc6874723c */ /* 0x048fee0000081074 */
[----:B------:R-:W-:Y:S04]  /*41e10*/  STL.64 [R1+0x300], R100 ;  /* 0x0003006401007387 */ /* 0x000fe80000100a00 */
[----:B------:R5:W-:Y:S04]  /*41e20*/  STL.64 [R1+0x308], R102 ;  /* 0x0003086601007387 */ /* 0x000be80000100a00 */
[----:B------:R-:W-:Y:S01]  /*41e30*/  STL.64 [R1+0x2f0], R96 ;  /* 0x0002f06001007387 */ /* 0x000fe20000100a00 */
[C---:B-----5:R-:W-:Y:S03]  /*41e40*/  HMMA.1688.F32.TF32 R100, R104.reuse, R192, R112 ;  /* 0x000000c06864723c */ /* 0x060fe60000081070 */
[----:B------:R1:W-:Y:S05]  /*41e50*/  STL.64 [R1+0x2f8], R98 ;  /* 0x0002f86201007387 */ /* 0x0003ea0000100a00 */
[C---:B-1----:R-:W-:Y:S01]  /*41e60*/  HMMA.1688.F32.TF32 R96, R104.reuse, R188, R108 ;  /* 0x000000bc6860723c */ /* 0x042fe2000008106c */
[----:B------:R-:W-:Y:S04]  /*41e70*/  STL.64 [R1+0x2e0], R116 ;  /* 0x0002e07401007387 */ /* 0x000fe80000100a00 */
[----:B------:R-:W-:Y:S03]  /*41e80*/  STL.64 [R1+0x2e8], R118 ;  /* 0x0002e87601007387 */ /* 0x000fe60000100a00 */
[----:B------:R-:W-:Y:S07]  /*41e90*/  HMMA.1688.F32.TF32 R104, R104, R184, R172 ;  /* 0x000000b86868723c */ /* 0x000fee00000810ac */
[----:B------:R-:W-:Y:S04]  /*41ea0*/  STL.64 [R1+0x2d0], R100 ;  /* 0x0002d06401007387 */ /* 0x000fe80000100a00 */
[----:B------:R1:W-:Y:S04]  /*41eb0*/  STL.64 [R1+0x2d8], R102 ;  /* 0x0002d86601007387 */ /* 0x0003e80000100a00 */
[----:B------:R-:W-:Y:S01]  /*41ec0*/  STL.64 [R1+0x2c0], R96 ;  /* 0x0002c06001007387 */ /* 0x000fe20000100a00 */
[C---:B-1----:R-:W-:Y:S03]  /*41ed0*/  HMMA.1688.F32.TF32 R100, R236.reuse, R8, R176 ;  /* 0x00000008ec64723c */ /* 0x042fe600000810b0 */
[----:B------:R1:W-:Y:S05]  /*41ee0*/  STL.64 [R1+0x2c8], R98 ;  /* 0x0002c86201007387 */ /* 0x0003ea0000100a00 */
[C---:B-1----:R-:W-:Y:S01]  /*41ef0*/  HMMA.1688.F32.TF32 R96, R236.reuse, R28, R180 ;  /* 0x0000001cec60723c */ /* 0x042fe200000810b4 */
[----:B------:R1:W-:Y:S04]  /*41f00*/  STL.64 [R1+0x290], R104 ;  /* 0x0002906801007387 */ /* 0x0003e80000100a00 */
[----:B------:R2:W-:Y:S10]  /*41f10*/  STL.64 [R1+0x298], R106 ;  /* 0x0002986a01007387 */ /* 0x0005f40000100a00 */
[----:B------:R3:W-:Y:S04]  /*41f20*/  STL.64 [R1+0x180], R100 ;  /* 0x0001806401007387 */ /* 0x0007e80000100a00 */
[----:B------:R5:W-:Y:S01]  /*41f30*/  STL.64 [R1+0x188], R102 ;  /* 0x0001886601007387 */ /* 0x000be20000100a00 */
[C---:B------:R-:W-:Y:S03]  /*41f40*/  HMMA.1688.F32.TF32 R248, R236.reuse, R204, R48 ;  /* 0x000000ccecf8723c */ /* 0x040fe60000081030 */
[----:B------:R-:W-:Y:S04]  /*41f50*/  LDS R180, [R4+0x380] ;  /* 0x0003800004b47984 */ /* 0x000fe80000000800 */
[----:B------:R-:W-:Y:S04]  /*41f60*/  LDS R182, [R4+0x1380] ;  /* 0x0013800004b67984 */ /* 0x000fe80000000800 */
[----:B------:R1:W-:Y:S04]  /*41f70*/  STL.64 [R1+0x160], R96 ;  /* 0x0001606001007387 */ /* 0x0003e80000100a00 */
[----:B------:R1:W-:Y:S04]  /*41f80*/  STL.64 [R1+0x168], R98 ;  /* 0x0001686201007387 */ /* 0x0003e80000100a00 */
[----:B------:R-:W4:Y:S04]  /*41f90*/  LDL.LU.64 R116, [R1+0x760] ;  /* 0x0007600001747983 */ /* 0x000f280000300a00 */
[----:B------:R-:W-:Y:S04]  /*41fa0*/  STL.64 [R1+0x10], R92 ;  /* 0x0000105c01007387 */ /* 0x000fe80000100a00 */
[----:B------:R-:W-:Y:S04]  /*41fb0*/  STL.64 [R1+0x18], R94 ;  /* 0x0000185e01007387 */ /* 0x000fe80000100a00 */
[----:B------:R-:W4:Y:S04]  /*41fc0*/  LDL.LU.64 R118, [R1+0x768] ;  /* 0x0007680001767983 */ /* 0x000f280000300a00 */
[----:B------:R-:W-:Y:S04]  /*41fd0*/  STL.64 [R1], R88 ;  /* 0x0000005801007387 */ /* 0x000fe80000100a00 */
[----:B------:R-:W-:Y:S04]  /*41fe0*/  STL.64 [R1+0x8], R90 ;  /* 0x0000085a01007387 */ /* 0x000fe80000100a00 */
[----:B------:R-:W4:Y:S04]  /*41ff0*/  LDL.LU.64 R112, [R1+0x750] ;  /* 0x0007500001707983 */ /* 0x000f280000300a00 */
[----:B------:R-:W4:Y:S04]  /*42000*/  LDL.LU.64 R114, [R1+0x758] ;  /* 0x0007580001727983 */ /* 0x000f280000300a00 */
[----:B------:R-:W4:Y:S04]  /*42010*/  LDL.LU.64 R108, [R1+0x960] ;  /* 0x00096000016c7983 */ /* 0x000f280000300a00 */
[----:B------:R-:W4:Y:S04]  /*42020*/  LDL.LU.64 R110, [R1+0x968] ;  /* 0x00096800016e7983 */ /* 0x000f280000300a00 */
[----:B-1----:R-:W4:Y:S04]  /*42030*/  LDL.LU.64 R104, [R1+0x950] ;  /* 0x0009500001687983 */ /* 0x002f280000300a00 */
[----:B--2---:R-:W2:Y:S04]  /*42040*/  LDL.LU.64 R106, [R1+0x958] ;  /* 0x00095800016a7983 */ /* 0x004ea80000300a00 */
[----:B---3--:R-:W3:Y:S04]  /*42050*/  LDL.LU.64 R100, [R1+0xa20] ;  /* 0x000a200001647983 */ /* 0x008ee80000300a00 */
[----:B-----5:R-:W3:Y:S04]  /*42060*/  LDL.LU.64 R102, [R1+0xa28] ;  /* 0x000a280001667983 */ /* 0x020ee80000300a00 */
[----:B------:R-:W2:Y:S04]  /*42070*/  LDL.LU.64 R96, [R1+0xa10] ;  /* 0x000a100001607983 */ /* 0x000ea80000300a00 */
[----:B------:R-:W2:Y:S01]  /*42080*/  LDL.LU.64 R98, [R1+0xa18] ;  /* 0x000a180001627983 */ /* 0x000ea20000300a00 */
[C---:B------:R-:W-:Y:S03]  /*42090*/  HMMA.1688.F32.TF32 R244, R236.reuse, R192, R44 ;  /* 0x000000c0ecf4723c */ /* 0x040fe6000008102c */
[----:B------:R-:W-:Y:S04]  /*420a0*/  LDS R92, [R2+0x280] ;  /* 0x00028000025c7984 */ /* 0x000fe80000000800 */
[----:B------:R-:W-:Y:S01]  /*420b0*/  LDS R94, [R2+0x1280] ;  /* 0x00128000025e7984 */ /* 0x000fe20000000800 */
[-C--:B------:R-:W-:Y:S03]  /*420c0*/  HMMA.1688.F32.TF32 R236, R236, R184.reuse, R36 ;  /* 0x000000b8ecec723c */ /* 0x080fe60000081024 */
[----:B------:R-:W-:Y:S04]  /*420d0*/  STL.64 [R1+0x59b8], R250 ;  /* 0x0059b8fa01007387 */ /* 0x000fe80000100a00 */
[----:B------:R-:W-:Y:S04]  /*420e0*/  STL.64 [R1+0x59b0], R248 ;  /* 0x0059b0f801007387 */ /* 0x000fe80000100a00 */
[----:B------:R-:W-:Y:S04]  /*420f0*/  LDS R36, [R4+0x200] ;  /* 0x0002000004247984 */ /* 0x000fe80000000800 */
[----:B------:R-:W-:Y:S04]  /*42100*/  STL.64 [R1+0x59c8], R246 ;  /* 0x0059c8f601007387 */ /* 0x000fe80000100a00 */
[----:B------:R-:W-:Y:S04]  /*42110*/  STL.64 [R1+0x59c0], R244 ;  /* 0x0059c0f401007387 */ /* 0x000fe80000100a00 */
[----:B------:R-:W-:Y:S04]  /*42120*/  STL.64 [R1+0x59d8], R242 ;  /* 0x0059d8f201007387 */ /* 0x000fe80000100a00 */
[----:B------:R-:W-:Y:S04]  /*42130*/  STL.64 [R1+0x59d0], R240 ;  /* 0x0059d0f001007387 */ /* 0x000fe80000100a00 */
[----:B------:R-:W-:Y:S04]  /*42140*/  STL.64 [R1+0x59e8], R238 ;  /* 0x0059e8ee01007387 */ /* 0x000fe80000100a00 */
[----:B------:R-:W-:Y:S04]  /*42150*/  STL.64 [R1+0x59e0], R236 ;  /* 0x0059e0ec01007387 */ /* 0x000fe80000100a00 */
[----:B------:R-:W3:Y:S04]  /*42160*/  LDL.LU.64 R120, [R1+0xa00] ;  /* 0x000a000001787983 */ /* 0x000ee80000300a00 */
[----:B------:R-:W3:Y:S04]  /*42170*/  LDL.LU.64 R122, [R1+0xa08] ;  /* 0x000a0800017a7983 */ /* 0x000ee80000300a00 */
[----:B------:R-:W-:Y:S04]  /*42180*/  LDS R38, [R4+0x1200] ;  /* 0x0012000004267984 */ /* 0x000fe80000000800 */
[----:B------:R-:W-:Y:S04]  /*42190*/  LDS R37, [R5+0x200] ;  /* 0x0002000005257984 */ /* 0x000fe80000000800 */
[----:B------:R-:W1:Y:S04]  /*421a0*/  LDS R39, [R5+0x1200] ;  /* 0x0012000005277984 */ /* 0x000e680000000800 */
[----:B------:R-:W-:Y:S04]  /*421b0*/  LDS R93, [R0+0x280] ;  /* 0x00028000005d7984 */ /* 0x000fe80000000800 */
[----:B------:R-:W1:Y:S04]  /*421c0*/  LDS R95, [R0+0x1280] ;  /* 0x00128000005f7984 */ /* 0x000e680000000800 */
[----:B------:R-:W-:Y:S04]  /*421d0*/  LDS R88, [R4+0x280] ;  /* 0x0002800004587984 */ /* 0x000fe80000000800 */
[----:B------:R-:W-:Y:S04]  /*421e0*/  LDS R90, [R4+0x1280] ;  /* 0x00128000045a7984 */ /* 0x000fe80000000800 */
[----:B------:R-:W-:Y:S04]  /*421f0*/  LDS R89, [R5+0x280] ;  /* 0x0002800005597984 */ /* 0x000fe80000000800 */
[----:B------:R-:W1:Y:S01]  /*42200*/  LDS R91, [R5+0x1280] ;  /* 0x00128000055b7984 */ /* 0x000e620000000800 */
[----:B------:R-:W-:Y:S03]  /*42210*/  HMMA.1688.F32.TF32 R196, R212, R184, R196 ;  /* 0x000000b8d4c4723c */ /* 0x000fe600000810c4 */
[----:B------:R-:W-:Y:S04]  /*42220*/  LDS R181, [R5+0x380] ;  /* 0x0003800005b57984 */ /* 0x000fe80000000800 */
[----:B------:R-:W-:Y:S01]  /*42230*/  LDS R183, [R5+0x1380] ;  /* 0x0013800005b77984 */ /* 0x000fe20000000800 */
[C---:B----4-:R-:W-:Y:S11]  /*42240*/  HMMA.1688.F32.TF32 R44, R40.reuse, R8, R116 ;  /* 0x00000008282c723c */ /* 0x050ff60000081074 */
[----:B------:R-:W-:Y:S11]  /*42250*/  @!UPT UIADD3 URZ, URZ, URZ, URZ ;  /* 0x0000003f3f3ff290 */ /* 0x000ff6000fffe03f */
[----:B------:R-:W-:Y:S01]  /*42260*/  @!UPT UIADD3 URZ, URZ, URZ, URZ ;  /* 0x0000003f3f3ff290 */ /* 0x000fe2000fffe03f */
[----:B------:R-:W-:Y:S04]  /*42270*/  STL.64 [R1+0x140], R44 ;  /* 0x0001402c01007387 */ /* 0x000fe80000100a00 */
[----:B------:R4:W-:Y:S04]  /*42280*/  STL.64 [R1+0x148], R46 ;  /* 0x0001482e01007387 */ /* 0x0009e80000100a00 */
[----:B------:R-:W1:Y:S04]  /*42290*/  LDL.LU.64 R116, [R1+0x8c0] ;  /* 0x0008c00001747983 */ /* 0x000e680000300a00 */
[----:B------:R-:W1:Y:S01]  /*422a0*/  LDL.LU.64 R118, [R1+0x8c8] ;  /* 0x0008c80001767983 */ /* 0x000e620000300a00 */
[C---:B----4-:R-:W-:Y:S11]  /*422b0*/  HMMA.1688.F32.TF32 R44, R40.reuse, R28, R112 ;  /* 0x0000001c282c723c */ /* 0x050ff60000081070 */
[----:B------:R-:W-:Y:S11]  /*422c0*/  @!UPT UIADD3 URZ, URZ, URZ, URZ ;  /* 0x0000003f3f3ff290 */ /* 0x000ff6000fffe03f */
[----:B------:R-:W-:Y:S01]  /*422d0*/  @!UPT UIADD3 URZ, URZ, URZ, URZ ;  /* 0x0000003f3f3ff290 */ /* 0x000fe2000fffe03f */
[----:B------:R-:W-:Y:S04]  /*422e0*/  STL.64 [R1+0x130], R44 ;  /* 0x0001302c01007387 */ /* 0x000fe80000100a00 */
[----:B------:R4:W-:Y:S01]  /*422f0*/  STL.64 [R1+0x138], R46 ;  /* 0x0001382e01007387 */ /* 0x0009e20000100a00 */
[C---:B--2---:R-:W-:Y:S03]  /*42300*/  HMMA.1688.F32.TF32 R48, R40.reuse, R208, R104 ;  /* 0x000000d02830723c */ /* 0x044fe60000081068 */
[----:B------:R-:W1:Y:S04]  /*42310*/  LDL.LU.64 R112, [R1+0x780] ;  /* 0x0007800001707983 */ /* 0x000e680000300a00 */
[----:B------:R-:W1:Y:S01]  /*42320*/  LDL.LU.64 R114, [R1+0x788] ;  /* 0x0007880001727983 */ /* 0x000e620000300a00 */
[C---:B----4-:R-:W-:Y:S11]  /*42330*/  HMMA.1688.F32.TF32 R44, R40.reuse, R32, R108 ;  /* 0x00000020282c723c */ /* 0x050ff6000008106c */
[----:B------:R-:W-:Y:S11]  /*42340*/  @!UPT UIADD3 URZ, URZ, URZ, URZ ;  /* 0x0000003f3f3ff290 */ /* 0x000ff6000fffe03f */
[----:B------:R-:W-:Y:S01]  /*42350*/  @!UPT UIADD3 URZ, URZ, URZ, URZ ;  /* 0x0000003f3f3ff290 */ /* 0x000fe2000fffe03f */
[----:B------:R-:W-:Y:S04]  /*42360*/  STL.64 [R1+0x120], R44 ;  /* 0x0001202c01007387 */ /* 0x000fe80000100a00 */
[----:B------:R3:W-:Y:S04]  /*42370*/  STL.64 [R1+0x128], R46 ;  /* 0x0001282e01007387 */ /* 0x0007e80000100a00 */
[----:B------:R-:W2:Y:S04]  /*42380*/  LDL.LU.64 R108, [R1+0x770] ;  /* 0x00077000016c7983 */ /* 0x000ea80000300a00 */
[----:B------:R-:W2:Y:S01]  /*42390*/  LDL.LU.64 R110, [R1+0x778] ;  /* 0x00077800016e7983 */ /* 0x000ea20000300a00 */
[C---:B---3--:R-:W-:Y:S03]  /*423a0*/  HMMA.1688.F32.TF32 R44, R40.reuse, R204, R100 ;  /* 0x000000cc282c723c */ /* 0x048fe60000081064 */
[----:B------:R-:W3:Y:S04]  /*423b0*/  LDL.LU.64 R104, [R1+0x8b0] ;  /* 0x0008b00001687983 */ /* 0x000ee80000300a00 */
[----:B------:R-:W-:Y:S04]  /*423c0*/  STL.64 [R1+0x110], R48 ;  /* 0x0001103001007387 */ /* 0x000fe80000100a00 */
[----:B------:R-:W-:Y:S04]  /*423d0*/  STL.64 [R1+0x118], R50 ;  /* 0x0001183201007387 */ /* 0x000fe80000100a00 */
[----:B------:R-:W3:Y:S08]  /*423e0*/  LDL.LU.64 R106, [R1+0x8b8] ;  /* 0x0008b800016a7983 */ /* 0x000ef00000300a00 */
[----:B------:R-:W-:Y:S04]  /*423f0*/  STL.64 [R1+0x100], R44 ;  /* 0x0001002c01007387 */ /* 0x000fe80000100a00 */
[----:B------:R4:W-:Y:S04]  /*42400*/  STL.64 [R1+0x108], R46 ;  /* 0x0001082e01007387 */ /* 0x0009e80000100a00 */
[----:B------:R-:W3:Y:S04]  /*42410*/  LDL.LU.64 R100, [R1+0x8a0] ;  /* 0x0008a00001647983 */ /* 0x000ee80000300a00 */
[----:B------:R-:W3:Y:S01]  /*42420*/  LDL.LU.64 R102, [R1+0x8a8] ;  /* 0x0008a80001667983 */ /* 0x000ee20000300a00 */
[C---:B----4-:R-:W-:Y:S03]  /*42430*/  HMMA.1688.F32.TF32 R44, R40.reuse, R192, R96 ;  /* 0x000000c0282c723c */ /* 0x050fe60000081060 */
[----:B------:R-:W4:Y:S04]  /*42440*/  LDL.LU.64 R96, [R1+0x890] ;  /* 0x0008900001607983 */ /* 0x000f280000300a00 */
[----:B------:R-:W4:Y:S11]  /*42450*/  LDL.LU.64 R98, [R1+0x898] ;  /* 0x0008980001627983 */ /* 0x000f360000300a00 */
[----:B------:R-:W-:Y:S05]  /*42460*/  @!UPT UIADD3 URZ, URZ, URZ, URZ ;  /* 0x0000003f3f3ff290 */ /* 0x000fea000fffe03f */
[----:B------:R5:W-:Y:S04]  /*42470*/  STL.64 [R1+0xf0], R44 ;  /* 0x0000f02c01007387 */ /* 0x000be80000100a00 */
[----:B------:R5:W-:Y:S04]  /*42480*/  STL.64 [R1+0xf8], R46 ;  /* 0x0000f82e01007387 */ /* 0x000be80000100a00 */
[----:B------:R-:W4:Y:S04]  /*42490*/  LDL.LU.64 R48, [R1+0x840] ;  /* 0x0008400001307983 */ /* 0x000f280000300a00 */
[----:B------:R-:W4:Y:S04]  /*424a0*/  LDL.LU.64 R50, [R1+0x848] ;  /* 0x0008480001327983 */ /* 0x000f280000300a00 */
[----:B-----5:R-:W4:Y:S04]  /*424b0*/  LDL.LU.64 R44, [R1+0x830] ;  /* 0x00083000012c7983 */ /* 0x020f280000300a00 */
[----:B------:R-:W4:Y:S01]  /*424c0*/  LDL.LU.64 R46, [R1+0x838] ;  /* 0x00083800012e7983 */ /* 0x000f220000300a00 */
[C---:B------:R-:W-:Y:S11]  /*424d0*/  HMMA.1688.F32.TF32 R124, R40.reuse, R188, R120 ;  /* 0x000000bc287c723c */ /* 0x040ff60000081078 */
[----:B------:R-:W-:Y:S11]  /*424e0*/  @!UPT UIADD3 URZ, URZ, URZ, URZ ;  /* 0x0000003f3f3ff290 */ /* 0x000ff6000fffe03f */
[----:B------:R-:W-:Y:S01]  /*424f0*/  @!UPT UIADD3 URZ, URZ, URZ, URZ ;  /* 0x0000003f3f3ff290 */ /* 0x000fe2000fffe03f */
[----:B------:R-:W-:Y:S04]  /*42500*/  STL.64 [R1+0xe0], R124 ;  /* 0x0000e07c01007387 */ /* 0x000fe80000100a00 */
[----:B------:R-:W-:Y:S01]  /*42510*/  STL.64 [R1+0xe8], R126 ;  /* 0x0000e87e01007387 */ /* 0x000fe20000100a00 */
[----:B-1----:R-:W-:Y:S08]  /*42520*/  HMMA.1688.F32.TF32 R120, R40, R184, R116 ;  /* 0x000000b82878723c */ /* 0x002ff00000081074 */
[----:B------:R-:W-:Y:S11]  /*42530*/  HMMA.1688.F32.TF32 R116, R36, R8, R112 ;  /* 0x000000082474723c */ /* 0x000ff60000081070 */
[----:B------:R-:W-:Y:S04]  /*42540*/  @!UPT UIADD3 URZ, URZ, URZ, URZ ;  /* 0x0000003f3f3ff290 */ /* 0x000fe8000fffe03f */
[----:B------:R-:W-:Y:S04]  /*42550*/  STL.64 [R1+0xd0], R120 ;  /* 0x0000d07801007387 */ /* 0x000fe80000100a00 */
[----:B------:R-:W-:Y:S04]  /*42560*/  STL.64 [R1+0xd8], R122 ;  /* 0x0000d87a01007387 */ /* 0x000fe80000100a00 */
[----:B------:R-:W5:Y:S01]  /*42570*/  LDL.LU.64 R112, [R1+0x600] ;  /* 0x0006000001707983 */ /* 0x000f620000300a00 */
[----:B------:R-:W-:Y:S03]  /*42580*/  HMMA.1688.F32.TF32 R52, R92, R184, R52 ;  /* 0x000000b85c34723c */ /* 0x000fe60000081034 */
[----:B------:R-:W-:Y:S04]  /*42590*/  LDS R120, [R4+0x300] ;  /* 0x0003000004787984 */ /* 0x000fe80000000800 */
[----:B------:R-:W-:Y:S01]  /*425a0*/  LDS R122, [R4+0x1300] ;  /* 0x00130000047a7984 */ /* 0x000fe20000000800 */
[----:B------:R-:W-:Y:S03]  /*425b0*/  HMMA.1688.F32.TF32 R56, R88, R8, R56 ;  /* 0x000000085838723c */ /* 0x000fe60000081038 */
[----:B------:R-:W-:Y:S05]  /*425c0*/  LDS R121, [R5+0x300] ;  /* 0x0003000005797984 */ /* 0x000fea0000000800 */
[-C--:B--2---:R-:W-:Y:S01]  /*425d0*/  HMMA.1688.F32.TF32 R40, R36, R28.reuse, R108 ;  /* 0x0000001c2428723c */ /* 0x084fe2000008106c */
[----:B------:R-:W-:Y:S04]  /*425e0*/  STL.64 [R1+0xc0], R116 ;  /* 0x0000c07401007387 */ /* 0x000fe80000100a00 */
[----:B------:R3:W-:Y:S04]  /*425f0*/  STL.64 [R1+0xc8], R118 ;  /* 0x0000c87601007387 */ /* 0x0007e80000100a00 */
[----:B------:R-:W5:Y:S01]  /*42600*/  LDL.LU.64 R114, [R1+0x608] ;  /* 0x0006080001727983 */ /* 0x000f620000300a00 */
[----:B------:R-:W-:Y:S03]  /*42610*/  HMMA.1688.F32.TF32 R60, R88, R28, R60 ;  /* 0x0000001c583c723c */ /* 0x000fe6000008103c */
[----:B------:R-:W-:Y:S05]  /*42620*/  LDS R123, [R5+0x1300] ;  /* 0x00130000057b7984 */ /* 0x000fea0000000800 */
[C---:B---3--:R-:W-:Y:S05]  /*42630*/  HMMA.1688.F32.TF32 R116, R36.reuse, R32, R104 ;  /* 0x000000202474723c */ /* 0x048fea0000081068 */
[----:B------:R-:W-:Y:S04]  /*42640*/  STL.64 [R1+0xb0], R40 ;  /* 0x0000b02801007387 */ /* 0x000fe80000100a00 */
[----:B------:R1:W-:Y:S04]  /*42650*/  STL.64 [R1+0xb8], R42 ;  /* 0x0000b82a01007387 */ /* 0x0003e80000100a00 */
[----:B------:R-:W2:Y:S04]  /*42660*/  LDL.LU.64 R108, [R1+0x5f0] ;  /* 0x0005f000016c7983 */ /* 0x000ea80000300a00 */
[----:B------:R-:W2:Y:S01]  /*42670*/  LDL.LU.64 R110, [R1+0x5f8] ;  /* 0x0005f800016e7983 */ /* 0x000ea20000300a00 */
[C---:B-1----:R-:W-:Y:S03]  /*42680*/  HMMA.1688.F32.TF32 R40, R36.reuse, R208, R100 ;  /* 0x000000d02428723c */ /* 0x042fe60000081064 */
[----:B------:R-:W3:Y:S04]  /*42690*/  LDL.LU.64 R104, [R1+0x5e0] ;  /* 0x0005e00001687983 */ /* 0x000ee80000300a00 */
[----:B------:R-:W-:Y:S04]  /*426a0*/  STL.64 [R1+0xa0], R116 ;  /* 0x0000a07401007387 */ /* 0x000fe80000100a00 */
[----:B------:R-:W-:Y:S01]  /*426b0*/  STL.64 [R1+0xa8], R118 ;  /* 0x0000a87601007387 */ /* 0x000fe20000100a00 */
[C---:B----4-:R-:W-:Y:S03]  /*426c0*/  HMMA.1688.F32.TF32 R96, R36.reuse, R204, R96 ;  /* 0x000000cc2460723c */ /* 0x050fe60000081060 */
[----:B------:R-:W3:Y:S08]  /*426d0*/  LDL.LU.64 R106, [R1+0x5e8] ;  /* 0x0005e800016a7983 */ /* 0x000ef00000300a00 */
[----:B------:R-:W-:Y:S04]  /*426e0*/  STL.64 [R1+0x90], R40 ;  /* 0x0000902801007387 */ /* 0x000fe80000100a00 */
[----:B------:R1:W-:Y:S04]  /*426f0*/  STL.64 [R1+0x98], R42 ;  /* 0x0000982a01007387 */ /* 0x0003e80000100a00 */
[----:B------:R-:W4:Y:S04]  /*42700*/  LDL.LU.64 R100, [R1+0x5d0] ;  /* 0x0005d00001647983 */ /* 0x000f280000300a00 */
[----:B------:R-:W4:Y:S01]  /*42710*/  LDL.LU.64 R102, [R1+0x5d8] ;  /* 0x0005d80001667983 */ /* 0x000f220000300a00 */
[C---:B------:R-:W-:Y:S08]  /*42720*/  HMMA.1688.F32.TF32 R48, R36.reuse, R192, R48 ;  /* 0x000000c02430723c */ /* 0x040ff00000081030 */
[----:B-1----:R-:W-:Y:S01]  /*42730*/  HMMA.1688.F32.TF32 R40, R36, R188, R44 ;  /* 0x000000bc2428723c */ /* 0x002fe2000008102c */
[----:B------:R1:W-:Y:S04]  /*42740*/  STL.64 [R1+0x80], R96 ;  /* 0x0000806001007387 */ /* 0x0003e80000100a00 */
[----:B------:R1:W-:Y:S10]  /*42750*/  STL.64 [R1+0x88], R98 ;  /* 0x0000886201007387 */ /* 0x0003f40000100a00 */
[----:B------:R1:W-:Y:S04]  /*42760*/  STL.64 [R1+0x70], R48 ;  /* 0x0000703001007387 */ /* 0x0003e80000100a00 */
[----:B------:R1:W-:Y:S04]  /*42770*/  STL.64 [R1+0x78], R50 ;  /* 0x0000783201007387 */ /* 0x0003e80000100a00 */
[----:B-1----:R-:W3:Y:S01]  /*42780*/  LDL.LU.64 R96, [R1+0x5c0] ;  /* 0x0005c00001607983 */ /* 0x002ee20000300a00 */
[----:B------:R-:W-:Y:S01]  /*42790*/  IMAD.MOV.U32 R252, RZ, RZ, R40 ;  /* 0x000000fffffc7224 */ /* 0x000fe200078e0028 */
[----:B------:R-:W-:Y:S01]  /*427a0*/  MOV R6, R42 ;  /* 0x0000002a00067202 */ /* 0x000fe20000000f00 */
[----:B------:R-:W-:Y:S01]  /*427b0*/  IMAD.MOV.U32 R7, RZ, RZ, R41 ;  /* 0x000000ffff077224 */ /* 0x000fe200078e0029 */
[----:B------:R-:W3:Y:S01]  /*427c0*/  LDL.LU.64 R98, [R1+0x5c8] ;  /* 0x0005c80001627983 */ /* 0x000ee20000300a00 */
[----:B------:R-:W-:-:S03]  /*427d0*/  IMAD.MOV.U32 R3, RZ, RZ, R43 ;  /* 0x000000ffff037224 */ /* 0x000fc600078e002b */
[----:B------:R-:W3:Y:S04]  /*427e0*/  LDL.LU.64 R40, [R1+0x5b0] ;  /* 0x0005b00001287983 */ /* 0x000ee80000300a00 */
[----:B------:R-:W3:Y:S04]  /*427f0*/  LDL.LU.64 R42, [R1+0x5b8] ;  /* 0x0005b800012a7983 */ /* 0x000ee80000300a00 */
[----:B------:R-:W3:Y:S04]  /*42800*/  LDL.LU.64 R44, [R1+0x5a0] ;  /* 0x0005a000012c7983 */ /* 0x000ee80000300a00 */
[----:B------:R-:W3:Y:S04]  /*42810*/  LDL.LU.64 R46, [R1+0x5a8] ;  /* 0x0005a800012e7983 */ /* 0x000ee80000300a00 */
[----:B------:R-:W3:Y:S04]  /*42820*/  LDL.LU.64 R48, [R1+0x590] ;  /* 0x0005900001307983 */ /* 0x000ee80000300a00 */
[----:B------:R-:W3:Y:S04]  /*42830*/  LDL.LU.64 R50, [R1+0x598] ;  /* 0x0005980001327983 */ /* 0x000ee80000300a00 */
[----:B------:R-:W-:Y:S04]  /*42840*/  STL [R1+0x599c], R3 ;  /* 0x00599c0301007387 */ /* 0x000fe80000100800 */
[----:B------:R-:W-:Y:S04]  /*42850*/  STL [R1+0x5998], R6 ;  /* 0x0059980601007387 */ /* 0x000fe80000100800 */
[----:B------:R-:W-:Y:S04]  /*42860*/  STL [R1+0x5994], R7 ;  /* 0x0059940701007387 */ /* 0x000fe80000100800 */
[----:B------:R1:W-:Y:S01]  /*42870*/  STL [R1+0x5990], R252 ;  /* 0x005990fc01007387 */ /* 0x0003e20000100800 */
[----:B-----5:R-:W-:Y:S08]  /*42880*/  HMMA.1688.F32.TF32 R36, R36, R184, R112 ;  /* 0x000000b82424723c */ /* 0x020ff00000081070 */
[C---:B--2---:R-:W-:Y:S11]  /*42890*/  HMMA.1688.F32.TF32 R108, R92.reuse, R8, R108 ;  /* 0x000000085c6c723c */ /* 0x044ff6000008106c */
[----:B------:R-:W-:Y:S04]  /*428a0*/  @!UPT UIADD3 URZ, URZ, URZ, URZ ;  /* 0x0000003f3f3ff290 */ /* 0x000fe8000fffe03f */
[----:B------:R-:W-:Y:S04]  /*428b0*/  STL.64 [R1+0x50], R36 ;  /* 0x0000502401007387 */ /* 0x000fe80000100a00 */
[----:B------:R4:W-:Y:S05]  /*428c0*/  STL.64 [R1+0x58], R38 ;  /* 0x0000582601007387 */ /* 0x0009ea0000100a00 */
[----:B-1----:R-:W-:Y:S01]  /*428d0*/  IMAD.MOV.U32 R252, RZ, RZ, R111 ;  /* 0x000000fffffc7224 */ /* 0x002fe200078e006f */
[C---:B----4-:R-:W-:Y:S01]  /*428e0*/  HMMA.1688.F32.TF32 R36, R92.reuse, R32, R100 ;  /* 0x000000205c24723c */ /* 0x050fe20000081064 */
[----:B------:R-:W-:Y:S01]  /*428f0*/  IMAD.MOV.U32 R7, RZ, RZ, R110 ;  /* 0x000000ffff077224 */ /* 0x000fe200078e006e */
[----:B------:R-:W-:Y:S01]  /*42900*/  MOV R6, R109 ;  /* 0x0000006d00067202 */ /* 0x000fe20000000f00 */
[----:B------:R-:W-:Y:S01]  /*42910*/  IMAD.MOV.U32 R3, RZ, RZ, R108 ;  /* 0x000000ffff037224 */ /* 0x000fe200078e006c */
[----:B------:R1:W-:Y:S04]  /*42920*/  STL [R1+0x59ac], R252 ;  /* 0x0059acfc01007387 */ /* 0x0003e80000100800 */
[----:B------:R2:W-:Y:S01]  /*42930*/  STL [R1+0x59a8], R7 ;  /* 0x0059a80701007387 */ /* 0x0005e20000100800 */
[C---:B---3--:R-:W-:Y:S03]  /*42940*/  HMMA.1688.F32.TF32 R104, R92.reuse, R28, R104 ;  /* 0x0000001c5c68723c */ /* 0x048fe60000081068 */
[----:B------:R-:W-:Y:S04]  /*42950*/  STL [R1+0x59a4], R3 ;  /* 0x0059a40301007387 */ /* 0x000fe80000100800 */
[----:B------:R3:W-:Y:S04]  /*42960*/  STL [R1+0x59a0], R6 ;  /* 0x0059a00601007387 */ /* 0x0007e80000100800 */
[----:B------:R-:W-:Y:S04]  /*42970*/  LDS R100, [R2+0x300] ;  /* 0x0003000002647984 */ /* 0x000fe80000000800 */
[----:B-1----:R-:W-:Y:S01]  /*42980*/  MOV R252, R36 ;  /* 0x0000002400fc7202 */ /* 0x002fe20000000f00 */
[----:B--2---:R-:W-:Y:S01]  /*42990*/  IMAD.MOV.U32 R7, RZ, RZ, R37 ;  /* 0x000000ffff077224 */ /* 0x004fe200078e0025 */
[----:B---3--:R-:W-:Y:S01]  /*429a0*/  MOV R6, R39 ;  /* 0x0000002700067202 */ /* 0x008fe20000000f00 */
[----:B------:R-:W-:Y:S01]  /*429b0*/  IMAD.MOV.U32 R3, RZ, RZ, R38 ;  /* 0x000000ffff037224 */ /* 0x000fe200078e0026 */
[----:B------:R-:W-:Y:S04]  /*429c0*/  LDS R102, [R2+0x1300] ;  /* 0x0013000002667984 */ /* 0x000fe80000000800 */
[----:B------:R-:W-:Y:S04]  /*429d0*/  LDS R101, [R0+0x300] ;  /* 0x0003000000657984 */ /* 0x000fe80000000800 */
[----:B------:R-:W1:Y:S01]  /*429e0*/  LDS R103, [R0+0x1300] ;  /* 0x0013000000677984 */ /* 0x000e620000000800 */
[C---:B------:R-:W-:Y:S08]  /*429f0*/  HMMA.1688.F32.TF32 R36, R92.reuse, R208, R96 ;  /* 0x000000d05c24723c */ /* 0x040ff00000081060 */
[C---:B------:R-:W-:Y:S08]  /*42a00*/  HMMA.1688.F32.TF32 R40, R92.reuse, R204, R40 ;  /* 0x000000cc5c28723c */ /* 0x040ff00000081028 */
        /* <DEDUP_REMOVED lines=9> */
[----:B------:R-:W1:Y:S04]  /*42aa0*/  LDL.LU.64 R96, [R1+0x7e0] ;  /* 0x0007e00001607983 */ /* 0x000e680000300a00 */
[----:B------:R-:W1:Y:S04]  /*42ab0*/  LDL.LU.64 R98, [R1+0x7e8] ;  /* 0x0007e80001627983 */ /* 0x000e680000300a00 */
[----:B--2---:R-:W2:Y:S04]  /*42ac0*/  LDL.LU.64 R44, [R1+0x7d0] ;  /* 0x0007d000012c7983 */ /* 0x004ea80000300a00 */
[----:B------:R-:W2:Y:S04]  /*42ad0*/  LDL.LU.64 R46, [R1+0x7d8] ;  /* 0x0007d800012e7983 */ /* 0x000ea80000300a00 */
[----:B------:R-:W3:Y:S04]  /*42ae0*/  LDL.LU.64 R40, [R1+0x9e0] ;  /* 0x0009e00001287983 */ /* 0x000ee80000300a00 */
[----:B------:R-:W3:Y:S04]  /*42af0*/  LDL.LU.64 R42, [R1+0x9e8] ;  /* 0x0009e800012a7983 */ /* 0x000ee80000300a00 */
[----:B------:R-:W4:Y:S04]  /*42b00*/  LDL.LU.64 R36, [R1+0x9d0] ;  /* 0x0009d00001247983 */ /* 0x000f280000300a00 */
[----:B------:R-:W4:Y:S01]  /*42b10*/  LDL.LU.64 R38, [R1+0x9d8] ;  /* 0x0009d80001267983 */ /* 0x000f220000300a00 */
[----:B------:R-:W-:Y:S08]  /*42b20*/  HMMA.1688.F32.TF32 R48, R92, R188, R48 ;  /* 0x000000bc5c30723c */ /* 0x000ff00000081030 */
[C---:B------:R-:W-:Y:S08]  /*42b30*/  HMMA.1688.F32.TF32 R64, R88.reuse, R32, R64 ;  /* 0x000000205840723c */ /* 0x040ff00000081040 */
[C---:B------:R-:W-:Y:S08]  /*42b40*/  HMMA.1688.F32.TF32 R68, R88.reuse, R208, R68 ;  /* 0x000000d05844723c */ /* 0x040ff00000081044 */
[C---:B------:R-:W-:Y:S08]  /*42b50*/  HMMA.1688.F32.TF32 R72, R88.reuse, R204, R72 ;  /* 0x000000cc5848723c */ /* 0x040ff00000081048 */
[C---:B------:R-:W-:Y:S01]  /*42b60*/  HMMA.1688.F32.TF32 R76, R88.reuse, R192, R76 ;  /* 0x000000c0584c723c */ /* 0x040fe2000008104c */
[----:B------:R-:W-:Y:S07]  /*42b70*/  STL.64 [R1+0x58e8], R50 ;  /* 0x0058e83201007387 */ /* 0x000fee0000100a00 */
[C---:B------:R-:W-:Y:S01]  /*42b80*/  HMMA.1688.F32.TF32 R80, R88.reuse, R188, R80 ;  /* 0x000000bc5850723c */ /* 0x040fe20000081050 */
[----:B------:R-:W-:Y:S07]  /*42b90*/  STL.64 [R1+0x58e0], R48 ;  /* 0x0058e03001007387 */ /* 0x000fee0000100a00 */
[----:B------:R-:W-:Y:S01]  /*42ba0*/  HMMA.1688.F32.TF32 R84, R88, R184, R84 ;  /* 0x000000b85854723c */ /* 0x000fe20000081054 */
        /* <DEDUP_REMOVED lines=18> */
[C---:B-1----:R-:W-:Y:S08]  /*42cd0*/  HMMA.1688.F32.TF32 R176, R100.reuse, R8, R96 ;  /* 0x0000000864b0723c */ /* 0x042ff00000081060 */
[C---:B--2---:R-:W-:Y:S08]  /*42ce0*/  HMMA.1688.F32.TF32 R88, R100.reuse, R28, R44 ;  /* 0x0000001c6458723c */ /* 0x044ff0000008102c */
[C---:B---3--:R-:W-:Y:S07]  /*42cf0*/  HMMA.1688.F32.TF32 R152, R100.reuse, R32, R40 ;  /* 0x000000206498723c */ /* 0x048fee0000081028 */
[----:B------:R-:W-:Y:S04]  /*42d00*/  STL.64 [R1+0x5988], R178 ;  /* 0x005988b201007387 */ /* 0x000fe80000100a00 */
[----:B------:R-:W-:Y:S04]  /*42d10*/  STL.64 [R1+0x5980], R176 ;  /* 0x005980b001007387 */ /* 0x000fe80000100a00 */
[----:B------:R-:W-:Y:S04]  /*42d20*/  STL.64 [R1+0x59f8], R90 ;  /* 0x0059f85a01007387 */ /* 0x000fe80000100a00 */
[----:B------:R1:W-:Y:S04]  /*42d30*/  STL.64 [R1+0x59f0], R88 ;  /* 0x0059f05801007387 */ /* 0x0003e80000100a00 */
[----:B------:R-:W-:Y:S04]  /*42d40*/  STL.64 [R1+0x5a08], R154 ;  /* 0x005a089a01007387 */ /* 0x000fe80000100a00 */
[----:B------:R-:W-:Y:S04]  /*42d50*/  STL.64 [R1+0x5a00], R152 ;  /* 0x005a009801007387 */ /* 0x000fe80000100a00 */
[----:B------:R-:W2:Y:S04]  /*42d60*/  LDL.LU.64 R116, [R1+0x9f0] ;  /* 0x0009f00001747983 */ /* 0x000ea80000300a00 */
[----:B------:R-:W2:Y:S04]  /*42d70*/  LDL.LU.64 R118, [R1+0x9f8] ;  /* 0x0009f80001767983 */ /* 0x000ea80000300a00 */
[----:B------:R-:W3:Y:S04]  /*42d80*/  LDL.LU.64 R96, [R1+0x9c0] ;  /* 0x0009c00001607983 */ /* 0x000ee80000300a00 */
[----:B------:R-:W3:Y:S04]  /*42d90*/  LDL.LU.64 R98, [R1+0x9c8] ;  /* 0x0009c80001627983 */ /* 0x000ee80000300a00 */
[----:B------:R-:W5:Y:S04]  /*42da0*/  LDL.LU.64 R112, [R1+0x9b0] ;  /* 0x0009b00001707983 */ /* 0x000f680000300a00 */
[----:B------:R-:W5:Y:S04]  /*42db0*/  LDL.LU.64 R114, [R1+0x9b8] ;  /* 0x0009b80001727983 */ /* 0x000f680000300a00 */
[----:B------:R-:W5:Y:S04]  /*42dc0*/  LDL.LU.64 R108, [R1+0x820] ;  /* 0x00082000016c7983 */ /* 0x000f680000300a00 */
[----:B------:R-:W5:Y:S04]  /*42dd0*/  LDL.LU.64 R110, [R1+0x828] ;  /* 0x00082800016e7983 */ /* 0x000f680000300a00 */
[----:B------:R-:W5:Y:S04]  /*42de0*/  LDL.LU.64 R104, [R1+0x800] ;  /* 0x0008000001687983 */ /* 0x000f680000300a00 */
[----:B------:R-:W5:Y:S04]  /*42df0*/  LDL.LU.64 R106, [R1+0x808] ;  /* 0x00080800016a7983 */ /* 0x000f680000300a00 */
[----:B-1----:R-:W5:Y:S04]  /*42e00*/  LDL.LU.64 R88, [R1+0x7f0] ;  /* 0x0007f00001587983 */ /* 0x002f680000300a00 */
[----:B------:R-:W5:Y:S04]  /*42e10*/  LDL.LU.64 R90, [R1+0x7f8] ;  /* 0x0007f800015a7983 */ /* 0x000f680000300a00 */
        /* <DEDUP_REMOVED lines=19> */
[----:B------:R-:W5:Y:S01]  /*42f50*/  LDL.LU.64 R50, [R1+0x548] ;  /* 0x0005480001327983 */ /* 0x000f620000300a00 */
[----:B----4-:R-:W-:Y:S03]  /*42f60*/  HMMA.1688.F32.TF32 R92, R100, R208, R36 ;  /* 0x000000d0645c723c */ /* 0x010fe60000081024 */
[----:B------:R-:W4:Y:S04]  /*42f70*/  LDL.LU.64 R44, [R1+0x530] ;  /* 0x00053000012c7983 */ /* 0x000f280000300a00 */
[----:B------:R-:W4:Y:S04]  /*42f80*/  LDL.LU.64 R46, [R1+0x538] ;  /* 0x00053800012e7983 */ /* 0x000f280000300a00 */
[----:B------:R-:W4:Y:S04]  /*42f90*/  LDL.LU.64 R40, [R1+0x520] ;  /* 0x0005200001287983 */ /* 0x000f280000300a00 */
[----:B------:R-:W4:Y:S04]  /*42fa0*/  LDL.LU.64 R42, [R1+0x528] ;  /* 0x00052800012a7983 */ /* 0x000f280000300a00 */
[----:B------:R-:W4:Y:S04]  /*42fb0*/  LDL.LU.64 R36, [R1+0xa90] ;  /* 0x000a900001247983 */ /* 0x000f280000300a00 */
[----:B------:R-:W4:Y:S01]  /*42fc0*/  LDL.LU.64 R38, [R1+0xa98] ;  /* 0x000a980001267983 */ /* 0x000f220000300a00 */
[----:B------:R-:W-:Y:S01]  /*42fd0*/  IMAD.MOV.U32 R248, RZ, RZ, R216 ;  /* 0x000000fffff87224 */ /* 0x000fe200078e00d8 */
[----:B------:R-:W-:Y:S01]  /*42fe0*/  MOV R250, R218 ;  /* 0x000000da00fa7202 */ /* 0x000fe20000000f00 */
[----:B------:R-:W-:-:S02]  /*42ff0*/  IMAD.MOV.U32 R249, RZ, RZ, R217 ;  /* 0x000000fffff97224 */ /* 0x000fc400078e00d9 */
[----:B------:R-:W-:Y:S01]  /*43000*/  IMAD.MOV.U32 R251, RZ, RZ, R219 ;  /* 0x000000fffffb7224 */ /* 0x000fe200078e00db */
[----:B------:R-:W-:Y:S04]  /*43010*/  STL.64 [R1+0x5a18], R94 ;  /* 0x005a185e01007387 */ /* 0x000fe80000100a00 */
[----:B------:R-:W-:Y:S01]  /*43020*/  STL.64 [R1+0x5a10], R92 ;  /* 0x005a105c01007387 */ /* 0x000fe20000100a00 */
[----:B------:R-:W-:Y:S01]  /*43030*/  MOV R240, R231 ;  /* 0x000000e700f07202 */ /* 0x000fe20000000f00 */
[----:B------:R-:W-:Y:S01]  /*43040*/  IMAD.MOV.U32 R241, RZ, RZ, R230 ;  /* 0x000000fffff17224 */ /* 0x000fe200078e00e6 */
[----:B------:R-:W-:Y:S01]  /*43050*/  MOV R243, R228 ;  /* 0x000000e400f37202 */ /* 0x000fe20000000f00 */
[----:B------:R-:W-:Y:S01]  /*43060*/  IMAD.MOV.U32 R242, RZ, RZ, R229 ;  /* 0x000000fffff27224 */ /* 0x000fe200078e00e5 */
[----:B------:R-:W-:Y:S01]  /*43070*/  MOV R245, R233 ;  /* 0x000000e900f57202 */ /* 0x000fe20000000f00 */
[----:B------:R-:W-:-:S02]  /*43080*/  IMAD.MOV.U32 R244, RZ, RZ, R232 ;  /* 0x000000fffff47224 */ /* 0x000fc400078e00e8 */
[----:B------:R-:W-:Y:S01]  /*43090*/  IMAD.MOV.U32 R246, RZ, RZ, R234 ;  /* 0x000000fffff67224 */ /* 0x000fe200078e00ea */
[----:B------:R-:W-:Y:S01]  /*430a0*/  HMMA.1688.F32.TF32 R20, R180, R208, R20 ;  /* 0x000000d0b414723c */ /* 0x000fe20000081014 */
[----:B------:R-:W-:Y:S01]  /*430b0*/  IMAD.MOV.U32 R247, RZ, RZ, R235 ;  /* 0x000000fffff77224 */ /* 0x000fe200078e00eb */
[----:B------:R-:W-:Y:S01]  /*430c0*/  LDS R228, [R2+0x2080] ;  /* 0x0020800002e47984 */ /* 0x000fe20000000800 */
[----:B------:R-:W-:-:S03]  /*430d0*/  IMAD.MOV.U32 R239, RZ, RZ, R210 ;  /* 0x000000ffffef7224 */ /* 0x000fc600078e00d2 */
[----:B------:R-:W-:Y:S02]  /*430e0*/  LDS R230, [R2+0x3080] ;  /* 0x0030800002e67984 */ /* 0x000fe40000000800 */
[C---:B------:R-:W-:Y:S02]  /*430f0*/  HMMA.1688.F32.TF32 R16, R180.reuse, R204, R16 ;  /* 0x000000ccb410723c */ /* 0x040fe40000081010 */
[----:B------:R-:W-:Y:S04]  /*43100*/  LDS R229, [R0+0x2080] ;  /* 0x0020800000e57984 */ /* 0x000fe80000000800 */
[----:B------:R-:W-:Y:S02]  /*43110*/  LDS R231, [R0+0x3080] ;  /* 0x0030800000e77984 */ /* 0x000fe40000000800 */
[----:B------:R-:W-:Y:S08]  /*43120*/  HMMA.1688.F32.TF32 R24, R180, R32, R24 ;  /* 0x00000020b418723c */ /* 0x000ff00000081018 */
[C---:B--2---:R-:W-:Y:S08]  /*43130*/  HMMA.1688.F32.TF32 R160, R100.reuse, R204, R116 ;  /* 0x000000cc64a0723c */ /* 0x044ff00000081074 */
[C---:B---3--:R-:W-:Y:S08]  /*43140*/  HMMA.1688.F32.TF32 R96, R100.reuse, R192, R96 ;  /* 0x000000c06460723c */ /* 0x048ff00000081060 */
[C---:B-----5:R-:W-:Y:S08]  /*43150*/  HMMA.1688.F32.TF32 R164, R100.reuse, R188, R112 ;  /* 0x000000bc64a4723c */ /* 0x060ff00000081070 */
[----:B------:R-:W-:Y:S08]  /*43160*/  HMMA.1688.F32.TF32 R100, R100, R184, R108 ;  /* 0x000000b86464723c */ /* 0x000ff0000008106c */
[C---:B------:R-:W-:Y:S08]  /*43170*/  HMMA.1688.F32.TF32 R168, R120.reuse, R8, R104 ;  /* 0x0000000878a8723c */ /* 0x040ff00000081068 */
[----:B------:R-:W-:Y:S01]  /*43180*/  HMMA.1688.F32.TF32 R104, R120, R28, R88 ;  /* 0x0000001c7868723c */ /* 0x000fe20000081058 */
[----:B------:R-:W-:Y:S04]  /*43190*/  STL.64 [R1+0x5a28], R162 ;  /* 0x005a28a201007387 */ /* 0x000fe80000100a00 */
[----:B------:R-:W-:Y:S04]  /*431a0*/  STL.64 [R1+0x5a20], R160 ;  /* 0x005a20a001007387 */ /* 0x000fe80000100a00 */
[----:B------:R-:W-:Y:S01]  /*431b0*/  STL.64 [R1+0x5a38], R98 ;  /* 0x005a386201007387 */ /* 0x000fe20000100a00 */
[C---:B------:R-:W-:Y:S08]  /*431c0*/  HMMA.1688.F32.TF32 R124, R212.reuse, R8, R60 ;  /* 0x00000008d47c723c */ /* 0x040ff0000008103c */
[C---:B------:R-:W-:Y:S08]  /*431d0*/  HMMA.1688.F32.TF32 R128, R212.reuse, R28, R56 ;  /* 0x0000001cd480723c */ /* 0x040ff00000081038 */
[C---:B------:R-:W-:Y:S08]  /*431e0*/  HMMA.1688.F32.TF32 R132, R212.reuse, R32, R52 ;  /* 0x00000020d484723c */ /* 0x040ff00000081034 */
[C---:B------:R-:W-:Y:S08]  /*431f0*/  HMMA.1688.F32.TF32 R136, R212.reuse, R208, R48 ;  /* 0x000000d0d488723c */ /* 0x040ff00000081030 */
[C---:B----4-:R-:W-:Y:S08]  /*43200*/  HMMA.1688.F32.TF32 R140, R212.reuse, R204, R44 ;  /* 0x000000ccd48c723c */ /* 0x050ff0000008102c */
[C---:B------:R-:W-:Y:S08]  /*43210*/  HMMA.1688.F32.TF32 R144, R212.reuse, R192, R40 ;  /* 0x000000c0d490723c */ /* 0x040ff00000081028 */
[----:B------:R-:W-:Y:S01]  /*43220*/  HMMA.1688.F32.TF32 R148, R212, R188, R36 ;  /* 0x000000bcd494723c */ /* 0x000fe20000081024 */
[----:B------:R-:W-:Y:S04]  /*43230*/  LDS R212, [R2+0x2000] ;  /* 0x0020000002d47984 */ /* 0x000fe80000000800 */
[----:B------:R-:W-:Y:S04]  /*43240*/  LDS R214, [R2+0x3000] ;  /* 0x0030000002d67984 */ /* 0x000fe80000000800 */
[----:B------:R-:W-:Y:S04]  /*43250*/  LDS R213, [R0+0x2000] ;  /* 0x0020000000d57984 */ /* 0x000fe80000000800 */
[----:B------:R-:W1:Y:S04]  /*43260*/  LDS R215, [R0+0x3000] ;  /* 0x0030000000d77984 */ /* 0x000e680000000800 */
[----:B------:R-:W-:Y:S04]  /*43270*/  STL.64 [R1+0x5a30], R96 ;  /* 0x005a306001007387 */ /* 0x000fe80000100a00 */
[----:B------:R-:W-:Y:S04]  /*43280*/  STL.64 [R1+0x5a48], R166 ;  /* 0x005a48a601007387 */ /* 0x000fe80000100a00 */
[----:B------:R-:W-:Y:S04]  /*43290*/  STL.64 [R1+0x5a40], R164 ;  /* 0x005a40a401007387 */ /* 0x000fe80000100a00 */
[----:B------:R-:W-:Y:S04]  /*432a0*/  STL.64 [R1+0x5a58], R102 ;  /* 0x005a586601007387 */ /* 0x000fe80000100a00 */
[----:B------:R-:W-:Y:S04]  /*432b0*/  STL.64 [R1+0x5a50], R100 ;  /* 0x005a506401007387 */ /* 0x000fe80000100a00 */
[----:B------:R-:W-:Y:S01]  /*432c0*/  STL.64 [R1+0x5a68], R170 ;  /* 0x005a68aa01007387 */ /* 0x000fe20000100a00 */
[----:B-1----:R-:W-:Y:S03]  /*432d0*/  HMMA.1688.F32.TF32 R36, R212, R10, R248 ;  /* 0x0000000ad424723c */ /* 0x002fe600000810f8 */
[----:B------:R-:W-:Y:S04]  /*432e0*/  STL.64 [R1+0x5a60], R168 ;  /* 0x005a60a801007387 */ /* 0x000fe80000100a00 */
[----:B------:R-:W-:Y:S04]  /*432f0*/  STL.64 [R1+0x5a78], R106 ;  /* 0x005a786a01007387 */ /* 0x000fe80000100a00 */
[----:B------:R-:W-:Y:S04]  /*43300*/  STL.64 [R1+0x5a70], R104 ;  /* 0x005a706801007387 */ /* 0x000fe80000100a00 */
[----:B------:R-:W2:Y:S04]  /*43310*/  LDL.LU R216, [R1+0x5acc] ;  /* 0x005acc0001d87983 */ /* 0x000ea80000300800 */
[----:B------:R-:W2:Y:S04]  /*43320*/  LDL.LU R217, [R1+0x5ac8] ;  /* 0x005ac80001d97983 */ /* 0x000ea80000300800 */
[----:B------:R-:W2:Y:S04]  /*43330*/  LDL.LU R218, [R1+0x5ac4] ;  /* 0x005ac40001da7983 */ /* 0x000ea80000300800 */
[----:B------:R-:W2:Y:S01]  /*43340*/  LDL.LU R219, [R1+0x5ac0] ;  /* 0x005ac00001db7983 */ /* 0x000ea20000300800 */
[----:B------:R-:W-:Y:S03]  /*43350*/  HMMA.1688.F32.TF32 R108, R120, R208, R80 ;  /* 0x000000d0786c723c */ /* 0x000fe60000081050 */
[----:B------:R-:W3:Y:S04]  /*43360*/  LDL.LU R232, [R1+0x5abc] ;  /* 0x005abc0001e87983 */ /* 0x000ee80000300800 */
[----:B------:R-:W3:Y:S01]  /*43370*/  LDL.LU R233, [R1+0x5ab8] ;  /* 0x005ab80001e97983 */ /* 0x000ee20000300800 */
[----:B------:R-:W-:-:S03]  /*43380*/  IMAD.MOV.U32 R209, RZ, RZ, R38 ;  /* 0x000000ffffd17224 */ /* 0x000fc600078e0026 */
[----:B------:R-:W3:Y:S01]  /*43390*/  LDL.LU R234, [R1+0x5ab4] ;  /* 0x005ab40001ea7983 */ /* 0x000ee20000300800 */
[----:B------:R-:W-:-:S03]  /*433a0*/  IMAD.MOV.U32 R208, RZ, RZ, R39 ;  /* 0x000000ffffd07224 */ /* 0x000fc600078e0027 */
[----:B------:R-:W3:Y:S04]  /*433b0*/  LDL.LU R235, [R1+0x5ab0] ;  /* 0x005ab00001eb7983 */ /* 0x000ee80000300800 */
[----:B------:R1:W-:Y:S01]  /*433c0*/  STL.64 [R1+0x760], R36 ;  /* 0x0007602401007387 */ /* 0x0003e20000100a00 */
[----:B------:R-:W-:-:S03]  /*433d0*/  MOV R251, R34 ;  /* 0x0000002200fb7202 */ /* 0x000fc60000000f00 */
[----:B------:R-:W4:Y:S01]  /*433e0*/  LDL.LU R248, [R1+0x440] ;  /* 0x0004400001f87983 */ /* 0x000f220000300800 */
[----:B------:R-:W-:Y:S03]  /*433f0*/  HMMA.1688.F32.TF32 R156, R120, R204, R76 ;  /* 0x000000cc789c723c */ /* 0x000fe6000008104c */
[----:B------:R-:W4:Y:S04]  /*43400*/  LDL.LU R249, [R1+0x444] ;  /* 0x0004440001f97983 */ /* 0x000f280000300800 */
[----:B------:R-:W4:Y:S01]  /*43410*/  LDL.LU R250, [R1+0x448] ;  /* 0x0004480001fa7983 */ /* 0x000f220000300800 */
[----:B-1----:R-:W-:Y:S03]  /*43420*/  HMMA.1688.F32.TF32 R36, R212, R30, R240 ;  /* 0x0000001ed424723c */ /* 0x002fe600000810f0 */
[----:B------:R-:W5:Y:S04]  /*43430*/  LDL.LU R34, [R1+0x5aac] ;  /* 0x005aac0001227983 */ /* 0x000f680000300800 */
[----:B------:R-:W-:Y:S04]  /*43440*/  STL [R1+0x584c], R208 ;  /* 0x00584cd001007387 */ /* 0x000fe80000100800 */
[----:B------:R-:W-:Y:S11]  /*43450*/  STL [R1+0x5848], R209 ;  /* 0x005848d101007387 */ /* 0x000ff60000100800 */
[----:B------:R-:W-:Y:S02]  /*43460*/  @!UPT UIADD3 URZ, URZ, URZ, URZ ;  /* 0x0000003f3f3ff290 */ /* 0x000fe4000fffe03f */
[----:B------:R-:W-:Y:S02]  /*43470*/  IMAD.MOV.U32 R205, RZ, RZ, R36 ;  /* 0x000000ffffcd7224 */ /* 0x000fe400078e0024 */
[----:B------:R-:W-:Y:S02]  /*43480*/  IMAD.MOV.U32 R36, RZ, RZ, R35 ;  /* 0x000000ffff247224 */ /* 0x000fe400078e0023 */
[----:B------:R-:W5:Y:S01]  /*43490*/  LDL.LU R35, [R1+0x5aa8] ;  /* 0x005aa80001237983 */ /* 0x000f620000300800 */
[----:B------:R-:W-:Y:S01]  /*434a0*/  HMMA.1688.F32.TF32 R172, R120, R32, R84 ;  /* 0x0000002078ac723c */ /* 0x000fe20000081054 */
[----:B------:R-:W-:Y:S02]  /*434b0*/  IMAD.MOV.U32 R204, RZ, RZ, R37 ;  /* 0x000000ffffcc7224 */ /* 0x000fe400078e0025 */
[----:B------:R-:W2:Y:S04]  /*434c0*/  LDL.LU R37, [R1+0x434] ;  /* 0x0004340001257983 */ /* 0x000ea80000300800 */
[----:B------:R-:W-:Y:S01]  /*434d0*/  IMAD.MOV.U32 R32, RZ, RZ, R39 ;  /* 0x000000ffff207224 */ /* 0x000fe200078e0027 */
[----:B------:R-:W-:-:S02]  /*434e0*/  MOV R33, R38 ;  /* 0x0000002600217202 */ /* 0x000fc40000000f00 */
[----:B------:R-:W2:Y:S04]  /*434f0*/  LDL.LU R38, [R1+0x438] ;  /* 0x0004380001267983 */ /* 0x000ea80000300800 */
[----:B------:R-:W2:Y:S04]  /*43500*/  LDL.LU R39, [R1+0x43c] ;  /* 0x00043c0001277983 */ /* 0x000ea80000300800 */
[----:B------:R-:W-:Y:S04]  /*43510*/  STL [R1+0x5854], R32 ;  /* 0x0058542001007387 */ /* 0x000fe80000100800 */
[----:B------:R-:W-:Y:S04]  /*43520*/  STL [R1+0x5850], R204 ;  /* 0x005850cc01007387 */ /* 0x000fe80000100800 */
[----:B------:R-:W-:Y:S04]  /*43530*/  STL [R1+0x5844], R205 ;  /* 0x005844cd01007387 */ /* 0x000fe80000100800 */
[----:B------:R1:W-:Y:S01]  /*43540*/  STL [R1+0x5840], R33 ;  /* 0x0058402101007387 */ /* 0x0003e20000100800 */
[----:B------:R-:W-:-:S03]  /*43550*/  IMAD.MOV.U32 R240, RZ, RZ, R211 ;  /* 0x000000fffff07224 */ /* 0x000fc600078e00d3 */
[----:B------:R-:W2:Y:S04]  /*43560*/  LDL.LU R236, [R1+0x3a0] ;  /* 0x0003a00001ec7983 */ /* 0x000ea80000300800 */
[----:B------:R-:W2:Y:S04]  /*43570*/  LDL.LU R237, [R1+0x3a4] ;  /* 0x0003a40001ed7983 */ /* 0x000ea80000300800 */
[----:B------:R-:W2:Y:S04]  /*43580*/  LDL.LU R238, [R1+0x3a8] ;  /* 0x0003a80001ee7983 */ /* 0x000ea80000300800 */
[----:B------:R-:W4:Y:S04]  /*43590*/  LDL.LU R210, [R1+0x5aa4] ;  /* 0x005aa40001d27983 */ /* 0x000f280000300800 */
[----:B------:R-:W4:Y:S01]  /*435a0*/  LDL.LU R211, [R1+0x5aa0] ;  /* 0x005aa00001d37983 */ /* 0x000f220000300800 */
[C---:B------:R-:W-:Y:S03]  /*435b0*/  HMMA.1688.F32.TF32 R200, R180.reuse, R8, R200 ;  /* 0x00000008b4c8723c */ /* 0x040fe600000810c8 */
[----:B------:R-:W2:Y:S04]  /*435c0*/  LDL.LU R241, [R1+0x394] ;  /* 0x0003940001f17983 */ /* 0x000ea80000300800 */
[----:B------:R-:W2:Y:S01]  /*435d0*/  LDL.LU R242, [R1+0x398] ;  /* 0x0003980001f27983 */ /* 0x000ea20000300800 */
[----:B------:R-:W-:Y:S03]  /*435e0*/  HMMA.1688.F32.TF32 R220, R180, R28, R220 ;  /* 0x0000001cb4dc723c */ /* 0x000fe600000810dc */
[----:B------:R-:W2:Y:S05]  /*435f0*/  LDL.LU R243, [R1+0x39c] ;  /* 0x00039c0001f37983 */ /* 0x000eaa0000300800 */
[----:B-----5:R-:W-:Y:S11]  /*43600*/  HMMA.1688.F32.TF32 R40, R212, R34, R244 ;  /* 0x00000022d428723c */ /* 0x020ff600000810f4 */
[----:B------:R-:W-:Y:S11]  /*43610*/  @!UPT UIADD3 URZ, URZ, URZ, URZ ;  /* 0x0000003f3f3ff290 */ /* 0x000ff6000fffe03f */
[----:B------:R-:W-:Y:S02]  /*43620*/  @!UPT UIADD3 URZ, URZ, URZ, URZ ;  /* 0x0000003f3f3ff290 */ /* 0x000fe4000fffe03f */
[----:B------:R-:W-:Y:S01]  /*43630*/  MOV R29, R40 ;  /* 0x00000028001d7202 */ /* 0x000fe20000000f00 */
[----:B------:R-:W-:Y:S01]  /*43640*/  IMAD.MOV.U32 R28, RZ, RZ, R41 ;  /* 0x000000ffff1c7224 */ /* 0x000fe200078e0029 */
[----:B------:R-:W-:Y:S01]  /*43650*/  MOV R8, R43 ;  /* 0x0000002b00087202 */ /* 0x000fe20000000f00 */
[----:B------:R-:W-:-:S04]  /*43660*/  IMAD.MOV.U32 R9, RZ, RZ, R42 ;  /* 0x000000ffff097224 */ /* 0x000fc800078e002a */
[----:B------:R-:W-:Y:S01]  /*43670*/  STL [R1+0x5864], R8 ;  /* 0x0058640801007387 */ /* 0x000fe20000100800 */
[----:B----4-:R-:W-:Y:S03]  /*43680*/  HMMA.1688.F32.TF32 R40, R212, R210, R248 ;  /* 0x000000d2d428723c */ /* 0x010fe600000810f8 */
[----:B------:R-:W-:Y:S04]  /*43690*/  STL [R1+0x5860], R9 ;  /* 0x0058600901007387 */ /* 0x000fe80000100800 */
[----:B------:R-:W-:Y:S01]  /*436a0*/  STL [R1+0x585c], R28 ;  /* 0x00585c1c01007387 */ /* 0x000fe20000100800 */
[----:B------:R-:W-:-:S03]  /*436b0*/  MOV R248, R186 ;  /* 0x000000ba00f87202 */ /* 0x000fc60000000f00 */
[----:B------:R4:W-:Y:S01]  /*436c0*/  STL [R1+0x5858], R29 ;  /* 0x0058581d01007387 */ /* 0x0009e20000100800 */
[----:B------:R-:W-:Y:S01]  /*436d0*/  IMAD.MOV.U32 R249, RZ, RZ, R187 ;  /* 0x000000fffff97224 */ /* 0x000fe200078e00bb */
[----:B------:R-:W-:Y:S01]  /*436e0*/  MOV R251, R207 ;  /* 0x000000cf00fb7202 */ /* 0x000fe20000000f00 */
[----:B------:R-:W-:-:S09]  /*436f0*/  IMAD.MOV.U32 R250, RZ, RZ, R206 ;  /* 0x000000fffffa7224 */ /* 0x000fd200078e00ce */
[----:B------:R-:W-:Y:S04]  /*43700*/  STL [R1+0x73c], R43 ;  /* 0x00073c2b01007387 */ /* 0x000fe80000100800 */
[----:B------:R-:W5:Y:S04]  /*43710*/  LDL.LU R186, [R1+0x5a9c] ;  /* 0x005a9c0001ba7983 */ /* 0x000f680000300800 */
[----:B------:R-:W5:Y:S04]  /*43720*/  LDL.LU R187, [R1+0x5a98] ;  /* 0x005a980001bb7983 */ /* 0x000f680000300800 */
[----:B------:R-:W2:Y:S04]  /*43730*/  LDL.LU R206, [R1+0x5a94] ;  /* 0x005a940001ce7983 */ /* 0x000ea80000300800 */
[----:B------:R-:W2:Y:S01]  /*43740*/  LDL.LU R207, [R1+0x5a90] ;  /* 0x005a900001cf7983 */ /* 0x000ea20000300800 */
[----:B------:R-:W-:Y:S01]  /*43750*/  IMAD.MOV.U32 R244, RZ, RZ, R190 ;  /* 0x000000fffff47224 */ /* 0x000fe200078e00be */
[----:B------:R-:W-:Y:S01]  /*43760*/  MOV R246, R194 ;  /* 0x000000c200f67202 */ /* 0x000fe20000000f00 */
[----:B------:R-:W-:Y:S01]  /*43770*/  IMAD.MOV.U32 R245, RZ, RZ, R191 ;  /* 0x000000fffff57224 */ /* 0x000fe200078e00bf */
[----:B------:R-:W3:Y:S01]  /*43780*/  LDL.LU R190, [R1+0x5a8c] ;  /* 0x005a8c0001be7983 */ /* 0x000ee20000300800 */
[----:B------:R-:W-:-:S03]  /*43790*/  IMAD.MOV.U32 R247, RZ, RZ, R195 ;  /* 0x000000fffff77224 */ /* 0x000fc600078e00c3 */
[----:B------:R-:W3:Y:S04]  /*437a0*/  LDL.LU R191, [R1+0x5a88] ;  /* 0x005a880001bf7983 */ /* 0x000ee80000300800 */
[----:B------:R-:W3:Y:S04]  /*437b0*/  LDL.LU R194, [R1+0x5a84] ;  /* 0x005a840001c27983 */ /* 0x000ee80000300800 */
[----:B------:R-:W3:Y:S01]  /*437c0*/  LDL.LU R195, [R1+0x5a80] ;  /* 0x005a800001c37983 */ /* 0x000ee20000300800 */
[----:B-1----:R-:W-:Y:S01]  /*437d0*/  IMAD.MOV.U32 R33, RZ, RZ, R42 ;  /* 0x000000ffff217224 */ /* 0x002fe200078e002a */
[----:B------:R-:W-:Y:S01]  /*437e0*/  MOV R209, R40 ;  /* 0x0000002800d17202 */ /* 0x000fe20000000f00 */
[----:B------:R-:W-:-:S03]  /*437f0*/  IMAD.MOV.U32 R205, RZ, RZ, R41 ;  /* 0x000000ffffcd7224 */ /* 0x000fc600078e0029 */
[----:B------:R-:W-:Y:S04]  /*43800*/  STL [R1+0x5870], R33 ;  /* 0x0058702101007387 */ /* 0x000fe80000100800 */
[----:B------:R-:W-:Y:S04]  /*43810*/  STL [R1+0x586c], R205 ;  /* 0x00586ccd01007387 */ /* 0x000fe80000100800 */
[----:B------:R1:W-:Y:S01]  /*43820*/  STL [R1+0x5868], R209 ;  /* 0x005868d101007387 */ /* 0x0003e20000100800 */
[C---:B------:R-:W-:Y:S08]  /*43830*/  HMMA.1688.F32.TF32 R112, R120.reuse, R192, R72 ;  /* 0x000000c07870723c */ /* 0x040ff00000081048 */
[C---:B------:R-:W-:Y:S08]  /*43840*/  HMMA.1688.F32.TF32 R116, R120.reuse, R188, R68 ;  /* 0x000000bc7874723c */ /* 0x040ff00000081044 */
[----:B------:R-:W-:Y:S08]  /*43850*/  HMMA.1688.F32.TF32 R120, R120, R184, R64 ;  /* 0x000000b87878723c */ /* 0x000ff00000081040 */
[C---:B--2---:R-:W-:Y:S11]  /*43860*/  HMMA.1688.F32.TF32 R36, R212.reuse, R206, R36 ;  /* 0x000000ced424723c */ /* 0x044ff60000081024 */
[----:B------:R-:W-:Y:S11]  /*43870*/  @!UPT UIADD3 URZ, URZ, URZ, URZ ;  /* 0x0000003f3f3ff290 */ /* 0x000ff6000fffe03f */
[----:B------:R-:W-:Y:S02]  /*43880*/  @!UPT UIADD3 URZ, URZ, URZ, URZ ;  /* 0x0000003f3f3ff290 */ /* 0x000fe4000fffe03f */
[----:B----4-:R-:W-:Y:S01]  /*43890*/  IMAD.MOV.U32 R29, RZ, RZ, R36 ;  /* 0x000000ffff1d7224 */ /* 0x010fe200078e0024 */
[----:B------:R-:W-:Y:S01]  /*438a0*/  MOV R32, R37 ;  /* 0x0000002500207202 */ /* 0x000fe20000000f00 */
[----:B------:R-:W-:Y:S02]  /*438b0*/  IMAD.MOV.U32 R204, RZ, RZ, R38 ;  /* 0x000000ffffcc7224 */ /* 0x000fe400078e0026 */
[----:B------:R-:W-:Y:S02]  /*438c0*/  IMAD.MOV.U32 R208, RZ, RZ, R39 ;  /* 0x000000ffffd07224 */ /* 0x000fe400078e0027 */
[C---:B---3--:R-:W-:Y:S03]  /*438d0*/  HMMA.1688.F32.TF32 R36, R212.reuse, R194, R236 ;  /* 0x000000c2d424723c */ /* 0x048fe600000810ec */
[----:B------:R-:W-:Y:S11]  /*438e0*/  STL [R1+0x5880], R208 ;  /* 0x005880d001007387 */ /* 0x000ff60000100800 */
[----:B------:R-:W-:Y:S10]  /*438f0*/  @!UPT UIADD3 URZ, URZ, URZ, URZ ;  /* 0x0000003f3f3ff290 */ /* 0x000ff4000fffe03f */
[----:B-1----:R-:W-:Y:S01]  /*43900*/  MOV R209, R36 ;  /* 0x0000002400d17202 */ /* 0x002fe20000000f00 */
[----:B------:R-:W-:Y:S01]  /*43910*/  IMAD.MOV.U32 R8, RZ, RZ, R37 ;  /* 0x000000ffff087224 */ /* 0x000fe200078e0025 */
[----:B------:R-:W-:Y:S01]  /*43920*/  MOV R28, R39 ;  /* 0x00000027001c7202 */ /* 0x000fe20000000f00 */
[----:B------:R-:W-:Y:S02]  /*43930*/  IMAD.MOV.U32 R9, RZ, RZ, R38 ;  /* 0x000000ffff097224 */ /* 0x000fe400078e0026 */
[C---:B------:R-:W-:Y:S01]  /*43940*/  HMMA.1688.F32.TF32 R36, R212.reuse, R190, R240 ;  /* 0x000000bed424723c */ /* 0x040fe200000810f0 */
[----:B------:R-:W-:Y:S04]  /*43950*/  STL [R1+0x587c], R204 ;  /* 0x00587ccc01007387 */ /* 0x000fe80000100800 */
[----:B------:R1:W-:Y:S04]  /*43960*/  STL [R1+0x5878], R32 ;  /* 0x0058782001007387 */ /* 0x0003e80000100800 */
[----:B------:R2:W-:Y:S11]  /*43970*/  STL [R1+0x5874], R29 ;  /* 0x0058741d01007387 */ /* 0x0005f60000100800 */
[----:B------:R-:W-:Y:S04]  /*43980*/  @!UPT UIADD3 URZ, URZ, URZ, URZ ;  /* 0x0000003f3f3ff290 */ /* 0x000fe8000fffe03f */
[----:B-1----:R-:W-:Y:S01]  /*43990*/  IMAD.MOV.U32 R32, RZ, RZ, R36 ;  /* 0x000000ffff207224 */ /* 0x002fe200078e0024 */
[----:B------:R-:W-:Y:S01]  /*439a0*/  MOV R33, R38 ;  /* 0x0000002600217202 */ /* 0x000fe20000000f00 */
[----:B--2---:R-:W-:Y:S02]  /*439b0*/  IMAD.MOV.U32 R29, RZ, RZ, R37 ;  /* 0x000000ffff1d7224 */ /* 0x004fe400078e0025 */
[----:B------:R-:W-:Y:S02]  /*439c0*/  IMAD.MOV.U32 R205, RZ, RZ, R39 ;  /* 0x000000ffffcd7224 */ /* 0x000fe400078e0027 */
[----:B-----5:R-:W-:Y:S01]  /*439d0*/  HMMA.1688.F32.TF32 R36, R212, R186, R244 ;  /* 0x000000bad424723c */ /* 0x020fe200000810f4 */
[----:B------:R-:W-:Y:S04]  /*439e0*/  STL [R1+0x5890], R28 ;  /* 0x0058901c01007387 */ /* 0x000fe80000100800 */
[----:B------:R-:W-:Y:S04]  /*439f0*/  STL [R1+0x588c], R9 ;  /* 0x00588c0901007387 */ /* 0x000fe80000100800 */
[----:B------:R-:W-:Y:S04]  /*43a00*/  STL [R1+0x5888], R8 ;  /* 0x0058880801007387 */ /* 0x000fe80000100800 */
[----:B------:R1:W-:Y:S04]  /*43a10*/  STL [R1+0x5884], R209 ;  /* 0x005884d101007387 */ /* 0x0003e80000100800 */
[----:B------:R-:W-:Y:S04]  /*43a20*/  STL [R1+0x58a0], R205 ;  /* 0x0058a0cd01007387 */ /* 0x000fe80000100800 */
[----:B------:R-:W-:Y:S03]  /*43a30*/  STL [R1+0x589c], R33 ;  /* 0x00589c2101007387 */ /* 0x000fe60000100800 */
[----:B-1----:R-:W-:Y:S01]  /*43a40*/  MOV R209, R37 ;  /* 0x0000002500d17202 */ /* 0x002fe20000000f00 */
[----:B------:R-:W-:Y:S01]  /*43a50*/  IMAD.MOV.U32 R8, RZ, RZ, R36 ;  /* 0x000000ffff087224 */ /* 0x000fe200078e0024 */
[----:B------:R1:W-:Y:S01]  /*43a60*/  STL [R1+0x5898], R29 ;  /* 0x0058981d01007387 */ /* 0x0003e20000100800 */
[----:B------:R-:W-:-:S02]  /*43a70*/  IMAD.MOV.U32 R208, RZ, RZ, R38 ;  /* 0x000000ffffd07224 */ /* 0x000fc400078e0026 */
[----:B------:R-:W-:Y:S01]  /*43a80*/  IMAD.MOV.U32 R204, RZ, RZ, R39 ;  /* 0x000000ffffcc7224 */ /* 0x000fe200078e0027 */
[----:B------:R2:W-:Y:S01]  /*43a90*/  STL [R1+0x5894], R32 ;  /* 0x0058942001007387 */ /* 0x0005e20000100800 */
[----:B------:R-:W-:Y:S03]  /*43aa0*/  HMMA.1688.F32.TF32 R36, R224, R10, R248 ;  /* 0x0000000ae024723c */ /* 0x000fe600000810f8 */
[----:B------:R-:W-:Y:S04]  /*43ab0*/  STL [R1+0x58a8], R209 ;  /* 0x0058a8d101007387 */ /* 0x000fe80000100800 */
[----:B------:R-:W-:Y:S04]  /*43ac0*/  STL [R1+0x58a4], R8 ;  /* 0x0058a40801007387 */ /* 0x000fe80000100800 */
[----:B------:R-:W3:Y:S04]  /*43ad0*/  LDL.LU R248, [R1+0x150] ;  /* 0x0001500001f87983 */ /* 0x000ee80000300800 */
[----:B------:R-:W3:Y:S04]  /*43ae0*/  LDL.LU R249, [R1+0x154] ;  /* 0x0001540001f97983 */ /* 0x000ee80000300800 */
[----:B------:R-:W3:Y:S04]  /*43af0*/  LDL.LU R250, [R1+0x158] ;  /* 0x0001580001fa7983 */ /* 0x000ee80000300800 */
[----:B------:R-:W3:Y:S04]  /*43b00*/  LDL.LU R251, [R1+0x15c] ;  /* 0x00015c0001fb7983 */ /* 0x000ee80000300800 */
[----:B------:R-:W4:Y:S04]  /*43b10*/  LDL.LU R244, [R1+0x170] ;  /* 0x0001700001f47983 */ /* 0x000f280000300800 */
[----:B------:R-:W4:Y:S04]  /*43b20*/  LDL.LU R245, [R1+0x174] ;  /* 0x0001740001f57983 */ /* 0x000f280000300800 */
[----:B------:R-:W4:Y:S04]  /*43b30*/  LDL.LU R246, [R1+0x178] ;  /* 0x0001780001f67983 */ /* 0x000f280000300800 */
[----:B------:R-:W4:Y:S04]  /*43b40*/  LDL.LU R247, [R1+0x17c] ;  /* 0x00017c0001f77983 */ /* 0x000f280000300800 */
[----:B------:R-:W5:Y:S04]  /*43b50*/  LDL.LU R40, [R1+0x1c0] ;  /* 0x0001c00001287983 */ /* 0x000f680000300800 */
[----:B------:R-:W5:Y:S04]  /*43b60*/  LDL.LU R41, [R1+0x1c4] ;  /* 0x0001c40001297983 */ /* 0x000f680000300800 */
[----:B------:R-:W5:Y:S04]  /*43b70*/  LDL.LU R42, [R1+0x1c8] ;  /* 0x0001c800012a7983 */ /* 0x000f680000300800 */
[----:B------:R-:W5:Y:S04]  /*43b80*/  LDL.LU R43, [R1+0x1cc] ;  /* 0x0001cc00012b7983 */ /* 0x000f680000300800 */
[----:B------:R-:W3:Y:S04]  /*43b90*/  LDL.LU R44, [R1+0x1d0] ;  /* 0x0001d000012c7983 */ /* 0x000ee80000300800 */
        /* <DEDUP_REMOVED lines=12> */
[----:B------:R-:W4:Y:S04]  /*43c60*/  LDL.LU R61, [R1+0x214] ;  /* 0x00021400013d7983 */ /* 0x000f280000300800 */
[----:B------:R-:W4:Y:S04]  /*43c70*/  LDL.LU R62, [R1+0x218] ;  /* 0x00021800013e7983 */ /* 0x000f280000300800 */
[----:B------:R-:W4:Y:S04]  /*43c80*/  LDL.LU R63, [R1+0x21c] ;  /* 0x00021c00013f7983 */ /* 0x000f280000300800 */
[----:B------:R-:W5:Y:S04]  /*43c90*/  LDL.LU R64, [R1+0x220] ;  /* 0x0002200001407983 */ /* 0x000f680000300800 */
        /* <DEDUP_REMOVED lines=50> */
[----:B------:R-:W5:Y:S01]  /*43fc0*/  LDL.LU R55, [R1+0x1fc] ;  /* 0x0001fc0001377983 */ /* 0x000f620000300800 */
[----:B-1----:R-:W-:-:S03]  /*43fd0*/  MOV R29, R36 ;  /* 0x00000024001d7202 */ /* 0x002fc60000000f00 */
[----:B------:R-:W5:Y:S01]  /*43fe0*/  LDL.LU R236, [R1+0x1a0] ;  /* 0x0001a00001ec7983 */ /* 0x000f620000300800 */
[----:B--2---:R-:W-:-:S03]  /*43ff0*/  IMAD.MOV.U32 R32, RZ, RZ, R37 ;  /* 0x000000ffff207224 */ /* 0x004fc600078e0025 */
[----:B------:R-:W2:Y:S01]  /*44000*/  LDL.LU R237, [R1+0x1a4] ;  /* 0x0001a40001ed7983 */ /* 0x000ea20000300800 */
[----:B------:R-:W-:-:S03]  /*44010*/  IMAD.MOV.U32 R28, RZ, RZ, R38 ;  /* 0x000000ffff1c7224 */ /* 0x000fc600078e0026 */
[----:B------:R-:W2:Y:S01]  /*44020*/  LDL.LU R238, [R1+0x1a8] ;  /* 0x0001a80001ee7983 */ /* 0x000ea20000300800 */
[----:B------:R-:W-:-:S03]  /*44030*/  MOV R9, R39 ;  /* 0x0000002700097202 */ /* 0x000fc60000000f00 */
        /* <DEDUP_REMOVED lines=8> */
[----:B------:R-:W2:Y:S01]  /*440c0*/  LDL.LU R243, [R1+0x19c] ;  /* 0x00019c0001f37983 */ /* 0x000ea20000300800 */
[C---:B------:R-:W-:Y:S03]  /*440d0*/  HMMA.1688.F32.TF32 R12, R180.reuse, R192, R12 ;  /* 0x000000c0b40c723c */ /* 0x040fe6000008100c */
[----:B------:R-:W-:Y:S04]  /*440e0*/  LDS R212, [R2+0x2100] ;  /* 0x0021000002d47984 */ /* 0x000fe80000000800 */
[----:B------:R-:W-:Y:S01]  /*440f0*/  LDS R214, [R2+0x3100] ;  /* 0x0031000002d67984 */ /* 0x000fe20000000800 */
[C---:B------:R-:W-:Y:S03]  /*44100*/  HMMA.1688.F32.TF32 R216, R180.reuse, R188, R216 ;  /* 0x000000bcb4d8723c */ /* 0x040fe600000810d8 */
[----:B------:R-:W-:Y:S04]  /*44110*/  LDS R213, [R0+0x2100] ;  /* 0x0021000000d57984 */ /* 0x000fe80000000800 */
[----:B------:R-:W-:Y:S01]  /*44120*/  LDS R215, [R0+0x3100] ;  /* 0x0031000000d77984 */ /* 0x000fe20000000800 */
[----:B------:R-:W-:Y:S03]  /*44130*/  HMMA.1688.F32.TF32 R180, R180, R184, R232 ;  /* 0x000000b8b4b4723c */ /* 0x000fe600000810e8 */
[----:B------:R-:W-:Y:S04]  /*44140*/  LDS R232, [R4+0x2080] ;  /* 0x0020800004e87984 */ /* 0x000fe80000000800 */
[----:B------:R-:W-:Y:S04]  /*44150*/  LDS R234, [R4+0x3080] ;  /* 0x0030800004ea7984 */ /* 0x000fe80000000800 */
[----:B------:R-:W-:Y:S04]  /*44160*/  LDS R233, [R5+0x2080] ;  /* 0x0020800005e97984 */ /* 0x000fe80000000800 */
[----:B------:R-:W1:Y:S01]  /*44170*/  LDS R235, [R5+0x3080] ;  /* 0x0030800005eb7984 */ /* 0x000e620000000800 */
[C---:B---3--:R-:W-:Y:S08]  /*44180*/  HMMA.1688.F32.TF32 R56, R228.reuse, R190, R56 ;  /* 0x000000bee438723c */ /* 0x048ff00000081038 */
[C---:B----4-:R-:W-:Y:S08]  /*44190*/  HMMA.1688.F32.TF32 R60, R228.reuse, R194, R60 ;  /* 0x000000c2e43c723c */ /* 0x050ff0000008103c */
[C---:B-----5:R-:W-:Y:S08]  /*441a0*/  HMMA.1688.F32.TF32 R64, R228.reuse, R206, R64 ;  /* 0x000000cee440723c */ /* 0x060ff00000081040 */
[C---:B------:R-:W-:Y:S08]  /*441b0*/  HMMA.1688.F32.TF32 R72, R228.reuse, R34, R72 ;  /* 0x00000022e448723c */ /* 0x040ff00000081048 */
[C---:B------:R-:W-:Y:S08]  /*441c0*/  HMMA.1688.F32.TF32 R76, R228.reuse, R30, R76 ;  /* 0x0000001ee44c723c */ /* 0x040ff0000008104c */
[-C--:B------:R-:W-:Y:S08]  /*441d0*/  HMMA.1688.F32.TF32 R80, R228, R10.reuse, R80 ;  /* 0x0000000ae450723c */ /* 0x080ff00000081050 */
[----:B-1----:R-:W-:Y:S08]  /*441e0*/  HMMA.1688.F32.TF32 R48, R232, R10, R48 ;  /* 0x0000000ae830723c */ /* 0x002ff00000081030 */
[C---:B------:R-:W-:Y:S08]  /*441f0*/  HMMA.1688.F32.TF32 R96, R224.reuse, R30, R96 ;  /* 0x0000001ee060723c */ /* 0x040ff00000081060 */
[C---:B------:R-:W-:Y:S11]  /*44200*/  HMMA.1688.F32.TF32 R104, R224.reuse, R34, R160 ;  /* 0x00000022e068723c */ /* 0x040ff600000810a0 */
[----:B------:R-:W-:Y:S05]  /*44210*/  @!UPT UIADD3 URZ, URZ, URZ, URZ ;  /* 0x0000003f3f3ff290 */ /* 0x000fea000fffe03f */
[----:B------:R-:W-:Y:S01]  /*44220*/  IMAD.MOV.U32 R209, RZ, RZ, R96 ;  /* 0x000000ffffd17224 */ /* 0x000fe200078e0060 */
[----:B------:R-:W-:Y:S01]  /*44230*/  MOV R205, R98 ;  /* 0x0000006200cd7202 */ /* 0x000fe20000000f00 */
[----:B------:R-:W-:Y:S02]  /*44240*/  IMAD.MOV.U32 R8, RZ, RZ, R97 ;  /* 0x000000ffff087224 */ /* 0x000fe400078e0061 */
[----:B------:R-:W-:Y:S02]  /*44250*/  IMAD.MOV.U32 R33, RZ, RZ, R99 ;  /* 0x000000ffff217224 */ /* 0x000fe400078e0063 */
        /* <DEDUP_REMOVED lines=9> */
[----:B------:R-:W-:Y:S01]  /*442f0*/  STL.64 [R1+0x608], R102 ;  /* 0x0006086601007387 */ /* 0x000fe20000100a00 */
[----:B------:R-:W-:Y:S03]  /*44300*/  HMMA.1688.F32.TF32 R52, R228, R186, R52 ;  /* 0x000000bae434723c */ /* 0x000fe60000081034 */
[----:B------:R-:W-:Y:S04]  /*44310*/  STL.64 [R1+0x470], R96 ;  /* 0x0004706001007387 */ /* 0x000fe80000100a00 */
[----:B------:R-:W-:Y:S01]  /*44320*/  STL.64 [R1+0x478], R98 ;  /* 0x0004786201007387 */ /* 0x000fe20000100a00 */
[C---:B------:R-:W-:Y:S03]  /*44330*/  HMMA.1688.F32.TF32 R44, R232.reuse, R30, R44 ;  /* 0x0000001ee82c723c */ /* 0x040fe6000008102c */
[----:B------:R-:W-:Y:S04]  /*44340*/  STL.64 [R1+0x460], R92 ;  /* 0x0004605c01007387 */ /* 0x000fe80000100a00 */
[----:B------:R-:W-:Y:S01]  /*44350*/  STL.64 [R1+0x468], R94 ;  /* 0x0004685e01007387 */ /* 0x000fe20000100a00 */
[----:B------:R-:W-:Y:S03]  /*44360*/  HMMA.1688.F32.TF32 R40, R232, R34, R40 ;  /* 0x00000022e828723c */ /* 0x000fe60000081028 */
        /* <DEDUP_REMOVED lines=21> */
[----:B------:R-:W-:-:S03]  /*444c0*/  IMAD.MOV.U32 R185, RZ, RZ, R42 ;  /* 0x000000ffffb97224 */ /* 0x000fc600078e002a */
[----:B------:R-:W-:Y:S01]  /*444d0*/  STL.64 [R1+0x258], R50 ;  /* 0x0002583201007387 */ /* 0x000fe20000100a00 */
[----:B------:R-:W-:-:S03]  /*444e0*/  MOV R184, R43 ;  /* 0x0000002b00b87202 */ /* 0x000fc60000000f00 */
[----:B------:R-:W-:Y:S04]  /*444f0*/  STL.64 [R1+0x240], R44 ;  /* 0x0002402c01007387 */ /* 0x000fe80000100a00 */
[----:B------:R-:W-:Y:S04]  /*44500*/  STL.64 [R1+0x248], R46 ;  /* 0x0002482e01007387 */ /* 0x000fe80000100a00 */
[----:B------:R2:W-:Y:S04]  /*44510*/  STL.64 [R1+0x230], R40 ;  /* 0x0002302801007387 */ /* 0x0005e80000100a00 */
[----:B------:R-:W-:Y:S04]  /*44520*/  LDS R224, [R4+0x2100] ;  /* 0x0021000004e07984 */ /* 0x000fe80000000800 */
[----:B------:R-:W-:Y:S01]  /*44530*/  LDS R226, [R4+0x3100] ;  /* 0x0031000004e27984 */ /* 0x000fe20000000800 */
[C---:B--2---:R-:W-:Y:S03]  /*44540*/  HMMA.1688.F32.TF32 R40, R232.reuse, R210, R36 ;  /* 0x000000d2e828723c */ /* 0x044fe60000081024 */
[----:B------:R-:W-:Y:S04]  /*44550*/  LDS R225, [R5+0x2100] ;  /* 0x0021000005e17984 */ /* 0x000fe80000000800 */
[----:B------:R-:W1:Y:S01]  /*44560*/  LDS R227, [R5+0x3100] ;  /* 0x0031000005e37984 */ /* 0x000e620000000800 */
[C---:B------:R-:W-:Y:S03]  /*44570*/  HMMA.1688.F32.TF32 R36, R232.reuse, R206, R236 ;  /* 0x000000cee824723c */ /* 0x040fe600000810ec */
[----:B------:R2:W-:Y:S04]  /*44580*/  STL [R1+0x583c], R184 ;  /* 0x00583cb801007387 */ /* 0x0005e80000100800 */
[----:B------:R3:W-:Y:S01]  /*44590*/  STL [R1+0x5838], R185 ;  /* 0x005838b901007387 */ /* 0x0007e20000100800 */
[----:B------:R-:W-:Y:S03]  /*445a0*/  HMMA.1688.F32.TF32 R44, R232, R190, R244 ;  /* 0x000000bee82c723c */ /* 0x000fe600000810f4 */
[----:B------:R-:W-:Y:S04]  /*445b0*/  LDS R228, [R2+0x2180] ;  /* 0x0021800002e47984 */ /* 0x000fe80000000800 */
[----:B------:R-:W-:Y:S04]  /*445c0*/  LDS R230, [R2+0x3180] ;  /* 0x0031800002e67984 */ /* 0x000fe80000000800 */
[----:B------:R-:W-:Y:S04]  /*445d0*/  STL.64 [R1+0x220], R40 ;  /* 0x0002202801007387 */ /* 0x000fe80000100a00 */
[----:B------:R4:W-:Y:S01]  /*445e0*/  STL.64 [R1+0x228], R42 ;  /* 0x0002282a01007387 */ /* 0x0009e20000100a00 */
[----:B--2---:R-:W-:-:S03]  /*445f0*/  IMAD.MOV.U32 R184, RZ, RZ, R38 ;  /* 0x000000ffffb87224 */ /* 0x004fc600078e0026 */
[----:B------:R2:W-:Y:S01]  /*44600*/  STL.64 [R1+0x210], R36 ;  /* 0x0002102401007387 */ /* 0x0005e20000100a00 */
[----:B---3--:R-:W-:-:S03]  /*44610*/  IMAD.MOV.U32 R185, RZ, RZ, R39 ;  /* 0x000000ffffb97224 */ /* 0x008fc600078e0027 */
[----:B------:R-:W-:Y:S01]  /*44620*/  LDS R229, [R0+0x2180] ;  /* 0x0021800000e57984 */ /* 0x000fe20000000800 */
[C---:B----4-:R-:W-:Y:S03]  /*44630*/  HMMA.1688.F32.TF32 R40, R232.reuse, R186, R248 ;  /* 0x000000bae828723c */ /* 0x050fe600000810f8 */
[----:B------:R-:W3:Y:S05]  /*44640*/  LDS R231, [R0+0x3180] ;  /* 0x0031800000e77984 */ /* 0x000eea0000000800 */
[----:B--2---:R-:W-:Y:S01]  /*44650*/  HMMA.1688.F32.TF32 R36, R232, R194, R240 ;  /* 0x000000c2e824723c */ /* 0x004fe200000810f0 */
[----:B------:R-:W-:Y:S04]  /*44660*/  LDS R232, [R4+0x2180] ;  /* 0x0021800004e87984 */ /* 0x000fe80000000800 */
[----:B------:R-:W-:Y:S04]  /*44670*/  LDS R234, [R4+0x3180] ;  /* 0x0031800004ea7984 */ /* 0x000fe80000000800 */
[----:B------:R-:W-:Y:S04]  /*44680*/  LDS R233, [R5+0x2180] ;  /* 0x0021800005e97984 */ /* 0x000fe80000000800 */
[----:B------:R-:W2:Y:S10]  /*44690*/  LDS R235, [R5+0x3180] ;  /* 0x0031800005eb7984 */ /* 0x000eb40000000800 */
[----:B------:R4:W-:Y:S01]  /*446a0*/  STL.64 [R1+0x200], R36 ;  /* 0x0002002401007387 */ /* 0x0009e20000100a00 */
[----:B------:R-:W-:Y:S01]  /*446b0*/  MOV R193, R38 ;  /* 0x0000002600c17202 */ /* 0x000fe20000000f00 */
[----:B------:R-:W-:-:S02]  /*446c0*/  IMAD.MOV.U32 R192, RZ, RZ, R39 ;  /* 0x000000ffffc07224 */ /* 0x000fc400078e0027 */
[----:B----4-:R-:W4:Y:S04]  /*446d0*/  LDL.LU R36, [R1] ;  /* 0x0000000001247983 */ /* 0x010f280000300800 */
[----:B------:R-:W-:Y:S04]  /*446e0*/  STL.64 [R1+0x1f0], R44 ;  /* 0x0001f02c01007387 */ /* 0x000fe80000100a00 */
[----:B------:R-:W-:Y:S04]  /*446f0*/  STL.64 [R1+0x1f8], R46 ;  /* 0x0001f82e01007387 */ /* 0x000fe80000100a00 */
[----:B------:R5:W-:Y:S04]  /*44700*/  STL.64 [R1+0x150], R40 ;  /* 0x0001502801007387 */ /* 0x000be80000100a00 */
[----:B------:R1:W-:Y:S04]  /*44710*/  STL.64 [R1+0x158], R42 ;  /* 0x0001582a01007387 */ /* 0x0003e80000100a00 */
[----:B------:R-:W4:Y:S04]  /*44720*/  LDL.LU R37, [R1+0x4] ;  /* 0x0000040001257983 */ /* 0x000f280000300800 */
[----:B------:R-:W4:Y:S04]  /*44730*/  LDL.LU R38, [R1+0x8] ;  /* 0x0000080001267983 */ /* 0x000f280000300800 */
[----:B------:R-:W4:Y:S04]  /*44740*/  LDL.LU R39, [R1+0xc] ;  /* 0x00000c0001277983 */ /* 0x000f280000300800 */
[----:B-----5:R-:W5:Y:S04]  /*44750*/  LDL.LU R40, [R1+0x10] ;  /* 0x0000100001287983 */ /* 0x020f680000300800 */
[----:B------:R-:W5:Y:S04]  /*44760*/  LDL.LU R41, [R1+0x14] ;  /* 0x0000140001297983 */ /* 0x000f680000300800 */
[----:B-1----:R-:W5:Y:S04]  /*44770*/  LDL.LU R42, [R1+0x18] ;  /* 0x00001800012a7983 */ /* 0x002f680000300800 */
[----:B------:R-:W5:Y:S04]  /*44780*/  LDL.LU R43, [R1+0x1c] ;  /* 0x00001c00012b7983 */ /* 0x000f680000300800 */
        /* <DEDUP_REMOVED lines=36> */
[----:B------:R-:W3:Y:S04]  /*449d0*/  LDL.LU R80, [R1+0x320] ;  /* 0x0003200001507983 */ /* 0x000ee80000300800 */
[----:B------:R-:W3:Y:S04]  /*449e0*/  LDL.LU R81, [R1+0x324] ;  /* 0x0003240001517983 */ /* 0x000ee80000300800 */
[----:B------:R-:W3:Y:S04]  /*449f0*/  LDL.LU R82, [R1+0x328] ;  /* 0x0003280001527983 */ /* 0x000ee80000300800 */
        /* <DEDUP_REMOVED lines=61> */
[C---:B--2---:R-:W-:Y:S08]  /*44dd0*/  HMMA.1688.F32.TF32 R160, R212.reuse, R194, R160 ;  /* 0x000000c2d4a0723c */ /* 0x044ff000000810a0 */
[C---:B---3--:R-:W-:Y:S08]  /*44de0*/  HMMA.1688.F32.TF32 R96, R212.reuse, R206, R96 ;  /* 0x000000ced460723c */ /* 0x048ff00000081060 */
[C---:B----4-:R-:W-:Y:S08]  /*44df0*/  HMMA.1688.F32.TF32 R164, R212.reuse, R210, R164 ;  /* 0x000000d2d4a4723c */ /* 0x050ff000000810a4 */
[C---:B-----5:R-:W-:Y:S08]  /*44e00*/  HMMA.1688.F32.TF32 R168, R212.reuse, R30, R168 ;  /* 0x0000001ed4a8723c */ /* 0x060ff000000810a8 */
[C---:B------:R-:W-:Y:S08]  /*44e10*/  HMMA.1688.F32.TF32 R104, R212.reuse, R10, R104 ;  /* 0x0000000ad468723c */ /* 0x040ff00000081068 */
[C---:B------:R-:W-:Y:S11]  /*44e20*/  HMMA.1688.F32.TF32 R100, R212.reuse, R34, R100 ;  /* 0x00000022d464723c */ /* 0x040ff60000081064 */
[----:B------:R-:W-:Y:S04]  /*44e30*/  @!UPT UIADD3 URZ, URZ, URZ, URZ ;  /* 0x0000003f3f3ff290 */ /* 0x000fe8000fffe03f */
[----:B------:R-:W-:Y:S04]  /*44e40*/  STL.64 [R1+0x4e0], R104 ;  /* 0x0004e06801007387 */ /* 0x000fe80000100a00 */
[----:B------:R1:W-:Y:S01]  /*44e50*/  STL.64 [R1+0x4e8], R106 ;  /* 0x0004e86a01007387 */ /* 0x0003e20000100a00 */
[C---:B------:R-:W-:Y:S03]  /*44e60*/  HMMA.1688.F32.TF32 R92, R212.reuse, R190, R92 ;  /* 0x000000bed45c723c */ /* 0x040fe6000008105c */
[----:B-1----:R-:W2:Y:S04]  /*44e70*/  LDL.LU.64 R106, [R1+0x5a78] ;  /* 0x005a7800016a7983 */ /* 0x002ea80000300a00 */
[----:B------:R-:W2:Y:S01]  /*44e80*/  LDL.LU.64 R104, [R1+0x5a70] ;  /* 0x005a700001687983 */ /* 0x000ea20000300a00 */
[----:B------:R-:W-:Y:S03]  /*44e90*/  HMMA.1688.F32.TF32 R212, R212, R186, R152 ;  /* 0x000000bad4d4723c */ /* 0x000fe60000081098 */
[----:B------:R-:W-:Y:S04]  /*44ea0*/  STL.64 [R1+0x4d0], R168 ;  /* 0x0004d0a801007387 */ /* 0x000fe80000100a00 */
[----:B------:R1:W-:Y:S04]  /*44eb0*/  STL.64 [R1+0x4d8], R170 ;  /* 0x0004d8aa01007387 */ /* 0x0003e80000100a00 */
[----:B-1----:R-:W3:Y:S04]  /*44ec0*/  LDL.LU.64 R170, [R1+0x5a68] ;  /* 0x005a680001aa7983 */ /* 0x002ee80000300a00 */
[----:B------:R-:W3:Y:S04]  /*44ed0*/  LDL.LU.64 R168, [R1+0x5a60] ;  /* 0x005a600001a87983 */ /* 0x000ee80000300a00 */
[----:B------:R-:W-:Y:S04]  /*44ee0*/  STL.64 [R1+0x4c0], R100 ;  /* 0x0004c06401007387 */ /* 0x000fe80000100a00 */
[----:B------:R1:W-:Y:S04]  /*44ef0*/  STL.64 [R1+0x4c8], R102 ;  /* 0x0004c86601007387 */ /* 0x0003e80000100a00 */
[----:B-1----:R-:W4:Y:S04]  /*44f00*/  LDL.LU.64 R102, [R1+0x5a58] ;  /* 0x005a580001667983 */ /* 0x002f280000300a00 */
[----:B------:R-:W4:Y:S04]  /*44f10*/  LDL.LU.64 R100, [R1+0x5a50] ;  /* 0x005a500001647983 */ /* 0x000f280000300a00 */
[----:B------:R-:W-:Y:S04]  /*44f20*/  STL.64 [R1+0x4b0], R164 ;  /* 0x0004b0a401007387 */ /* 0x000fe80000100a00 */
[----:B------:R1:W-:Y:S04]  /*44f30*/  STL.64 [R1+0x4b8], R166 ;  /* 0x0004b8a601007387 */ /* 0x0003e80000100a00 */
[----:B-1----:R-:W5:Y:S04]  /*44f40*/  LDL.LU.64 R166, [R1+0x5a48] ;  /* 0x005a480001a67983 */ /* 0x002f680000300a00 */
[----:B------:R-:W5:Y:S04]  /*44f50*/  LDL.LU.64 R164, [R1+0x5a40] ;  /* 0x005a400001a47983 */ /* 0x000f680000300a00 */
[----:B------:R-:W-:Y:S04]  /*44f60*/  STL.64 [R1+0x4a0], R96 ;  /* 0x0004a06001007387 */ /* 0x000fe80000100a00 */
[----:B------:R1:W-:Y:S04]  /*44f70*/  STL.64 [R1+0x4a8], R98 ;  /* 0x0004a86201007387 */ /* 0x0003e80000100a00 */
[----:B-1----:R-:W2:Y:S04]  /*44f80*/  LDL.LU.64 R98, [R1+0x5a38] ;  /* 0x005a380001627983 */ /* 0x002ea80000300a00 */
[----:B------:R-:W2:Y:S04]  /*44f90*/  LDL.LU.64 R96, [R1+0x5a30] ;  /* 0x005a300001607983 */ /* 0x000ea80000300a00 */
        /* <DEDUP_REMOVED lines=8> */
[----:B------:R-:W2:Y:S04]  /*45020*/  LDL.LU.64 R154, [R1+0x5a08] ;  /* 0x005a0800019a7983 */ /* 0x000ea80000300a00 */
[----:B------:R-:W2:Y:S04]  /*45030*/  LDL.LU.64 R152, [R1+0x5a00] ;  /* 0x005a000001987983 */ /* 0x000ea80000300a00 */
[----:B------:R1:W-:Y:S04]  /*45040*/  STL.64 [R1+0x420], R212 ;  /* 0x000420d401007387 */ /* 0x0003e80000100a00 */
[----:B------:R1:W-:Y:S04]  /*45050*/  STL.64 [R1+0x428], R214 ;  /* 0x000428d601007387 */ /* 0x0003e80000100a00 */
[----:B-1----:R-:W2:Y:S04]  /*45060*/  LDL.LU R212, [R1+0x3c0] ;  /* 0x0003c00001d47983 */ /* 0x002ea80000300800 */
[----:B------:R-:W2:Y:S04]  /*45070*/  LDL.LU R213, [R1+0x3c4] ;  /* 0x0003c40001d57983 */ /* 0x000ea80000300800 */
[----:B------:R-:W2:Y:S04]  /*45080*/  LDL.LU R214, [R1+0x3c8] ;  /* 0x0003c80001d67983 */ /* 0x000ea80000300800 */
[----:B------:R-:W2:Y:S01]  /*45090*/  LDL.LU R215, [R1+0x3cc] ;  /* 0x0003cc0001d77983 */ /* 0x000ea20000300800 */
[C---:B------:R-:W-:Y:S08]  /*450a0*/  HMMA.1688.F32.TF32 R88, R224.reuse, R10, R88 ;  /* 0x0000000ae058723c */ /* 0x040ff00000081058 */
[C---:B------:R-:W-:Y:S08]  /*450b0*/  HMMA.1688.F32.TF32 R236, R224.reuse, R30, R236 ;  /* 0x0000001ee0ec723c */ /* 0x040ff000000810ec */
[C---:B------:R-:W-:Y:S08]  /*450c0*/  HMMA.1688.F32.TF32 R240, R224.reuse, R34, R240 ;  /* 0x00000022e0f0723c */ /* 0x040ff000000810f0 */
[C---:B------:R-:W-:Y:S01]  /*450d0*/  HMMA.1688.F32.TF32 R244, R224.reuse, R210, R244 ;  /* 0x000000d2e0f4723c */ /* 0x040fe200000810f4 */
[----:B------:R-:W-:Y:S07]  /*450e0*/  STL.64 [R1+0x410], R88 ;  /* 0x0004105801007387 */ /* 0x000fee0000100a00 */
[C---:B------:R-:W-:Y:S01]  /*450f0*/  HMMA.1688.F32.TF32 R248, R224.reuse, R206, R248 ;  /* 0x000000cee0f8723c */ /* 0x040fe200000810f8 */
[----:B------:R1:W-:Y:S04]  /*45100*/  STL.64 [R1+0x418], R90 ;  /* 0x0004185a01007387 */ /* 0x0003e80000100a00 */
[----:B-1----:R-:W3:Y:S04]  /*45110*/  LDL.LU.64 R90, [R1+0x59f8] ;  /* 0x0059f800015a7983 */ /* 0x002ee80000300a00 */
[----:B------:R-:W3:Y:S04]  /*45120*/  LDL.LU.64 R88, [R1+0x59f0] ;  /* 0x0059f00001587983 */ /* 0x000ee80000300a00 */
[----:B------:R-:W-:Y:S04]  /*45130*/  STL.64 [R1+0x400], R236 ;  /* 0x000400ec01007387 */ /* 0x000fe80000100a00 */
        /* <DEDUP_REMOVED lines=14> */
[----:B------:R-:W3:Y:S01]  /*45220*/  LDL.LU.64 R248, [R1+0x59b0] ;  /* 0x0059b00001f87983 */ /* 0x000ee20000300a00 */
[C---:B--2---:R-:W-:Y:S11]  /*45230*/  HMMA.1688.F32.TF32 R212, R224.reuse, R194, R212 ;  /* 0x000000c2e0d4723c */ /* 0x044ff600000810d4 */
[----:B------:R-:W-:Y:S11]  /*45240*/  @!UPT UIADD3 URZ, URZ, URZ, URZ ;  /* 0x0000003f3f3ff290 */ /* 0x000ff6000fffe03f */
[----:B------:R-:W-:Y:S01]  /*45250*/  @!UPT UIADD3 URZ, URZ, URZ, URZ ;  /* 0x0000003f3f3ff290 */ /* 0x000fe2000fffe03f */
[----:B------:R-:W-:Y:S04]  /*45260*/  STL.64 [R1+0x3c0], R212 ;  /* 0x0003c0d401007387 */ /* 0x000fe80000100a00 */
[----:B------:R1:W-:Y:S02]  /*45270*/  STL.64 [R1+0x3c8], R214 ;  /* 0x0003c8d601007387 */ /* 0x0003e40000100a00 */
[C---:B-1----:R-:W-:Y:S08]  /*45280*/  HMMA.1688.F32.TF32 R212, R224.reuse, R190, R176 ;  /* 0x000000bee0d4723c */ /* 0x042ff000000810b0 */
[----:B------:R-:W-:Y:S01]  /*45290*/  HMMA.1688.F32.TF32 R176, R224, R186, R84 ;  /* 0x000000bae0b0723c */ /* 0x000fe20000081054 */
[----:B------:R-:W-:Y:S04]  /*452a0*/  LDS R224, [R4+0x2200] ;  /* 0x0022000004e07984 */ /* 0x000fe80000000800 */
[----:B------:R-:W-:Y:S03]  /*452b0*/  LDS R226, [R4+0x3200] ;  /* 0x0032000004e27984 */ /* 0x000fe60000000800 */
[C---:B------:R-:W-:Y:S01]  /*452c0*/  HMMA.1688.F32.TF32 R84, R228.reuse, R10, R80 ;  /* 0x0000000ae454723c */ /* 0x040fe20000081050 */
[----:B------:R-:W-:Y:S04]  /*452d0*/  LDS R225, [R5+0x2200] ;  /* 0x0022000005e17984 */ /* 0x000fe80000000800 */
[----:B------:R-:W1:Y:S03]  /*452e0*/  LDS R227, [R5+0x3200] ;  /* 0x0032000005e37984 */ /* 0x000e660000000800 */
[C---:B------:R-:W-:Y:S08]  /*452f0*/  HMMA.1688.F32.TF32 R80, R228.reuse, R30, R76 ;  /* 0x0000001ee450723c */ /* 0x040ff0000008104c */
[C---:B------:R-:W-:Y:S08]  /*45300*/  HMMA.1688.F32.TF32 R76, R228.reuse, R34, R72 ;  /* 0x00000022e44c723c */ /* 0x040ff00000081048 */
[C---:B------:R-:W-:Y:S08]  /*45310*/  HMMA.1688.F32.TF32 R72, R228.reuse, R210, R68 ;  /* 0x000000d2e448723c */ /* 0x040ff00000081044 */
[C---:B------:R-:W-:Y:S08]  /*45320*/  HMMA.1688.F32.TF32 R68, R228.reuse, R206, R64 ;  /* 0x000000cee444723c */ /* 0x040ff00000081040 */
[C---:B------:R-:W-:Y:S01]  /*45330*/  HMMA.1688.F32.TF32 R64, R228.reuse, R194, R60 ;  /* 0x000000c2e440723c */ /* 0x040fe2000008103c */
[----:B------:R-:W-:Y:S07]  /*45340*/  STL.64 [R1+0x3b0], R212 ;  /* 0x0003b0d401007387 */ /* 0x000fee0000100a00 */
[C---:B------:R-:W-:Y:S01]  /*45350*/  HMMA.1688.F32.TF32 R60, R228.reuse, R190, R56 ;  /* 0x000000bee43c723c */ /* 0x040fe20000081038 */
[----:B------:R-:W-:Y:S04]  /*45360*/  STL.64 [R1+0x3b8], R214 ;  /* 0x0003b8d601007387 */ /* 0x000fe80000100a00 */
[----:B------:R-:W-:Y:S03]  /*45370*/  LDS R212, [R2+0x2200] ;  /* 0x0022000002d47984 */ /* 0x000fe60000000800 */
[----:B------:R-:W-:Y:S01]  /*45380*/  HMMA.1688.F32.TF32 R56, R228, R186, R52 ;  /* 0x000000bae438723c */ /* 0x000fe20000081034 */
[----:B------:R-:W-:Y:S04]  /*45390*/  STL.64 [R1+0x280], R176 ;  /* 0x000280b001007387 */ /* 0x000fe80000100a00 */
[----:B------:R-:W-:Y:S03]  /*453a0*/  LDS R214, [R2+0x3200] ;  /* 0x0032000002d67984 */ /* 0x000fe60000000800 */
[C---:B------:R-:W-:Y:S01]  /*453b0*/  HMMA.1688.F32.TF32 R52, R232.reuse, R10, R48 ;  /* 0x0000000ae834723c */ /* 0x040fe20000081030 */
[----:B------:R-:W-:Y:S04]  /*453c0*/  STL.64 [R1+0x288], R178 ;  /* 0x000288b201007387 */ /* 0x000fe80000100a00 */
[----:B------:R-:W-:Y:S03]  /*453d0*/  LDS R213, [R0+0x2200] ;  /* 0x0022000000d57984 */ /* 0x000fe60000000800 */
[C---:B------:R-:W-:Y:S01]  /*453e0*/  HMMA.1688.F32.TF32 R48, R232.reuse, R30, R44 ;  /* 0x0000001ee830723c */ /* 0x040fe2000008102c */
[----:B------:R-:W-:Y:S04]  /*453f0*/  STL.64 [R1+0x270], R84 ;  /* 0x0002705401007387 */ /* 0x000fe80000100a00 */
[----:B------:R-:W2:Y:S03]  /*45400*/  LDS R215, [R0+0x3200] ;  /* 0x0032000000d77984 */ /* 0x000ea60000000800 */
[C---:B------:R-:W-:Y:S01]  /*45410*/  HMMA.1688.F32.TF32 R44, R232.reuse, R34, R40 ;  /* 0x00000022e82c723c */ /* 0x040fe20000081028 */
[----:B------:R-:W-:Y:S04]  /*45420*/  STL.64 [R1+0x278], R86 ;  /* 0x0002785601007387 */ /* 0x000fe80000100a00 */
[----:B------:R-:W-:Y:S03]  /*45430*/  STL.64 [R1+0x360], R80 ;  /* 0x0003605001007387 */ /* 0x000fe60000100a00 */
[C---:B------:R-:W-:Y:S01]  /*45440*/  HMMA.1688.F32.TF32 R40, R232.reuse, R210, R36 ;  /* 0x000000d2e828723c */ /* 0x040fe20000081024 */
[----:B------:R-:W-:Y:S04]  /*45450*/  STL.64 [R1+0x368], R82 ;  /* 0x0003685201007387 */ /* 0x000fe80000100a00 */
[----:B------:R-:W-:Y:S03]  /*45460*/  STL.64 [R1+0x350], R76 ;  /* 0x0003504c01007387 */ /* 0x000fe60000100a00 */
[C---:B---3--:R-:W-:Y:S01]  /*45470*/  HMMA.1688.F32.TF32 R36, R232.reuse, R206, R248 ;  /* 0x000000cee824723c */ /* 0x048fe200000810f8 */
        /* <DEDUP_REMOVED lines=18> */
[----:B------:R1:W-:Y:S01]  /*455a0*/  STL.64 [R1+0x1a8], R42 ;  /* 0x0001a82a01007387 */ /* 0x0003e20000100a00 */
[C---:B---3--:R-:W-:Y:S03]  /*455b0*/  HMMA.1688.F32.TF32 R44, R232.reuse, R194, R244 ;  /* 0x000000c2e82c723c */ /* 0x048fe600000810f4 */
[----:B------:R-:W-:Y:S04]  /*455c0*/  STL.64 [R1+0x190], R36 ;  /* 0x0001902401007387 */ /* 0x000fe80000100a00 */
[----:B------:R3:W-:Y:S01]  /*455d0*/  STL.64 [R1+0x198], R38 ;  /* 0x0001982601007387 */ /* 0x0007e20000100a00 */
[C---:B-1----:R-:W-:Y:S03]  /*455e0*/  HMMA.1688.F32.TF32 R40, R232.reuse, R190, R240 ;  /* 0x000000bee828723c */ /* 0x042fe600000810f0 */
[----:B------:R-:W-:Y:S04]  /*455f0*/  LDS R228, [R2+0x2280] ;  /* 0x0022800002e47984 */ /* 0x000fe80000000800 */
[----:B------:R-:W-:Y:S01]  /*45600*/  LDS R230, [R2+0x3280] ;  /* 0x0032800002e67984 */ /* 0x000fe20000000800 */
[----:B---3--:R-:W-:Y:S01]  /*45610*/  HMMA.1688.F32.TF32 R36, R232, R186, R236 ;  /* 0x000000bae824723c */ /* 0x008fe200000810ec */
[----:B------:R-:W-:Y:S01]  /*45620*/  IMAD.MOV.U32 R248, RZ, RZ, R252 ;  /* 0x000000fffff87224 */ /* 0x000fe200078e00fc */
[----:B------:R-:W-:Y:S01]  /*45630*/  MOV R249, R7 ;  /* 0x0000000700f97202 */ /* 0x000fe20000000f00 */
[----:B------:R-:W-:Y:S01]  /*45640*/  IMAD.MOV.U32 R250, RZ, RZ, R3 ;  /* 0x000000fffffa7224 */ /* 0x000fe200078e0003 */
[----:B------:R-:W-:Y:S04]  /*45650*/  LDS R229, [R0+0x2280] ;  /* 0x0022800000e57984 */ /* 0x000fe80000000800 */
[----:B------:R-:W-:Y:S04]  /*45660*/  STL.64 [R1+0x180], R44 ;  /* 0x0001802c01007387 */ /* 0x000fe80000100a00 */
[----:B------:R-:W-:Y:S04]  /*45670*/  STL.64 [R1+0x188], R46 ;  /* 0x0001882e01007387 */ /* 0x000fe80000100a00 */
[----:B------:R-:W-:Y:S04]  /*45680*/  STL.64 [R1+0x170], R40 ;  /* 0x0001702801007387 */ /* 0x000fe80000100a00 */
[----:B------:R-:W-:Y:S04]  /*45690*/  STL.64 [R1+0x178], R42 ;  /* 0x0001782a01007387 */ /* 0x000fe80000100a00 */
[----:B------:R-:W3:Y:S01]  /*456a0*/  LDL.LU R252, [R1+0x59ac] ;  /* 0x0059ac0001fc7983 */ /* 0x000ee20000300800 */
[----:B------:R-:W-:-:S03]  /*456b0*/  IMAD.MOV.U32 R251, RZ, RZ, R6 ;  /* 0x000000fffffb7224 */ /* 0x000fc600078e0006 */
[----:B------:R1:W-:Y:S04]  /*456c0*/  STL.64 [R1+0x160], R36 ;  /* 0x0001602401007387 */ /* 0x0003e80000100a00 */
[----:B------:R1:W-:Y:S04]  /*456d0*/  STL.64 [R1+0x168], R38 ;  /* 0x0001682601007387 */ /* 0x0003e80000100a00 */
[----:B------:R-:W2:Y:S04]  /*456e0*/  LDL.LU R7, [R1+0x59a8] ;  /* 0x0059a80001077983 */ /* 0x000ea80000300800 */
[----:B------:R-:W4:Y:S04]  /*456f0*/  LDL.LU R3, [R1+0x59a4] ;  /* 0x0059a40001037983 */ /* 0x000f280000300800 */
[----:B------:R-:W5:Y:S04]  /*45700*/  LDL.LU R6, [R1+0x59a0] ;  /* 0x0059a00001067983 */ /* 0x000f680000300800 */
[----:B------:R-:W5:Y:S04]  /*45710*/  LDL.LU R244, [R1+0x30] ;  /* 0x0000300001f47983 */ /* 0x000f680000300800 */
[----:B------:R-:W5:Y:S04]  /*45720*/  LDL.LU R245, [R1+0x34] ;  /* 0x0000340001f57983 */ /* 0x000f680000300800 */
[----:B------:R-:W5:Y:S04]  /*45730*/  LDL.LU R246, [R1+0x38] ;  /* 0x0000380001f67983 */ /* 0x000f680000300800 */
[----:B------:R-:W5:Y:S04]  /*45740*/  LDL.LU R247, [R1+0x3c] ;  /* 0x00003c0001f77983 */ /* 0x000f680000300800 */
[----:B------:R-:W1:Y:S04]  /*45750*/  LDS R231, [R0+0x3280] ;  /* 0x0032800000e77984 */ /* 0x000e680000000800 */
[----:B------:R-:W-:Y:S04]  /*45760*/  LDS R232, [R4+0x2280] ;  /* 0x0022800004e87984 */ /* 0x000fe80000000800 */
[----:B------:R-:W-:Y:S04]  /*45770*/  LDS R234, [R4+0x3280] ;  /* 0x0032800004ea7984 */ /* 0x000fe80000000800 */
[----:B------:R-:W-:Y:S04]  /*45780*/  LDS R233, [R5+0x2280] ;  /* 0x0022800005e97984 */ /* 0x000fe80000000800 */
[----:B------:R-:W1:Y:S01]  /*45790*/  LDS R235, [R5+0x3280] ;  /* 0x0032800005eb7984 */ /* 0x000e620000000800 */
[----:B---3--:R-:W-:Y:S01]  /*457a0*/  MOV R243, R252 ;  /* 0x000000fc00f37202 */ /* 0x008fe20000000f00 */
[----:B--2---:R-:W-:Y:S01]  /*457b0*/  IMAD.MOV.U32 R242, RZ, RZ, R7 ;  /* 0x000000fffff27224 */ /* 0x004fe200078e0007 */
[----:B----4-:R-:W-:-:S02]  /*457c0*/  MOV R240, R3 ;  /* 0x0000000300f07202 */ /* 0x010fc40000000f00 */
[----:B------:R-:W2:Y:S01]  /*457d0*/  LDL.LU R3, [R1+0x599c] ;  /* 0x00599c0001037983 */ /* 0x000ea20000300800 */
[----:B-----5:R-:W-:-:S03]  /*457e0*/  IMAD.MOV.U32 R241, RZ, RZ, R6 ;  /* 0x000000fffff17224 */ /* 0x020fc600078e0006 */
[----:B------:R-:W3:Y:S04]  /*457f0*/  LDL.LU R6, [R1+0x5998] ;  /* 0x0059980001067983 */ /* 0x000ee80000300800 */
[----:B------:R-:W4:Y:S04]  /*45800*/  LDL.LU R7, [R1+0x5994] ;  /* 0x0059940001077983 */ /* 0x000f280000300800 */
[----:B------:R-:W5:Y:S04]  /*45810*/  LDL.LU R252, [R1+0x5990] ;  /* 0x0059900001fc7983 */ /* 0x000f680000300800 */
[----:B------:R-:W2:Y:S04]  /*45820*/  LDL.LU R236, [R1+0x50] ;  /* 0x0000500001ec7983 */ /* 0x000ea80000300800 */
[----:B------:R-:W2:Y:S04]  /*45830*/  LDL.LU R237, [R1+0x54] ;  /* 0x0000540001ed7983 */ /* 0x000ea80000300800 */
[----:B------:R-:W2:Y:S04]  /*45840*/  LDL.LU R238, [R1+0x58] ;  /* 0x0000580001ee7983 */ /* 0x000ea80000300800 */
[----:B------:R-:W2:Y:S04]  /*45850*/  LDL.LU R239, [R1+0x5c] ;  /* 0x00005c0001ef7983 */ /* 0x000ea80000300800 */
[----:B-1----:R-:W2:Y:S04]  /*45860*/  LDL.LU R36, [R1+0x70] ;  /* 0x0000700001247983 */ /* 0x002ea80000300800 */
        /* <DEDUP_REMOVED lines=58> */
[----:B-----5:R-:W-:Y:S08]  /*45c10*/  HMMA.1688.F32.TF32 R52, R224, R30, R52 ;  /* 0x0000001ee034723c */ /* 0x020ff00000081034 */
[C---:B------:R-:W-:Y:S08]  /*45c20*/  HMMA.1688.F32.TF32 R68, R212.reuse, R194, R68 ;  /* 0x000000c2d444723c */ /* 0x040ff00000081044 */
[C---:B------:R-:W-:Y:S08]  /*45c30*/  HMMA.1688.F32.TF32 R72, R212.reuse, R206, R72 ;  /* 0x000000ced448723c */ /* 0x040ff00000081048 */
[C---:B------:R-:W-:Y:S08]  /*45c40*/  HMMA.1688.F32.TF32 R76, R212.reuse, R210, R76 ;  /* 0x000000d2d44c723c */ /* 0x040ff0000008104c */
[C---:B------:R-:W-:Y:S08]  /*45c50*/  HMMA.1688.F32.TF32 R84, R212.reuse, R30, R84 ;  /* 0x0000001ed454723c */ /* 0x040ff00000081054 */
        /* <DEDUP_REMOVED lines=10> */
[----:B------:R1:W-:Y:S01]  /*45d00*/  STL.64 [R1+0x6e8], R86 ;  /* 0x0006e85601007387 */ /* 0x0003e20000100a00 */
[C---:B------:R-:W-:Y:S03]  /*45d10*/  HMMA.1688.F32.TF32 R56, R224.reuse, R10, R56 ;  /* 0x0000000ae038723c */ /* 0x040fe60000081038 */
[----:B-1----:R-:W3:Y:S04]  /*45d20*/  LDL.LU.64 R86, [R1+0x5978] ;  /* 0x0059780001567983 */ /* 0x002ee80000300a00 */
[----:B------:R-:W3:Y:S04]  /*45d30*/  LDL.LU.64 R84, [R1+0x5970] ;  /* 0x0059700001547983 */ /* 0x000ee80000300a00 */
[----:B------:R-:W-:Y:S04]  /*45d40*/  STL.64 [R1+0x6d0], R80 ;  /* 0x0006d05001007387 */ /* 0x000fe80000100a00 */
[----:B------:R1:W-:Y:S01]  /*45d50*/  STL.64 [R1+0x6d8], R82 ;  /* 0x0006d85201007387 */ /* 0x0003e20000100a00 */
[----:B------:R-:W-:Y:S03]  /*45d60*/  HMMA.1688.F32.TF32 R48, R224, R34, R48 ;  /* 0x00000022e030723c */ /* 0x000fe60000081030 */
        /* <DEDUP_REMOVED lines=16> */
[----:B-1----:R-:W3:Y:S04]  /*45e70*/  LDL.LU.64 R66, [R1+0x5928] ;  /* 0x0059280001427983 */ /* 0x002ee80000300a00 */
[----:B------:R-:W3:Y:S04]  /*45e80*/  LDL.LU.64 R64, [R1+0x5920] ;  /* 0x0059200001407983 */ /* 0x000ee80000300a00 */
[----:B------:R-:W5:Y:S04]  /*45e90*/  LDL.LU.64 R62, [R1+0x5918] ;  /* 0x00591800013e7983 */ /* 0x000f680000300a00 */
[----:B------:R-:W5:Y:S04]  /*45ea0*/  LDL.LU.64 R60, [R1+0x5910] ;  /* 0x00591000013c7983 */ /* 0x000f680000300a00 */
[----:B------:R-:W-:Y:S04]  /*45eb0*/  STL.64 [R1+0x110], R212 ;  /* 0x000110d401007387 */ /* 0x000fe80000100a00 */
[----:B------:R1:W-:Y:S04]  /*45ec0*/  STL.64 [R1+0x118], R214 ;  /* 0x000118d601007387 */ /* 0x0003e80000100a00 */
[----:B------:R-:W-:Y:S04]  /*45ed0*/  STL.64 [R1+0x100], R56 ;  /* 0x0001003801007387 */ /* 0x000fe80000100a00 */
[----:B------:R1:W-:Y:S02]  /*45ee0*/  STL.64 [R1+0x108], R58 ;  /* 0x0001083a01007387 */ /* 0x0003e40000100a00 */
[----:B-1----:R-:W-:Y:S01]  /*45ef0*/  IMAD.MOV.U32 R215, RZ, RZ, R3 ;  /* 0x000000ffffd77224 */ /* 0x002fe200078e0003 */
[----:B------:R-:W-:Y:S01]  /*45f00*/  MOV R214, R6 ;  /* 0x0000000600d67202 */ /* 0x000fe20000000f00 */
[----:B------:R-:W-:Y:S01]  /*45f10*/  IMAD.MOV.U32 R6, RZ, RZ, R54 ;  /* 0x000000ffff067224 */ /* 0x000fe200078e0036 */
[----:B------:R-:W-:Y:S01]  /*45f20*/  MOV R3, R55 ;  /* 0x0000003700037202 */ /* 0x000fe20000000f00 */
[----:B------:R-:W5:Y:S04]  /*45f30*/  LDL.LU.64 R58, [R1+0x5908] ;  /* 0x00590800013a7983 */ /* 0x000f680000300a00 */
[----:B------:R-:W5:Y:S04]  /*45f40*/  LDL.LU.64 R56, [R1+0x5900] ;  /* 0x0059000001387983 */ /* 0x000f680000300a00 */
[----:B------:R1:W-:Y:S04]  /*45f50*/  STL.64 [R1+0xf0], R52 ;  /* 0x0000f03401007387 */ /* 0x0003e80000100a00 */
[----:B------:R-:W5:Y:S04]  /*45f60*/  LDL.LU.64 R54, [R1+0x58f8] ;  /* 0x0058f80001367983 */ /* 0x000f680000300a00 */
[----:B-1----:R-:W5:Y:S04]  /*45f70*/  LDL.LU.64 R52, [R1+0x58f0] ;  /* 0x0058f00001347983 */ /* 0x002f680000300a00 */
[----:B------:R-:W-:Y:S04]  /*45f80*/  STL [R1+0x57dc], R3 ;  /* 0x0057dc0301007387 */ /* 0x000fe80000100800 */
[----:B------:R-:W-:Y:S04]  /*45f90*/  STL [R1+0x57d8], R6 ;  /* 0x0057d80601007387 */ /* 0x000fe80000100800 */
[----:B------:R-:W-:Y:S04]  /*45fa0*/  STL.64 [R1+0xe0], R48 ;  /* 0x0000e03001007387 */ /* 0x000fe80000100a00 */
[----:B------:R1:W-:Y:S04]  /*45fb0*/  STL.64 [R1+0xe8], R50 ;  /* 0x0000e83201007387 */ /* 0x0003e80000100a00 */
[----:B-1----:R-:W5:Y:S04]  /*45fc0*/  LDL.LU.64 R50, [R1+0x58e8] ;  /* 0x0058e80001327983 */ /* 0x002f680000300a00 */
[----:B------:R-:W5:Y:S04]  /*45fd0*/  LDL.LU.64 R48, [R1+0x58e0] ;  /* 0x0058e00001307983 */ /* 0x000f680000300a00 */
        /* <DEDUP_REMOVED lines=11> */
[----:B------:R-:W5:Y:S01]  /*46090*/  LDL.LU.64 R36, [R1+0x58b0] ;  /* 0x0058b00001247983 */ /* 0x000f620000300a00 */
[----:B------:R-:W-:-:S02]  /*460a0*/  IMAD.MOV.U32 R212, RZ, RZ, R252 ;  /* 0x000000ffffd47224 */ /* 0x000fc400078e00fc */
[----:B------:R-:W-:-:S07]  /*460b0*/  IMAD.MOV.U32 R213, RZ, RZ, R7 ;  /* 0x000000ffffd57224 */ /* 0x000fce00078e0007 */
[C---:B------:R-:W-:Y:S08]  /*460c0*/  HMMA.1688.F32.TF32 R212, R224.reuse, R190, R212 ;  /* 0x000000bee0d4723c */ /* 0x040ff000000810d4 */
[----:B------:R-:W-:Y:S11]  /*460d0*/  HMMA.1688.F32.TF32 R224, R224, R186, R236 ;  /* 0x000000bae0e0723c */ /* 0x000ff600000810ec */
[----:B------:R-:W-:Y:S04]  /*460e0*/  @!UPT UIADD3 URZ, URZ, URZ, URZ ;  /* 0x0000003f3f3ff290 */ /* 0x000fe8000fffe03f */
[----:B------:R1:W-:Y:S01]  /*460f0*/  STL.64 [R1+0xa0], R212 ;  /* 0x0000a0d401007387 */ /* 0x0003e20000100a00 */
[----:B------:R-:W-:Y:S02]  /*46100*/  IMAD.MOV.U32 R3, RZ, RZ, R214 ;  /* 0x000000ffff037224 */ /* 0x000fe400078e00d6 */
[----:B------:R-:W-:Y:S02]  /*46110*/  IMAD.MOV.U32 R6, RZ, RZ, R215 ;  /* 0x000000ffff067224 */ /* 0x000fe400078e00d7 */
[C---:B-1----:R-:W-:Y:S03]  /*46120*/  HMMA.1688.F32.TF32 R212, R228.reuse, R10, R240 ;  /* 0x0000000ae4d4723c */ /* 0x042fe600000810f0 */
[----:B------:R1:W-:Y:S04]  /*46130*/  STL [R1+0x57e4], R6 ;  /* 0x0057e40601007387 */ /* 0x0003e80000100800 */
[----:B------:R1:W-:Y:S04]  /*46140*/  STL [R1+0x57e0], R3 ;  /* 0x0057e00301007387 */ /* 0x0003e80000100800 */
[----:B------:R-:W-:Y:S04]  /*46150*/  STL.64 [R1+0x90], R224 ;  /* 0x000090e001007387 */ /* 0x000fe80000100a00 */
[----:B------:R4:W-:Y:S08]  /*46160*/  STL.64 [R1+0x98], R226 ;  /* 0x000098e201007387 */ /* 0x0009f00000100a00 */
[----:B------:R4:W-:Y:S01]  /*46170*/  STL.64 [R1+0x80], R212 ;  /* 0x000080d401007387 */ /* 0x0009e20000100a00 */
[----:B-1----:R-:W-:Y:S01]  /*46180*/  MOV R6, R214 ;  /* 0x000000d600067202 */ /* 0x002fe20000000f00 */
[----:B------:R-:W-:Y:S01]  /*46190*/  IMAD.MOV.U32 R3, RZ, RZ, R215 ;  /* 0x000000ffff037224 */ /* 0x000fe200078e00d7 */
[C---:B----4-:R-:W-:Y:S08]  /*461a0*/  HMMA.1688.F32.TF32 R224, R228.reuse, R30, R244 ;  /* 0x0000001ee4e0723c */ /* 0x050ff000000810f4 */
[----:B------:R-:W-:Y:S01]  /*461b0*/  HMMA.1688.F32.TF32 R212, R228, R34, R248 ;  /* 0x00000022e4d4723c */ /* 0x000fe200000810f8 */
[----:B------:R-:W-:Y:S04]  /*461c0*/  STL [R1+0x57ec], R3 ;  /* 0x0057ec0301007387 */ /* 0x000fe80000100800 */
[----:B------:R1:W-:Y:S10]  /*461d0*/  STL [R1+0x57e8], R6 ;  /* 0x0057e80601007387 */ /* 0x0003f40000100800 */
[----:B------:R-:W-:Y:S04]  /*461e0*/  STL.64 [R1+0x70], R224 ;  /* 0x000070e001007387 */ /* 0x000fe80000100a00 */
[----:B------:R4:W-:Y:S05]  /*461f0*/  STL.64 [R1+0x78], R226 ;  /* 0x000078e201007387 */ /* 0x0009ea0000100a00 */
[----:B-1----:R-:W-:Y:S01]  /*46200*/  MOV R6, R215 ;  /* 0x000000d700067202 */ /* 0x002fe20000000f00 */
[----:B------:R-:W-:Y:S01]  /*46210*/  IMAD.MOV.U32 R3, RZ, RZ, R214 ;  /* 0x000000ffff037224 */ /* 0x000fe200078e00d6 */
[----:B------:R-:W-:Y:S04]  /*46220*/  STL.64 [R1+0x60], R212 ;  /* 0x000060d401007387 */ /* 0x000fe80000100a00 */
[----:B------:R1:W-:Y:S04]  /*46230*/  STL [R1+0x57f4], R6 ;  /* 0x0057f40601007387 */ /* 0x0003e80000100800 */
[----:B------:R1:W-:Y:S01]  /*46240*/  STL [R1+0x57f0], R3 ;  /* 0x0057f00301007387 */ /* 0x0003e20000100800 */
[C---:B--2---:R-:W-:Y:S08]  /*46250*/  HMMA.1688.F32.TF32 R240, R232.reuse, R210, R68 ;  /* 0x000000d2e8f0723c */ /* 0x044ff00000081044 */
[C---:B------:R-:W-:Y:S08]  /*46260*/  HMMA.1688.F32.TF32 R236, R232.reuse, R206, R72 ;  /* 0x000000cee8ec723c */ /* 0x040ff00000081048 */
[C---:B----4-:R-:W-:Y:S08]  /*46270*/  HMMA.1688.F32.TF32 R224, R232.reuse, R190, R80 ;  /* 0x000000bee8e0723c */ /* 0x050ff00000081050 */
[C---:B---3--:R-:W-:Y:S08]  /*46280*/  HMMA.1688.F32.TF32 R244, R232.reuse, R34, R64 ;  /* 0x00000022e8f4723c */ /* 0x048ff00000081040 */
[----:B-----5:R-:W-:Y:S08]  /*46290*/  HMMA.1688.F32.TF32 R248, R232, R30, R60 ;  /* 0x0000001ee8f8723c */ /* 0x020ff0000008103c */
[C---:B------:R-:W-:Y:S08]  /*462a0*/  HMMA.1688.F32.TF32 R40, R228.reuse, R206, R40 ;  /* 0x000000cee428723c */ /* 0x040ff00000081028 */
[----:B------:R-:W-:Y:S11]  /*462b0*/  HMMA.1688.F32.TF32 R36, R228, R210, R36 ;  /* 0x000000d2e424723c */ /* 0x000ff60000081024 */
[----:B------:R-:W-:Y:S05]  /*462c0*/  @!UPT UIADD3 URZ, URZ, URZ, URZ ;  /* 0x0000003f3f3ff290 */ /* 0x000fea000fffe03f */
[----:B-1----:R-:W-:Y:S02]  /*462d0*/  IMAD.MOV.U32 R6, RZ, RZ, R42 ;  /* 0x000000ffff067224 */ /* 0x002fe400078e002a */
[----:B------:R-:W-:-:S05]  /*462e0*/  IMAD.MOV.U32 R3, RZ, RZ, R43 ;  /* 0x000000ffff037224 */ /* 0x000fca00078e002b */
[----:B------:R-:W-:Y:S04]  /*462f0*/  STL.64 [R1+0x50], R36 ;  /* 0x0000502401007387 */ /* 0x000fe80000100a00 */
[----:B------:R-:W-:Y:S04]  /*46300*/  STL.64 [R1+0x58], R38 ;  /* 0x0000582601007387 */ /* 0x000fe80000100a00 */
[----:B------:R1:W-:Y:S02]  /*46310*/  STL.64 [R1+0x40], R40 ;  /* 0x0000402801007387 */ /* 0x0003e40000100a00 */
[C---:B-1----:R-:W-:Y:S02]  /*46320*/  HMMA.1688.F32.TF32 R40, R228.reuse, R194, R44 ;  /* 0x000000c2e428723c */ /* 0x042fe4000008102c */
[----:B------:R-:W-:Y:S06]  /*46330*/  STL [R1+0x57fc], R3 ;  /* 0x0057fc0301007387 */ /* 0x000fec0000100800 */
[C---:B------:R-:W-:Y:S01]  /*46340*/  HMMA.1688.F32.TF32 R36, R228.reuse, R190, R48 ;  /* 0x000000bee424723c */ /* 0x040fe20000081030 */
[----:B------:R-:W-:Y:S04]  /*46350*/  STL [R1+0x57f8], R6 ;  /* 0x0057f80601007387 */ /* 0x000fe80000100800 */
[----:B------:R-:W-:Y:S04]  /*46360*/  LDS R44, [R4+0x2300] ;  /* 0x00230000042c7984 */ /* 0x000fe80000000800 */
[----:B------:R-:W-:Y:S04]  /*46370*/  LDS R46, [R4+0x3300] ;  /* 0x00330000042e7984 */ /* 0x000fe80000000800 */
[----:B------:R-:W-:Y:S04]  /*46380*/  LDS R45, [R5+0x2300] ;  /* 0x00230000052d7984 */ /* 0x000fe80000000800 */
[----:B------:R-:W-:Y:S04]  /*46390*/  STL.64 [R1+0x30], R40 ;  /* 0x0000302801007387 */ /* 0x000fe80000100a00 */
[----:B------:R1:W-:Y:S04]  /*463a0*/  STL.64 [R1+0x38], R42 ;  /* 0x0000382a01007387 */ /* 0x0003e80000100a00 */
[----:B------:R-:W-:Y:S04]  /*463b0*/  LDS R47, [R5+0x3300] ;  /* 0x00330000052f7984 */ /* 0x000fe80000000800 */
[----:B------:R-:W-:Y:S01]  /*463c0*/  LDS R48, [R2+0x2380] ;  /* 0x0023800002307984 */ /* 0x000fe20000000800 */
[----:B-1----:R-:W-:Y:S01]  /*463d0*/  HMMA.1688.F32.TF32 R40, R228, R186, R52 ;  /* 0x000000bae428723c */ /* 0x002fe20000081034 */
[----:B------:R-:W-:Y:S01]  /*463e0*/  IMAD.MOV.U32 R6, RZ, RZ, R39 ;  /* 0x000000ffff067224 */ /* 0x000fe200078e0027 */
[----:B------:R-:W-:Y:S01]  /*463f0*/  MOV R3, R38 ;  /* 0x0000002600037202 */ /* 0x000fe20000000f00 */
[----:B------:R1:W-:Y:S04]  /*46400*/  STL.64 [R1+0x20], R36 ;  /* 0x0000202401007387 */ /* 0x0003e80000100a00 */
[----:B------:R-:W-:Y:S04]  /*46410*/  STL [R1+0x5804], R6 ;  /* 0x0058040601007387 */ /* 0x000fe80000100800 */
[----:B------:R-:W-:Y:S04]  /*46420*/  STL [R1+0x5800], R3 ;  /* 0x0058000301007387 */ /* 0x000fe80000100800 */
[----:B------:R-:W-:Y:S04]  /*46430*/  LDS R50, [R2+0x3380] ;  /* 0x0033800002327984 */ /* 0x000fe80000000800 */
[----:B------:R-:W-:Y:S04]  /*46440*/  LDS R49, [R0+0x2380] ;  /* 0x0023800000317984 */ /* 0x000fe80000000800 */
[----:B------:R-:W-:Y:S04]  /*46450*/  STL.64 [R1+0x10], R40 ;  /* 0x0000102801007387 */ /* 0x000fe80000100a00 */
[----:B------:R-:W-:Y:S04]  /*46460*/  STL.64 [R1+0x18], R42 ;  /* 0x0000182a01007387 */ /* 0x000fe80000100a00 */
[----:B------:R-:W-:Y:S04]  /*46470*/  LDS R40, [R2+0x2300] ;  /* 0x0023000002287984 */ /* 0x000fe80000000800 */
[----:B------:R-:W-:Y:S04]  /*46480*/  LDS R42, [R2+0x3300] ;  /* 0x00330000022a7984 */ /* 0x000fe80000000800 */
[----:B------:R-:W-:Y:S04]  /*46490*/  LDS R41, [R0+0x2300] ;  /* 0x0023000000297984 */ /* 0x000fe80000000800 */
[----:B------:R-:W2:Y:S01]  /*464a0*/  LDS R43, [R0+0x3300] ;  /* 0x00330000002b7984 */ /* 0x000ea20000000800 */
[C---:B-1----:R-:W-:Y:S03]  /*464b0*/  HMMA.1688.F32.TF32 R36, R232.reuse, R10, R56 ;  /* 0x0000000ae824723c */ /* 0x042fe60000081038 */
[----:B------:R-:W-:Y:S05]  /*464c0*/  LDS R51, [R0+0x3380] ;  /* 0x0033800000337984 */ /* 0x000fea0000000800 */
[C---:B------:R-:W-:Y:S01]  /*464d0*/  HMMA.1688.F32.TF32 R228, R232.reuse, R194, R76 ;  /* 0x000000c2e8e4723c */ /* 0x040fe2000008104c */
[----:B------:R-:W1:Y:S04]  /*464e0*/  S2R R252, SR_TID.X ;  /* 0x0000000000fc7919 */ /* 0x000e680000002100 */
[----:B------:R-:W-:Y:S03]  /*464f0*/  LDS R76, [R2+0x4080] ;  /* 0x00408000024c7984 */ /* 0x000fe60000000800 */
[----:B------:R-:W-:Y:S01]  /*46500*/  HMMA.1688.F32.TF32 R232, R232, R186, R84 ;  /* 0x000000bae8e8723c */ /* 0x000fe20000081054 */
[----:B------:R-:W-:Y:S04]  /*46510*/  LDS R78, [R2+0x5080] ;  /* 0x00508000024e7984 */ /* 0x000fe80000000800 */
[----:B------:R-:W-:Y:S04]  /*46520*/  LDS R77, [R0+0x4080] ;  /* 0x00408000004d7984 */ /* 0x000fe80000000800 */
[----:B------:R-:W-:Y:S04]  /*46530*/  STL.64 [R1], R36 ;  /* 0x0000002401007387 */ /* 0x000fe80000100a00 */
[----:B------:R-:W-:Y:S01]  /*46540*/  STL.64 [R1+0x5750], R250 ;  /* 0x005750fa01007387 */ /* 0x000fe20000100a00 */
[C---:B--2---:R-:W-:Y:S08]  /*46550*/  HMMA.1688.F32.TF32 R56, R40.reuse, R10, R176 ;  /* 0x0000000a2838723c */ /* 0x044ff000000810b0 */
        /* <DEDUP_REMOVED lines=14> */
[----:B------:R-:W-:Y:S04]  /*46640*/  STL.64 [R1+0x57a8], R232 ;  /* 0x0057a8e801007387 */ /* 0x000fe80000100a00 */
[----:B------:R-:W-:Y:S04]  /*46650*/  STL.64 [R1+0x6b0], R56 ;  /* 0x0006b03801007387 */ /* 0x000fe80000100a00 */
[----:B------:R2:W-:Y:S04]  /*46660*/  STL.64 [R1+0x6b8], R58 ;  /* 0x0006b83a01007387 */ /* 0x0005e80000100a00 */
[----:B------:R-:W-:Y:S04]  /*46670*/  STL.64 [R1+0x6a0], R52 ;  /* 0x0006a03401007387 */ /* 0x000fe80000100a00 */
[----:B------:R3:W-:Y:S01]  /*46680*/  STL.64 [R1+0x6a8], R54 ;  /* 0x0006a83601007387 */ /* 0x0007e20000100a00 */
[C---:B--2---:R-:W-:Y:S01]  /*46690*/  HMMA.1688.F32.TF32 R56, R40.reuse, R210, R92 ;  /* 0x000000d22838723c */ /* 0x044fe2000008105c */
[----:B------:R-:W-:Y:S01]  /*466a0*/  IMAD.MOV.U32 R6, RZ, RZ, R38 ;  /* 0x000000ffff067224 */ /* 0x000fe200078e0026 */
[----:B------:R-:W-:Y:S01]  /*466b0*/  MOV R3, R39 ;  /* 0x0000002700037202 */ /* 0x000fe20000000f00 */
[----:B------:R-:W-:Y:S04]  /*466c0*/  LDS R36, [R4+0x2380] ;  /* 0x0023800004247984 */ /* 0x000fe80000000800 */
[----:B------:R-:W-:Y:S01]  /*466d0*/  LDS R37, [R5+0x2380] ;  /* 0x0023800005257984 */ /* 0x000fe20000000800 */
[C---:B---3--:R-:W-:Y:S03]  /*466e0*/  HMMA.1688.F32.TF32 R52, R40.reuse, R206, R160 ;  /* 0x000000ce2834723c */ /* 0x048fe600000810a0 */
[----:B------:R-:W-:Y:S04]  /*466f0*/  STL.64 [R1+0x690], R60 ;  /* 0x0006903c01007387 */ /* 0x000fe80000100a00 */
[----:B------:R2:W-:Y:S04]  /*46700*/  STL.64 [R1+0x698], R62 ;  /* 0x0006983e01007387 */ /* 0x0005e80000100a00 */
[----:B------:R-:W-:Y:S04]  /*46710*/  LDS R38, [R4+0x3380] ;  /* 0x0033800004267984 */ /* 0x000fe80000000800 */
[----:B------:R-:W-:Y:S01]  /*46720*/  STL.64 [R1+0x680], R56 ;  /* 0x0006803801007387 */ /* 0x000fe20000100a00 */
[C---:B--2---:R-:W-:Y:S03]  /*46730*/  HMMA.1688.F32.TF32 R60, R40.reuse, R194, R96 ;  /* 0x000000c2283c723c */ /* 0x044fe60000081060 */
[----:B------:R2:W-:Y:S04]  /*46740*/  STL.64 [R1+0x688], R58 ;  /* 0x0006883a01007387 */ /* 0x0005e80000100a00 */
[----:B------:R-:W-:Y:S04]  /*46750*/  STL.64 [R1+0x670], R52 ;  /* 0x0006703401007387 */ /* 0x000fe80000100a00 */
[----:B------:R3:W-:Y:S01]  /*46760*/  STL.64 [R1+0x678], R54 ;  /* 0x0006783601007387 */ /* 0x0007e20000100a00 */
[C---:B--2---:R-:W-:Y:S03]  /*46770*/  HMMA.1688.F32.TF32 R56, R40.reuse, R190, R164 ;  /* 0x000000be2838723c */ /* 0x044fe600000810a4 */
[----:B------:R-:W2:Y:S04]  /*46780*/  LDS R39, [R5+0x3380] ;  /* 0x0033800005277984 */ /* 0x000ea80000000800 */
[----:B------:R-:W-:Y:S01]  /*46790*/  LDS R79, [R0+0x5080] ;  /* 0x00508000004f7984 */ /* 0x000fe20000000800 */
[----:B---3--:R-:W-:Y:S08]  /*467a0*/  HMMA.1688.F32.TF32 R52, R40, R186, R100 ;  /* 0x000000ba2834723c */ /* 0x008ff00000081064 */
[C---:B------:R-:W-:Y:S01]  /*467b0*/  HMMA.1688.F32.TF32 R40, R44.reuse, R10, R168 ;  /* 0x0000000a2c28723c */ /* 0x040fe200000810a8 */
        /* <DEDUP_REMOVED lines=9> */
[C---:B----4-:R-:W-:Y:S08]  /*46850*/  HMMA.1688.F32.TF32 R52, R44.reuse, R34, R172 ;  /* 0x000000222c34723c */ /* 0x050ff000000810ac */
[----:B---3--:R-:W-:Y:S08]  /*46860*/  HMMA.1688.F32.TF32 R40, R44, R210, R108 ;  /* 0x000000d22c28723c */ /* 0x008ff0000008106c */
[----:B--2---:R-:W-:Y:S01]  /*46870*/  HMMA.1688.F32.TF32 R152, R36, R10, R200 ;  /* 0x0000000a2498723c */ /* 0x004fe200000810c8 */
[----:B------:R-:W-:Y:S04]  /*46880*/  STL.64 [R1+0x5d0], R56 ;  /* 0x0005d03801007387 */ /* 0x000fe80000100a00 */
[----:B------:R2:W-:Y:S04]  /*46890*/  STL.64 [R1+0x5d8], R58 ;  /* 0x0005d83a01007387 */ /* 0x0005e80000100a00 */
[----:B------:R-:W-:Y:S04]  /*468a0*/  STL.64 [R1+0x5c0], R52 ;  /* 0x0005c03401007387 */ /* 0x000fe80000100a00 */
[----:B------:R3:W-:Y:S01]  /*468b0*/  STL.64 [R1+0x5c8], R54 ;  /* 0x0005c83601007387 */ /* 0x0007e20000100a00 */
[C---:B--2---:R-:W-:Y:S03]  /*468c0*/  HMMA.1688.F32.TF32 R56, R44.reuse, R206, R156 ;  /* 0x000000ce2c38723c */ /* 0x044fe6000008109c */
[----:B------:R-:W-:Y:S04]  /*468d0*/  STL.64 [R1+0x5b0], R40 ;  /* 0x0005b02801007387 */ /* 0x000fe80000100a00 */
[----:B------:R2:W-:Y:S01]  /*468e0*/  STL.64 [R1+0x5b8], R42 ;  /* 0x0005b82a01007387 */ /* 0x0005e20000100a00 */
[----:B---3--:R-:W-:Y:S08]  /*468f0*/  HMMA.1688.F32.TF32 R52, R44, R194, R112 ;  /* 0x000000c22c34723c */ /* 0x008ff00000081070 */
[C---:B------:R-:W-:Y:S08]  /*46900*/  HMMA.1688.F32.TF32 R24, R36.reuse, R34, R24 ;  /* 0x000000222418723c */ /* 0x040ff00000081018 */
[C---:B------:R-:W-:Y:S08]  /*46910*/  HMMA.1688.F32.TF32 R20, R36.reuse, R210, R20 ;  /* 0x000000d22414723c */ /* 0x040ff00000081014 */
[C---:B------:R-:W-:Y:S08]  /*46920*/  HMMA.1688.F32.TF32 R16, R36.reuse, R206, R16 ;  /* 0x000000ce2410723c */ /* 0x040ff00000081010 */
[C---:B------:R-:W-:Y:S08]  /*46930*/  HMMA.1688.F32.TF32 R12, R36.reuse, R194, R12 ;  /* 0x000000c2240c723c */ /* 0x040ff0000008100c */
[----:B------:R-:W-:Y:S01]  /*46940*/  HMMA.1688.F32.TF32 R180, R36, R186, R180 ;  /* 0x000000ba24b4723c */ /* 0x000fe200000810b4 */
[----:B------:R-:W-:Y:S01]  /*46950*/  IMAD.MOV.U32 R62, RZ, RZ, R208 ;  /* 0x000000ffff3e7224 */ /* 0x000fe200078e00d0 */
[----:B------:R-:W-:Y:S01]  /*46960*/  MOV R63, R204 ;  /* 0x000000cc003f7202 */ /* 0x000fe20000000f00 */
[----:B------:R-:W-:Y:S04]  /*46970*/  LDS R108, [R4+0x4080] ;  /* 0x00408000046c7984 */ /* 0x000fe80000000800 */
[----:B------:R-:W-:Y:S01]  /*46980*/  LDS R110, [R4+0x5080] ;  /* 0x00508000046e7984 */ /* 0x000fe20000000800 */
[C---:B--2---:R-:W-:Y:S03]  /*46990*/  HMMA.1688.F32.TF32 R40, R44.reuse, R190, R116 ;  /* 0x000000be2c28723c */ /* 0x044fe60000081074 */
[----:B------:R-:W-:Y:S04]  /*469a0*/  STL.64 [R1+0x5a0], R56 ;  /* 0x0005a03801007387 */ /* 0x000fe80000100a00 */
[----:B------:R-:W-:Y:S01]  /*469b0*/  STL.64 [R1+0x5a8], R58 ;  /* 0x0005a83a01007387 */ /* 0x000fe20000100a00 */
[----:B------:R-:W-:Y:S03]  /*469c0*/  HMMA.1688.F32.TF32 R44, R44, R186, R120 ;  /* 0x000000ba2c2c723c */ /* 0x000fe60000081078 */
[----:B------:R-:W-:Y:S04]  /*469d0*/  LDS R109, [R5+0x4080] ;  /* 0x00408000056d7984 */ /* 0x000fe80000000800 */
[----:B------:R-:W-:Y:S08]  /*469e0*/  LDS R111, [R5+0x5080] ;  /* 0x00508000056f7984 */ /* 0x000ff00000000800 */
[----:B------:R-:W-:Y:S01]  /*469f0*/  STL.64 [R1+0x580], R40 ;  /* 0x0005802801007387 */ /* 0x000fe20000100a00 */
[----:B------:R-:W-:-:S03]  /*46a00*/  IMAD.MOV.U32 R7, RZ, RZ, R43 ;  /* 0x000000ffff077224 */ /* 0x000fc600078e002b */
[----:B------:R-:W-:Y:S04]  /*46a10*/  STL.64 [R1+0x590], R52 ;  /* 0x0005903401007387 */ /* 0x000fe80000100a00 */
[----:B------:R-:W-:Y:S04]  /*46a20*/  STL.64 [R1+0x598], R54 ;  /* 0x0005983601007387 */ /* 0x000fe80000100a00 */
[----:B------:R2:W-:Y:S02]  /*46a30*/  STL [R1+0x588], R42 ;  /* 0x0005882a01007387 */ /* 0x0005e40000100800 */
[----:B--2---:R-:W-:Y:S02]  /*46a40*/  HMMA.1688.F32.TF32 R40, R48, R10, R124 ;  /* 0x0000000a3028723c */ /* 0x004fe4000008107c */
[----:B------:R2:W-:Y:S06]  /*46a50*/  STL [R1+0x5738], R7 ;  /* 0x0057380701007387 */ /* 0x0005ec0000100800 */
[----:B------:R-:W-:Y:S01]  /*46a60*/  HMMA.1688.F32.TF32 R156, R36, R30, R220 ;  /* 0x0000001e249c723c */ /* 0x000fe200000810dc */
[----:B------:R-:W-:-:S02]  /*46a70*/  IMAD.MOV.U32 R52, RZ, RZ, R209 ;  /* 0x000000ffff347224 */ /* 0x000fc400078e00d1 */
[----:B------:R-:W-:Y:S01]  /*46a80*/  IMAD.MOV.U32 R53, RZ, RZ, R8 ;  /* 0x000000ffff357224 */ /* 0x000fe200078e0008 */
[----:B------:R-:W-:Y:S01]  /*46a90*/  MOV R54, R205 ;  /* 0x000000cd00367202 */ /* 0x000fe20000000f00 */
[----:B------:R-:W-:Y:S01]  /*46aa0*/  IMAD.MOV.U32 R55, RZ, RZ, R33 ;  /* 0x000000ffff377224 */ /* 0x000fe200078e0021 */
[----:B------:R-:W-:Y:S01]  /*46ab0*/  MOV R57, R32 ;  /* 0x0000002000397202 */ /* 0x000fe20000000f00 */
[----:B------:R-:W-:Y:S01]  /*46ac0*/  IMAD.MOV.U32 R56, RZ, RZ, R29 ;  /* 0x000000ffff387224 */ /* 0x000fe200078e001d */
[----:B------:R-:W-:Y:S01]  /*46ad0*/  LDS R124, [R2+0x4000] ;  /* 0x00400000027c7984 */ /* 0x000fe20000000800 */
[----:B------:R-:W-:Y:S02]  /*46ae0*/  IMAD.MOV.U32 R58, RZ, RZ, R28 ;  /* 0x000000ffff3a7224 */ /* 0x000fe400078e001c */
[----:B------:R-:W-:Y:S01]  /*46af0*/  IMAD.MOV.U32 R59, RZ, RZ, R9 ;  /* 0x000000ffff3b7224 */ /* 0x000fe200078e0009 */
[----:B------:R-:W-:Y:S04]  /*46b00*/  LDS R126, [R2+0x5000] ;  /* 0x00500000027e7984 */ /* 0x000fe80000000800 */
[----:B------:R-:W-:Y:S01]  /*46b10*/  STL.64 [R1+0x560], R40 ;  /* 0x0005602801007387 */ /* 0x000fe20000100a00 */
[----:B--2---:R-:W-:-:S03]  /*46b20*/  IMAD.MOV.U32 R7, RZ, RZ, R43 ;  /* 0x000000ffff077224 */ /* 0x004fc600078e002b */
[----:B------:R-:W-:Y:S04]  /*46b30*/  STL.64 [R1+0x570], R44 ;  /* 0x0005702c01007387 */ /* 0x000fe80000100a00 */
[----:B------:R2:W-:Y:S04]  /*46b40*/  STL.64 [R1+0x578], R46 ;  /* 0x0005782e01007387 */ /* 0x0005e80000100a00 */
[----:B------:R3:W-:Y:S04]  /*46b50*/  STL [R1+0x568], R42 ;  /* 0x0005682a01007387 */ /* 0x0007e80000100800 */
[----:B------:R-:W-:Y:S01]  /*46b60*/  LDS R125, [R0+0x4000] ;  /* 0x00400000007d7984 */ /* 0x000fe20000000800 */
[C---:B--2---:R-:W-:Y:S03]  /*46b70*/  HMMA.1688.F32.TF32 R44, R48.reuse, R30, R128 ;  /* 0x0000001e302c723c */ /* 0x044fe60000081080 */
[----:B------:R-:W-:Y:S05]  /*46b80*/  LDS R127, [R0+0x5000] ;  /* 0x00500000007f7984 */ /* 0x000fea0000000800 */
[----:B---3--:R-:W-:Y:S01]  /*46b90*/  HMMA.1688.F32.TF32 R40, R48, R34, R132 ;  /* 0x000000223028723c */ /* 0x008fe20000081084 */
[----:B------:R2:W-:Y:S04]  /*46ba0*/  STL [R1+0x573c], R7 ;  /* 0x00573c0701007387 */ /* 0x0005e80000100800 */
[----:B------:R-:W-:Y:S04]  /*46bb0*/  LDS R132, [R4+0x4180] ;  /* 0x0041800004847984 */ /* 0x000fe80000000800 */
[----:B------:R-:W-:Y:S04]  /*46bc0*/  LDS R134, [R4+0x5180] ;  /* 0x0051800004867984 */ /* 0x000fe80000000800 */
[----:B------:R-:W-:Y:S04]  /*46bd0*/  LDS R133, [R5+0x4180] ;  /* 0x0041800005857984 */ /* 0x000fe80000000800 */
[----:B------:R-:W-:Y:S06]  /*46be0*/  LDS R135, [R5+0x5180] ;  /* 0x0051800005877984 */ /* 0x000fec0000000800 */
[----:B------:R-:W-:Y:S01]  /*46bf0*/  STL.64 [R1+0x540], R40 ;  /* 0x0005402801007387 */ /* 0x000fe20000100a00 */
[----:B--2---:R-:W-:-:S03]  /*46c00*/  MOV R7, R43 ;  /* 0x0000002b00077202 */ /* 0x004fc60000000f00 */
[----:B------:R-:W-:Y:S04]  /*46c10*/  STL.64 [R1+0x550], R44 ;  /* 0x0005502c01007387 */ /* 0x000fe80000100a00 */
[----:B------:R2:W-:Y:S04]  /*46c20*/  STL.64 [R1+0x558], R46 ;  /* 0x0005582e01007387 */ /* 0x0005e80000100a00 */
[----:B------:R3:W-:Y:S01]  /*46c30*/  STL [R1+0x548], R42 ;  /* 0x0005482a01007387 */ /* 0x0007e20000100800 */
[C---:B--2---:R-:W-:Y:S08]  /*46c40*/  HMMA.1688.F32.TF32 R44, R48.reuse, R210, R136 ;  /* 0x000000d2302c723c */ /* 0x044ff00000081088 */
[----:B---3--:R-:W-:Y:S01]  /*46c50*/  HMMA.1688.F32.TF32 R40, R48, R206, R140 ;  /* 0x000000ce3028723c */ /* 0x008fe2000008108c */
[----:B------:R2:W-:Y:S04]  /*46c60*/  STL [R1+0x5740], R7 ;  /* 0x0057400701007387 */ /* 0x0005e80000100800 */
[----:B------:R-:W-:Y:S04]  /*46c70*/  LDS R136, [R2+0x4100] ;  /* 0x0041000002887984 */ /* 0x000fe80000000800 */
[----:B------:R-:W-:Y:S04]  /*46c80*/  LDS R138, [R2+0x5100] ;  /* 0x00510000028a7984 */ /* 0x000fe80000000800 */
[----:B------:R-:W-:Y:S04]  /*46c90*/  LDS R137, [R0+0x4100] ;  /* 0x0041000000897984 */ /* 0x000fe80000000800 */
[----:B------:R-:W-:Y:S04]  /*46ca0*/  LDS R139, [R0+0x5100] ;  /* 0x00510000008b7984 */ /* 0x000fe80000000800 */
[----:B------:R-:W-:Y:S04]  /*46cb0*/  LDS R140, [R4+0x4100] ;  /* 0x00410000048c7984 */ /* 0x000fe80000000800 */
[----:B------:R-:W-:Y:S01]  /*46cc0*/  STL.64 [R1+0x520], R40 ;  /* 0x0005202801007387 */ /* 0x000fe20000100a00 */
[----:B--2---:R-:W-:-:S03]  /*46cd0*/  IMAD.MOV.U32 R7, RZ, RZ, R43 ;  /* 0x000000ffff077224 */ /* 0x004fc600078e002b */
[----:B------:R-:W-:Y:S04]  /*46ce0*/  STL.64 [R1+0x530], R44 ;  /* 0x0005302c01007387 */ /* 0x000fe80000100a00 */
[----:B------:R-:W-:Y:S04]  /*46cf0*/  STL.64 [R1+0x538], R46 ;  /* 0x0005382e01007387 */ /* 0x000fe80000100a00 */
[----:B------:R2:W-:Y:S04]  /*46d00*/  STL [R1+0x528], R42 ;  /* 0x0005282a01007387 */ /* 0x0005e80000100800 */
[----:B------:R-:W-:Y:S04]  /*46d10*/  LDS R142, [R4+0x5100] ;  /* 0x00510000048e7984 */ /* 0x000fe80000000800 */
[----:B------:R-:W-:Y:S01]  /*46d20*/  LDS R141, [R5+0x4100] ;  /* 0x00410000058d7984 */ /* 0x000fe20000000800 */
[C---:B--2---:R-:W-:Y:S03]  /*46d30*/  HMMA.1688.F32.TF32 R40, R48.reuse, R190, R148 ;  /* 0x000000be3028723c */ /* 0x044fe60000081094 */
[----:B------:R-:W-:Y:S05]  /*46d40*/  LDS R143, [R5+0x5100] ;  /* 0x00510000058f7984 */ /* 0x000fea0000000800 */
[----:B------:R-:W-:Y:S01]  /*46d50*/  HMMA.1688.F32.TF32 R44, R48, R194, R144 ;  /* 0x000000c2302c723c */ /* 0x000fe20000081090 */
[----:B------:R-:W-:Y:S04]  /*46d60*/  STL [R1+0x5744], R7 ;  /* 0x0057440701007387 */ /* 0x000fe80000100800 */
[----:B------:R-:W-:Y:S03]  /*46d70*/  LDS R144, [R2+0x4180] ;  /* 0x0041800002907984 */ /* 0x000fe60000000800 */
[----:B------:R-:W-:Y:S01]  /*46d80*/  HMMA.1688.F32.TF32 R188, R36, R190, R216 ;  /* 0x000000be24bc723c */ /* 0x000fe200000810d8 */
[----:B------:R-:W-:Y:S04]  /*46d90*/  LDS R146, [R2+0x5180] ;  /* 0x0051800002927984 */ /* 0x000fe80000000800 */
[----:B------:R-:W-:Y:S03]  /*46da0*/  LDS R145, [R0+0x4180] ;  /* 0x0041800000917984 */ /* 0x000fe60000000800 */
[----:B------:R-:W-:Y:S01]  /*46db0*/  IMAD.MOV.U32 R151, RZ, RZ, R40 ;  /* 0x000000ffff977224 */ /* 0x000fe200078e0028 */
[----:B------:R-:W-:Y:S01]  /*46dc0*/  MOV R150, R41 ;  /* 0x0000002900967202 */ /* 0x000fe20000000f00 */
[----:B------:R-:W-:Y:S01]  /*46dd0*/  IMAD.MOV.U32 R149, RZ, RZ, R42 ;  /* 0x000000ffff957224 */ /* 0x000fe200078e002a */
[----:B------:R-:W-:Y:S01]  /*46de0*/  LDS R147, [R0+0x5180] ;  /* 0x0051800000937984 */ /* 0x000fe20000000800 */
[----:B------:R-:W-:-:S02]  /*46df0*/  IMAD.MOV.U32 R148, RZ, RZ, R43 ;  /* 0x000000ffff947224 */ /* 0x000fc400078e002b */
[----:B------:R-:W-:Y:S01]  /*46e00*/  HMMA.1688.F32.TF32 R40, R48, R186, R196 ;  /* 0x000000ba3028723c */ /* 0x000fe200000810c4 */
[----:B------:R-:W-:Y:S04]  /*46e10*/  STL.64 [R1+0x510], R44 ;  /* 0x0005102c01007387 */ /* 0x000fe80000100a00 */
[----:B------:R-:W-:Y:S04]  /*46e20*/  STL.64 [R1+0x518], R46 ;  /* 0x0005182e01007387 */ /* 0x000fe80000100a00 */
[----:B------:R-:W-:Y:S04]  /*46e30*/  STL.64 [R1+0x57c0], R150 ;  /* 0x0057c09601007387 */ /* 0x000fe80000100a00 */
[----:B------:R-:W-:Y:S04]  /*46e40*/  STL.64 [R1+0x57b8], R148 ;  /* 0x0057b89401007387 */ /* 0x000fe80000100a00 */
[----:B------:R-:W-:Y:S04]  /*46e50*/  LDS R44, [R4+0x4000] ;  /* 0x00400000042c7984 */ /* 0x000fe80000000800 */
[----:B------:R-:W-:Y:S04]  /*46e60*/  LDS R46, [R4+0x5000] ;  /* 0x00500000042e7984 */ /* 0x000fe80000000800 */
[----:B------:R1:W-:Y:S04]  /*46e70*/  STL.64 [R1+0x4f0], R40 ;  /* 0x0004f02801007387 */ /* 0x0003e80000100a00 */
[----:B------:R-:W-:Y:S04]  /*46e80*/  STL [R1+0x4f8], R42 ;  /* 0x0004f82a01007387 */ /* 0x000fe80000100800 */
        /* <DEDUP_REMOVED lines=16> */
[----:B------:R-:W2:Y:S04]  /*46f90*/  LDL.LU R209, [R1+0x58a8] ;  /* 0x0058a80001d17983 */ /* 0x000ea80000300800 */
[----:B------:R-:W3:Y:S04]  /*46fa0*/  LDL.LU R8, [R1+0x58a4] ;  /* 0x0058a40001087983 */ /* 0x000ee80000300800 */
[----:B------:R-:W4:Y:S04]  /*46fb0*/  LDL.LU R205, [R1+0x58a0] ;  /* 0x0058a00001cd7983 */ /* 0x000f280000300800 */
[----:B------:R-:W5:Y:S04]  /*46fc0*/  LDL.LU R33, [R1+0x589c] ;  /* 0x00589c0001217983 */ /* 0x000f680000300800 */
[----:B------:R-:W4:Y:S04]  /*46fd0*/  LDL.LU R29, [R1+0x5898] ;  /* 0x00589800011d7983 */ /* 0x000f280000300800 */
[----:B------:R-:W5:Y:S04]  /*46fe0*/  LDL.LU R32, [R1+0x5894] ;  /* 0x0058940001207983 */ /* 0x000f680000300800 */
[----:B------:R-:W5:Y:S04]  /*46ff0*/  LDL.LU R28, [R1+0x5890] ;  /* 0x00589000011c7983 */ /* 0x000f680000300800 */
[----:B------:R-:W5:Y:S04]  /*47000*/  LDL.LU R9, [R1+0x588c] ;  /* 0x00588c0001097983 */ /* 0x000f680000300800 */
[----:B------:R-:W-:Y:S04]  /*47010*/  LDS R45, [R5+0x4000] ;  /* 0x00400000052d7984 */ /* 0x000fe80000000800 */
[----:B------:R-:W-:Y:S01]  /*47020*/  LDS R47, [R5+0x5000] ;  /* 0x00500000052f7984 */ /* 0x000fe20000000800 */
[----:B--2---:R-:W-:Y:S01]  /*47030*/  IMAD.MOV.U32 R61, RZ, RZ, R209 ;  /* 0x000000ffff3d7224 */ /* 0x004fe200078e00d1 */
[----:B---3--:R-:W-:-:S02]  /*47040*/  MOV R60, R8 ;  /* 0x00000008003c7202 */ /* 0x008fc40000000f00 */
[----:B------:R-:W2:Y:S04]  /*47050*/  LDL.LU R8, [R1+0x5888] ;  /* 0x0058880001087983 */ /* 0x000ea80000300800 */
[----:B------:R-:W3:Y:S04]  /*47060*/  LDL.LU R209, [R1+0x5884] ;  /* 0x0058840001d17983 */ /* 0x000ee80000300800 */
[----:B------:R-:W2:Y:S01]  /*47070*/  LDL.LU R208, [R1+0x5880] ;  /* 0x0058800001d07983 */ /* 0x000ea20000300800 */
[----:B----4-:R-:W-:-:S03]  /*47080*/  IMAD.MOV.U32 R249, RZ, RZ, R29 ;  /* 0x000000fffff97224 */ /* 0x010fc600078e001d */
[----:B------:R-:W4:Y:S01]  /*47090*/  LDL.LU R204, [R1+0x587c] ;  /* 0x00587c0001cc7983 */ /* 0x000f220000300800 */
[----:B-----5:R-:W-:-:S03]  /*470a0*/  IMAD.MOV.U32 R248, RZ, RZ, R32 ;  /* 0x000000fffff87224 */ /* 0x020fc600078e0020 */
[----:B------:R-:W5:Y:S01]  /*470b0*/  LDL.LU R32, [R1+0x5878] ;  /* 0x0058780001207983 */ /* 0x000f620000300800 */
[----:B------:R-:W-:Y:S01]  /*470c0*/  MOV R250, R33 ;  /* 0x0000002100fa7202 */ /* 0x000fe20000000f00 */
[----:B------:R-:W-:Y:S02]  /*470d0*/  IMAD.MOV.U32 R251, RZ, RZ, R205 ;  /* 0x000000fffffb7224 */ /* 0x000fe400078e00cd */
[----:B------:R-:W5:Y:S04]  /*470e0*/  LDL.LU R29, [R1+0x5874] ;  /* 0x00587400011d7983 */ /* 0x000f680000300800 */
[----:B------:R-:W5:Y:S04]  /*470f0*/  LDL.LU R33, [R1+0x5870] ;  /* 0x0058700001217983 */ /* 0x000f680000300800 */
[----:B------:R-:W5:Y:S01]  /*47100*/  LDL.LU R205, [R1+0x586c] ;  /* 0x00586c0001cd7983 */ /* 0x000f620000300800 */
[----:B---3--:R-:W-:-:S03]  /*47110*/  IMAD.MOV.U32 R64, RZ, RZ, R209 ;  /* 0x000000ffff407224 */ /* 0x008fc600078e00d1 */
[----:B------:R-:W3:Y:S01]  /*47120*/  LDL.LU R209, [R1+0x5868] ;  /* 0x0058680001d17983 */ /* 0x000ee20000300800 */
[----:B--2---:R-:W-:Y:S01]  /*47130*/  MOV R65, R8 ;  /* 0x0000000800417202 */ /* 0x004fe20000000f00 */
[----:B------:R-:W-:Y:S02]  /*47140*/  IMAD.MOV.U32 R66, RZ, RZ, R9 ;  /* 0x000000ffff427224 */ /* 0x000fe400078e0009 */
[----:B------:R-:W2:Y:S01]  /*47150*/  LDL.LU R8, [R1+0x5864] ;  /* 0x0058640001087983 */ /* 0x000ea20000300800 */
[----:B------:R-:W-:-:S03]  /*47160*/  IMAD.MOV.U32 R67, RZ, RZ, R28 ;  /* 0x000000ffff437224 */ /* 0x000fc600078e001c */
[----:B------:R-:W2:Y:S01]  /*47170*/  LDL.LU R9, [R1+0x5860] ;  /* 0x0058600001097983 */ /* 0x000ea20000300800 */
[----:B----4-:R-:W-:Y:S02]  /*47180*/  IMAD.MOV.U32 R246, RZ, RZ, R204 ;  /* 0x000000fffff67224 */ /* 0x010fe400078e00cc */
[----:B-----5:R-:W-:Y:S01]  /*47190*/  IMAD.MOV.U32 R245, RZ, RZ, R32 ;  /* 0x000000fffff57224 */ /* 0x020fe200078e0020 */
[----:B------:R-:W4:Y:S01]  /*471a0*/  LDL.LU R28, [R1+0x585c] ;  /* 0x00585c00011c7983 */ /* 0x000f220000300800 */
[----:B------:R-:W-:-:S03]  /*471b0*/  MOV R244, R29 ;  /* 0x0000001d00f47202 */ /* 0x000fc60000000f00 */
[----:B------:R-:W5:Y:S01]  /*471c0*/  LDL.LU R29, [R1+0x5858] ;  /* 0x00585800011d7983 */ /* 0x000f620000300800 */
[----:B------:R-:W-:-:S03]  /*471d0*/  MOV R247, R208 ;  /* 0x000000d000f77202 */ /* 0x000fc60000000f00 */
[----:B------:R-:W2:Y:S01]  /*471e0*/  LDL.LU R32, [R1+0x5854] ;  /* 0x0058540001207983 */ /* 0x000ea20000300800 */
[----:B------:R-:W-:Y:S01]  /*471f0*/  MOV R70, R33 ;  /* 0x0000002100467202 */ /* 0x000fe20000000f00 */
[----:B------:R-:W-:Y:S02]  /*47200*/  IMAD.MOV.U32 R69, RZ, RZ, R205 ;  /* 0x000000ffff457224 */ /* 0x000fe400078e00cd */
[----:B------:R-:W2:Y:S04]  /*47210*/  LDL.LU R204, [R1+0x5850] ;  /* 0x0058500001cc7983 */ /* 0x000ea80000300800 */
[----:B------:R-:W2:Y:S01]  /*47220*/  LDL.LU R208, [R1+0x584c] ;  /* 0x00584c0001d07983 */ /* 0x000ea20000300800 */
[----:B---3--:R-:W-:-:S03]  /*47230*/  IMAD.MOV.U32 R68, RZ, RZ, R209 ;  /* 0x000000ffff447224 */ /* 0x008fc600078e00d1 */
[----:B------:R-:W3:Y:S04]  /*47240*/  LDL.LU R209, [R1+0x5848] ;  /* 0x0058480001d17983 */ /* 0x000ee80000300800 */
[----:B------:R-:W3:Y:S04]  /*47250*/  LDL.LU R205, [R1+0x5844] ;  /* 0x0058440001cd7983 */ /* 0x000ee80000300800 */
[----:B------:R-:W3:Y:S04]  /*47260*/  LDL.LU R33, [R1+0x5840] ;  /* 0x0058400001217983 */ /* 0x000ee80000300800 */
[----:B------:R-:W3:Y:S04]  /*47270*/  LDL.LU R71, [R1+0x73c] ;  /* 0x00073c0001477983 */ /* 0x000ee80000300800 */
[----:B------:R-:W3:Y:S04]  /*47280*/  LDL.LU R236, [R1+0x760] ;  /* 0x0007600001ec7983 */ /* 0x000ee80000300800 */
[----:B------:R-:W3:Y:S01]  /*47290*/  LDL.LU R237, [R1+0x764] ;  /* 0x0007640001ed7983 */ /* 0x000ee20000300800 */
[C---:B-1----:R-:W-:Y:S01]  /*472a0*/  LOP3.LUT R40, R252.reuse, 0x7, RZ, 0xc0, !PT ;  /* 0x00000007fc287812 */ /* 0x042fe200078ec0ff */
[----:B------:R-:W-:-:S04]  /*472b0*/  IMAD.SHL.U32 R41, R252, 0x2, RZ ;  /* 0x00000002fc297824 */ /* 0x000fc800078e00ff */
[----:B------:R-:W-:Y:S02]  /*472c0*/  IMAD R40, R40, 0x210, RZ ;  /* 0x0000021028287824 */ /* 0x000fe400078e02ff */
[----:B------:R-:W-:-:S03]  /*472d0*/  IMAD.U32 R252, RZ, RZ, UR4 ;  /* 0x00000004fffc7e24 */ /* 0x000fc6000f8e00ff */
[----:B------:R-:W-:-:S04]  /*472e0*/  LOP3.LUT R40, R40, 0x30, R41, 0x78, !PT ;  /* 0x0000003028287812 */ /* 0x000fc800078e7829 */
[----:B------:R-:W-:-:S04]  /*472f0*/  LOP3.LUT R40, R40, 0x40, RZ, 0x3c, !PT ;  /* 0x0000004028287812 */ /* 0x000fc800078e3cff */
[----:B------:R-:W-:Y:S01]  /*47300*/  LEA R252, R252, R40, 0xf ;  /* 0x00000028fcfc7211 */ /* 0x000fe200078e78ff */
[----:B--2---:R-:W-:Y:S01]  /*47310*/  IMAD.MOV.U32 R243, RZ, RZ, R8 ;  /* 0x000000fffff37224 */ /* 0x004fe200078e0008 */
[----:B------:R-:W-:Y:S01]  /*47320*/  MOV R242, R9 ;  /* 0x0000000900f27202 */ /* 0x000fe20000000f00 */
[----:B-----5:R-:W-:Y:S02]  /*47330*/  IMAD.MOV.U32 R240, RZ, RZ, R29 ;  /* 0x000000fffff07224 */ /* 0x020fe400078e001d */
[----:B------:R-:W1:Y:S01]  /*47340*/  LDSM.16.M88.4 R8, [R252+0x40000] ;  /* 0x04000000fc08783b */ /* 0x000e620000000200 */
[----:B----4-:R-:W-:Y:S01]  /*47350*/  IMAD.MOV.U32 R241, RZ, RZ, R28 ;  /* 0x000000fffff17224 */ /* 0x010fe200078e001c */
[----:B------:R-:W-:Y:S02]  /*47360*/  MOV R75, R32 ;  /* 0x00000020004b7202 */ /* 0x000fe40000000f00 */
[----:B------:R-:W-:Y:S01]  /*47370*/  LDSM.16.M88.4 R28, [R252+0x41000] ;  /* 0x04100000fc1c783b */ /* 0x000fe20000000200 */
[----:B------:R-:W-:-:S03]  /*47380*/  IMAD.MOV.U32 R73, RZ, RZ, R204 ;  /* 0x000000ffff497224 */ /* 0x000fc600078e00cc */
[----:B------:R-:W-:Y:S01]  /*47390*/  LDSM.16.M88.4 R200, [R252+0x43000] ;  /* 0x04300000fcc8783b */ /* 0x000fe20000000200 */
[----:B------:R-:W-:-:S03]  /*473a0*/  IMAD.MOV.U32 R239, RZ, RZ, R208 ;  /* 0x000000ffffef7224 */ /* 0x000fc600078e00d0 */
[----:B------:R-:W2:Y:S04]  /*473b0*/  LDSM.16.M88.4 R212, [R252+0x46000] ;  /* 0x04600000fcd4783b */ /* 0x000ea80000000200 */
[----:B------:R-:W-:Y:S04]  /*473c0*/  LDSM.16.M88.4 R216, [R252+0x47000] ;  /* 0x04700000fcd8783b */ /* 0x000fe80000000200 */
[----:B------:R-:W-:Y:S01]  /*473d0*/  STL [R1+0x5230], R252 ;  /* 0x005230fc01007387 */ /* 0x000fe20000100800 */
[----:B-1----:R-:W-:Y:S08]  /*473e0*/  HMMA.1688.F32.TF32 R176, R44, R8, R56 ;  /* 0x000000082cb0723c */ /* 0x002ff00000081038 */
[----:B--2---:R-:W-:Y:S08]  /*473f0*/  HMMA.1688.F32.TF32 R172, R124, R212, R248 ;  /* 0x000000d47cac723c */ /* 0x004ff000000810f8 */
[----:B------:R-:W-:Y:S01]  /*47400*/  HMMA.1688.F32.TF32 R128, R44, R28, R52 ;  /* 0x0000001c2c80723c */ /* 0x000fe20000081034 */
[----:B---3--:R-:W-:-:S02]  /*47410*/  IMAD.MOV.U32 R238, RZ, RZ, R209 ;  /* 0x000000ffffee7224 */ /* 0x008fc400078e00d1 */
[----:B------:R-:W1:Y:S01]  /*47420*/  LDSM.16.M88.4 R208, [R252+0x45000] ;  /* 0x04500000fcd0783b */ /* 0x000e620000000200 */
[----:B------:R-:W-:-:S03]  /*47430*/  MOV R72, R205 ;  /* 0x000000cd00487202 */ /* 0x000fc60000000f00 */
[----:B------:R-:W-:Y:S01]  /*47440*/  LDSM.16.M88.4 R204, [R252+0x44000] ;  /* 0x04400000fccc783b */ /* 0x000fe20000000200 */
[----:B------:R-:W-:-:S03]  /*47450*/  IMAD.MOV.U32 R74, RZ, RZ, R33 ;  /* 0x000000ffff4a7224 */ /* 0x000fc600078e0021 */
[----:B------:R-:W2:Y:S04]  /*47460*/  LDSM.16.M88.4 R32, [R252+0x42000] ;  /* 0x04200000fc20783b */ /* 0x000ea80000000200 */
[C---:B------:R-:W-:Y:S08]  /*47470*/  HMMA.1688.F32.TF32 R112, R124.reuse, R28, R72 ;  /* 0x0000001c7c70723c */ /* 0x040ff00000081048 */
[C---:B------:R-:W-:Y:S08]  /*47480*/  HMMA.1688.F32.TF32 R160, R124.reuse, R8, R236 ;  /* 0x000000087ca0723c */ /* 0x040ff000000810ec */
[C---:B------:R-:W-:Y:S08]  /*47490*/  HMMA.1688.F32.TF32 R116, R124.reuse, R200, R68 ;  /* 0x000000c87c74723c */ /* 0x040ff00000081044 */
[C---:B-1----:R-:W-:Y:S08]  /*474a0*/  HMMA.1688.F32.TF32 R120, R124.reuse, R208, R64 ;  /* 0x000000d07c78723c */ /* 0x042ff00000081040 */
[C---:B--2---:R-:W-:Y:S08]  /*474b0*/  HMMA.1688.F32.TF32 R164, R124.reuse, R32, R240 ;  /* 0x000000207ca4723c */ /* 0x044ff000000810f0 */
[C---:B------:R-:W-:Y:S08]  /*474c0*/  HMMA.1688.F32.TF32 R168, R124.reuse, R204, R244 ;  /* 0x000000cc7ca8723c */ /* 0x040ff000000810f4 */
        /* <DEDUP_REMOVED lines=21> */
[----:B------:R-:W2:Y:S04]  /*47620*/  LDL.LU R236, [R1+0x210] ;  /* 0x0002100001ec7983 */ /* 0x000ea80000300800 */
[----:B------:R-:W2:Y:S04]  /*47630*/  LDL.LU R237, [R1+0x214] ;  /* 0x0002140001ed7983 */ /* 0x000ea80000300800 */
[----:B------:R-:W3:Y:S04]  /*47640*/  LDL.LU R184, [R1+0x583c] ;  /* 0x00583c0001b87983 */ /* 0x000ee80000300800 */
[----:B------:R-:W4:Y:S04]  /*47650*/  LDL.LU R185, [R1+0x5838] ;  /* 0x0058380001b97983 */ /* 0x000f280000300800 */
[----:B------:R-:W5:Y:S04]  /*47660*/  LDL.LU R228, [R1+0x220] ;  /* 0x0002200001e47983 */ /* 0x000f680000300800 */
[----:B------:R-:W5:Y:S04]  /*47670*/  LDL.LU R229, [R1+0x224] ;  /* 0x0002240001e57983 */ /* 0x000f680000300800 */
[----:B------:R-:W5:Y:S04]  /*47680*/  LDL.LU R230, [R1+0x228] ;  /* 0x0002280001e67983 */ /* 0x000f680000300800 */
        /* <DEDUP_REMOVED lines=67> */
[----:B------:R-:W-:Y:S04]  /*47ac0*/  STL.64 [R1+0x5830], R130 ;  /* 0x0058308201007387 */ /* 0x000fe80000100a00 */
[----:B------:R-:W-:Y:S01]  /*47ad0*/  STL.64 [R1+0x5828], R128 ;  /* 0x0058288001007387 */ /* 0x000fe20000100a00 */
[----:B---3--:R-:W-:-:S02]  /*47ae0*/  IMAD.MOV.U32 R227, RZ, RZ, R184 ;  /* 0x000000ffffe37224 */ /* 0x008fc400078e00b8 */
[----:B----4-:R-:W-:Y:S02]  /*47af0*/  IMAD.MOV.U32 R226, RZ, RZ, R185 ;  /* 0x000000ffffe27224 */ /* 0x010fe400078e00b9 */
[----:B--2---:R-:W-:Y:S01]  /*47b00*/  HMMA.1688.F32.TF32 R184, R44, R32, R240 ;  /* 0x000000202cb8723c */ /* 0x004fe200000810f0 */
[----:B------:R-:W2:Y:S04]  /*47b10*/  LDL.LU R240, [R1+0x200] ;  /* 0x0002000001f07983 */ /* 0x000ea80000300800 */
[----:B------:R-:W2:Y:S02]  /*47b20*/  LDL.LU R241, [R1+0x204] ;  /* 0x0002040001f17983 */ /* 0x000ea40000300800 */
[----:B------:R-:W-:Y:S01]  /*47b30*/  MOV R242, R193 ;  /* 0x000000c100f27202 */ /* 0x000fe20000000f00 */
[----:B------:R-:W-:-:S02]  /*47b40*/  IMAD.MOV.U32 R243, RZ, RZ, R192 ;  /* 0x000000fffff37224 */ /* 0x000fc400078e00c0 */
[C---:B-----5:R-:W-:Y:S01]  /*47b50*/  HMMA.1688.F32.TF32 R192, R44.reuse, R200, R244 ;  /* 0x000000c82cc0723c */ /* 0x060fe200000810f4 */
[----:B------:R-:W3:Y:S04]  /*47b60*/  LDL.LU R244, [R1+0x1f0] ;  /* 0x0001f00001f47983 */ /* 0x000ee80000300800 */
[----:B------:R-:W3:Y:S04]  /*47b70*/  LDL.LU R245, [R1+0x1f4] ;  /* 0x0001f40001f57983 */ /* 0x000ee80000300800 */
[----:B------:R-:W3:Y:S04]  /*47b80*/  LDL.LU R246, [R1+0x1f8] ;  /* 0x0001f80001f67983 */ /* 0x000ee80000300800 */
[----:B------:R-:W3:Y:S01]  /*47b90*/  LDL.LU R247, [R1+0x1fc] ;  /* 0x0001fc0001f77983 */ /* 0x000ee20000300800 */
[C---:B------:R-:W-:Y:S03]  /*47ba0*/  HMMA.1688.F32.TF32 R196, R44.reuse, R204, R248 ;  /* 0x000000cc2cc4723c */ /* 0x040fe600000810f8 */
[----:B------:R-:W4:Y:S04]  /*47bb0*/  LDL.LU R248, [R1+0x150] ;  /* 0x0001500001f87983 */ /* 0x000f280000300800 */
[----:B------:R-:W4:Y:S04]  /*47bc0*/  LDL.LU R249, [R1+0x154] ;  /* 0x0001540001f97983 */ /* 0x000f280000300800 */
[----:B------:R-:W4:Y:S04]  /*47bd0*/  LDL.LU R250, [R1+0x158] ;  /* 0x0001580001fa7983 */ /* 0x000f280000300800 */
[----:B------:R-:W4:Y:S01]  /*47be0*/  LDL.LU R251, [R1+0x15c] ;  /* 0x00015c0001fb7983 */ /* 0x000f220000300800 */
[----:B------:R-:W-:Y:S01]  /*47bf0*/  MOV R7, R43 ;  /* 0x0000002b00077202 */ /* 0x000fe20000000f00 */
[C---:B------:R-:W-:Y:S08]  /*47c00*/  HMMA.1688.F32.TF32 R36, R44.reuse, R208, R100 ;  /* 0x000000d02c24723c */ /* 0x040ff00000081064 */
[----:B------:R-:W-:Y:S08]  /*47c10*/  HMMA.1688.F32.TF32 R40, R44, R212, R96 ;  /* 0x000000d42c28723c */ /* 0x000ff00000081060 */
[----:B------:R-:W-:Y:S11]  /*47c20*/  HMMA.1688.F32.TF32 R96, R108, R204, R236 ;  /* 0x000000cc6c60723c */ /* 0x000ff600000810ec */
[----:B------:R-:W-:Y:S11]  /*47c30*/  @!UPT UIADD3 URZ, URZ, URZ, URZ ;  /* 0x0000003f3f3ff290 */ /* 0x000ff6000fffe03f */
[----:B------:R-:W-:Y:S01]  /*47c40*/  @!UPT UIADD3 URZ, URZ, URZ, URZ ;  /* 0x0000003f3f3ff290 */ /* 0x000fe2000fffe03f */
[----:B------:R-:W-:Y:S04]  /*47c50*/  STL [R1+0x5608], R96 ;  /* 0x0056086001007387 */ /* 0x000fe80000100800 */
[----:B------:R1:W-:Y:S04]  /*47c60*/  STL [R1+0x5604], R97 ;  /* 0x0056046101007387 */ /* 0x0003e80000100800 */
[----:B------:R5:W-:Y:S04]  /*47c70*/  STL [R1+0x5600], R98 ;  /* 0x0056006201007387 */ /* 0x000be80000100800 */
[----:B------:R1:W-:Y:S01]  /*47c80*/  STL [R1+0x55fc], R99 ;  /* 0x0055fc6301007387 */ /* 0x0003e20000100800 */
[----:B------:R-:W-:Y:S08]  /*47c90*/  HMMA.1688.F32.TF32 R44, R44, R216, R92 ;  /* 0x000000d82c2c723c */ /* 0x000ff0000008105c */
[----:B------:R-:W-:Y:S08]  /*47ca0*/  HMMA.1688.F32.TF32 R92, R108, R200, R228 ;  /* 0x000000c86c5c723c */ /* 0x000ff000000810e4 */
[-C--:B------:R-:W-:Y:S08]  /*47cb0*/  HMMA.1688.F32.TF32 R48, R76, R8.reuse, R88 ;  /* 0x000000084c30723c */ /* 0x080ff00000081058 */
[C---:B------:R-:W-:Y:S08]  /*47cc0*/  HMMA.1688.F32.TF32 R80, R108.reuse, R8, R80 ;  /* 0x000000086c50723c */ /* 0x040ff00000081050 */
[C---:B------:R-:W-:Y:S08]  /*47cd0*/  HMMA.1688.F32.TF32 R84, R108.reuse, R28, R84 ;  /* 0x0000001c6c54723c */ /* 0x040ff00000081054 */
[C---:B------:R-:W-:Y:S08]  /*47ce0*/  HMMA.1688.F32.TF32 R88, R108.reuse, R32, R224 ;  /* 0x000000206c58723c */ /* 0x040ff000000810e0 */
[C---:B--2---:R-:W-:Y:S08]  /*47cf0*/  HMMA.1688.F32.TF32 R100, R108.reuse, R208, R240 ;  /* 0x000000d06c64723c */ /* 0x044ff000000810f0 */
[C---:B---3--:R-:W-:Y:S11]  /*47d00*/  HMMA.1688.F32.TF32 R104, R108.reuse, R212, R244 ;  /* 0x000000d46c68723c */ /* 0x048ff600000810f4 */
[----:B------:R-:W-:Y:S04]  /*47d10*/  @!UPT UIADD3 URZ, URZ, URZ, URZ ;  /* 0x0000003f3f3ff290 */ /* 0x000fe8000fffe03f */
[----:B------:R-:W-:Y:S04]  /*47d20*/  STL [R1+0x5614], R100 ;  /* 0x0056146401007387 */ /* 0x000fe80000100800 */
[----:B------:R-:W-:Y:S04]  /*47d30*/  STL [R1+0x5610], R101 ;  /* 0x0056106501007387 */ /* 0x000fe80000100800 */
[----:B------:R-:W-:Y:S04]  /*47d40*/  STL [R1+0x560c], R102 ;  /* 0x00560c6601007387 */ /* 0x000fe80000100800 */
[----:B------:R2:W-:Y:S04]  /*47d50*/  STL [R1+0x55f8], R103 ;  /* 0x0055f86701007387 */ /* 0x0005e80000100800 */
[----:B------:R3:W-:Y:S04]  /*47d60*/  STL [R1+0x5624], R104 ;  /* 0x0056246801007387 */ /* 0x0007e80000100800 */
[----:B------:R1:W-:Y:S04]  /*47d70*/  STL [R1+0x5620], R105 ;  /* 0x0056206901007387 */ /* 0x0003e80000100800 */
[----:B------:R1:W-:Y:S04]  /*47d80*/  STL [R1+0x561c], R106 ;  /* 0x00561c6a01007387 */ /* 0x0003e80000100800 */
[----:B------:R1:W-:Y:S04]  /*47d90*/  STL [R1+0x5618], R107 ;  /* 0x0056186b01007387 */ /* 0x0003e80000100800 */
[----:B------:R-:W2:Y:S04]  /*47da0*/  LDL.LU R236, [R1+0x4d0] ;  /* 0x0004d00001ec7983 */ /* 0x000ea80000300800 */
[----:B------:R-:W2:Y:S04]  /*47db0*/  LDL.LU R237, [R1+0x4d4] ;  /* 0x0004d40001ed7983 */ /* 0x000ea80000300800 */
[----:B------:R-:W2:Y:S04]  /*47dc0*/  LDL.LU R238, [R1+0x4d8] ;  /* 0x0004d80001ee7983 */ /* 0x000ea80000300800 */
[----:B------:R-:W2:Y:S01]  /*47dd0*/  LDL.LU R239, [R1+0x4dc] ;  /* 0x0004dc0001ef7983 */ /* 0x000ea20000300800 */
[----:B----4-:R-:W-:Y:S03]  /*47de0*/  HMMA.1688.F32.TF32 R108, R108, R216, R248 ;  /* 0x000000d86c6c723c */ /* 0x010fe600000810f8 */
[----:B------:R-:W4:Y:S04]  /*47df0*/  LDL.LU R228, [R1+0x4e0] ;  /* 0x0004e00001e47983 */ /* 0x000f280000300800 */
[----:B------:R-:W4:Y:S04]  /*47e00*/  LDL.LU R229, [R1+0x4e4] ;  /* 0x0004e40001e57983 */ /* 0x000f280000300800 */
[----:B------:R-:W4:Y:S04]  /*47e10*/  LDL.LU R230, [R1+0x4e8] ;  /* 0x0004e80001e67983 */ /* 0x000f280000300800 */
[----:B------:R-:W4:Y:S04]  /*47e20*/  LDL.LU R231, [R1+0x4ec] ;  /* 0x0004ec0001e77983 */ /* 0x000f280000300800 */
        /* <DEDUP_REMOVED lines=12> */
[----:B------:R1:W-:Y:S04]  /*47ef0*/  STL [R1+0x5634], R108 ;  /* 0x0056346c01007387 */ /* 0x0003e80000100800 */
[----:B------:R-:W-:Y:S04]  /*47f00*/  STL [R1+0x5630], R109 ;  /* 0x0056306d01007387 */ /* 0x000fe80000100800 */
[----:B------:R-:W-:Y:S04]  /*47f10*/  STL [R1+0x562c], R110 ;  /* 0x00562c6e01007387 */ /* 0x000fe80000100800 */
[----:B------:R-:W-:Y:S01]  /*47f20*/  STL [R1+0x5628], R111 ;  /* 0x0056286f01007387 */ /* 0x000fe20000100800 */
[C---:B------:R-:W-:Y:S08]  /*47f30*/  HMMA.1688.F32.TF32 R52, R76.reuse, R28, R52 ;  /* 0x0000001c4c34723c */ /* 0x040ff00000081034 */
[C---:B------:R-:W-:Y:S08]  /*47f40*/  HMMA.1688.F32.TF32 R56, R76.reuse, R32, R56 ;  /* 0x000000204c38723c */ /* 0x040ff00000081038 */
[C---:B------:R-:W-:Y:S08]  /*47f50*/  HMMA.1688.F32.TF32 R60, R76.reuse, R200, R60 ;  /* 0x000000c84c3c723c */ /* 0x040ff0000008103c */
[C---:B------:R-:W-:Y:S08]  /*47f60*/  HMMA.1688.F32.TF32 R64, R76.reuse, R204, R64 ;  /* 0x000000cc4c40723c */ /* 0x040ff00000081040 */
[C---:B------:R-:W-:Y:S08]  /*47f70*/  HMMA.1688.F32.TF32 R68, R76.reuse, R208, R68 ;  /* 0x000000d04c44723c */ /* 0x040ff00000081044 */
[C---:B------:R-:W-:Y:S08]  /*47f80*/  HMMA.1688.F32.TF32 R72, R76.reuse, R212, R72 ;  /* 0x000000d44c48723c */ /* 0x040ff00000081048 */
[----:B------:R-:W-:Y:S08]  /*47f90*/  HMMA.1688.F32.TF32 R76, R76, R216, R232 ;  /* 0x000000d84c4c723c */ /* 0x000ff000000810e8 */
[C---:B--2---:R-:W-:Y:S11]  /*47fa0*/  HMMA.1688.F32.TF32 R12, R136.reuse, R28, R236 ;  /* 0x0000001c880c723c */ /* 0x044ff600000810ec */
[----:B------:R-:W-:Y:S11]  /*47fb0*/  @!UPT UIADD3 URZ, URZ, URZ, URZ ;  /* 0x0000003f3f3ff290 */ /* 0x000ff6000fffe03f */
[----:B------:R-:W-:Y:S02]  /*47fc0*/  @!UPT UIADD3 URZ, URZ, URZ, URZ ;  /* 0x0000003f3f3ff290 */ /* 0x000fe4000fffe03f */
[----:B-1----:R-:W-:Y:S01]  /*47fd0*/  IMAD.MOV.U32 R97, RZ, RZ, R12 ;  /* 0x000000ffff617224 */ /* 0x002fe200078e000c */
[----:B-----5:R-:W-:Y:S01]  /*47fe0*/  MOV R98, R13 ;  /* 0x0000000d00627202 */ /* 0x020fe20000000f00 */
[----:B------:R-:W-:Y:S02]  /*47ff0*/  IMAD.MOV.U32 R99, RZ, RZ, R14 ;  /* 0x000000ffff637224 */ /* 0x000fe400078e000e */
[----:B------:R-:W-:Y:S01]  /*48000*/  IMAD.MOV.U32 R103, RZ, RZ, R15 ;  /* 0x000000ffff677224 */ /* 0x000fe200078e000f */
[C---:B----4-:R-:W-:Y:S08]  /*48010*/  HMMA.1688.F32.TF32 R16, R136.reuse, R8, R228 ;  /* 0x000000088810723c */ /* 0x050ff000000810e4 */
[----:B---3--:R-:W-:Y:S11]  /*48020*/  HMMA.1688.F32.TF32 R12, R136, R32, R240 ;  /* 0x00000020880c723c */ /* 0x008ff600000810f0 */
[----:B------:R-:W-:Y:S04]  /*48030*/  @!UPT UIADD3 URZ, URZ, URZ, URZ ;  /* 0x0000003f3f3ff290 */ /* 0x000fe8000fffe03f */
[----:B------:R1:W-:Y:S04]  /*48040*/  STL.64 [R1+0x4e0], R16 ;  /* 0x0004e01001007387 */ /* 0x0003e80000100a00 */
[----:B------:R2:W-:Y:S05]  /*48050*/  STL.64 [R1+0x4e8], R18 ;  /* 0x0004e81201007387 */ /* 0x0005ea0000100a00 */
[----:B------:R-:W-:Y:S01]  /*48060*/  MOV R100, R12 ;  /* 0x0000000c00647202 */ /* 0x000fe20000000f00 */
[----:B------:R-:W-:Y:S01]  /*48070*/  IMAD.MOV.U32 R101, RZ, RZ, R13 ;  /* 0x000000ffff657224 */ /* 0x000fe200078e000d */
[----:B------:R-:W-:Y:S01]  /*48080*/  MOV R96, R15 ;  /* 0x0000000f00607202 */ /* 0x000fe20000000f00 */
[----:B------:R-:W-:-:S02]  /*48090*/  IMAD.MOV.U32 R102, RZ, RZ, R14 ;  /* 0x000000ffff667224 */ /* 0x000fc400078e000e */
[C---:B------:R-:W-:Y:S01]  /*480a0*/  HMMA.1688.F32.TF32 R12, R136.reuse, R200, R244 ;  /* 0x000000c8880c723c */ /* 0x040fe200000810f4 */
[----:B------:R-:W-:Y:S04]  /*480b0*/  STL [R1+0x5644], R103 ;  /* 0x0056446701007387 */ /* 0x000fe80000100800 */
[----:B------:R-:W-:Y:S04]  /*480c0*/  STL [R1+0x5640], R99 ;  /* 0x0056406301007387 */ /* 0x000fe80000100800 */
[----:B------:R3:W-:Y:S04]  /*480d0*/  STL [R1+0x563c], R98 ;  /* 0x00563c6201007387 */ /* 0x0007e80000100800 */
[----:B------:R4:W-:Y:S04]  /*480e0*/  STL [R1+0x5638], R97 ;  /* 0x0056386101007387 */ /* 0x0009e80000100800 */
[----:B------:R-:W-:Y:S04]  /*480f0*/  STL [R1+0x5654], R96 ;  /* 0x0056546001007387 */ /* 0x000fe80000100800 */
[----:B------:R-:W-:Y:S03]  /*48100*/  STL [R1+0x5650], R102 ;  /* 0x0056506601007387 */ /* 0x000fe60000100800 */
[----:B------:R-:W-:Y:S01]  /*48110*/  IMAD.MOV.U32 R104, RZ, RZ, R12 ;  /* 0x000000ffff687224 */ /* 0x000fe200078e000c */
[----:B------:R5:W-:Y:S01]  /*48120*/  STL [R1+0x564c], R101 ;  /* 0x00564c6501007387 */ /* 0x000be20000100800 */
[----:B------:R-:W-:Y:S01]  /*48130*/  IMAD.MOV.U32 R105, RZ, RZ, R13 ;  /* 0x000000ffff697224 */ /* 0x000fe200078e000d */
[----:B------:R-:W-:Y:S01]  /*48140*/  MOV R106, R14 ;  /* 0x0000000e006a7202 */ /* 0x000fe20000000f00 */
[----:B------:R-:W-:Y:S01]  /*48150*/  IMAD.MOV.U32 R107, RZ, RZ, R15 ;  /* 0x000000ffff6b7224 */ /* 0x000fe200078e000f */
[----:B------:R1:W-:Y:S01]  /*48160*/  STL [R1+0x5648], R100 ;  /* 0x0056486401007387 */ /* 0x0003e20000100800 */
[----:B------:R-:W-:Y:S03]  /*48170*/  HMMA.1688.F32.TF32 R12, R136, R204, R248 ;  /* 0x000000cc880c723c */ /* 0x000fe600000810f8 */
        /* <DEDUP_REMOVED lines=39> */
[----:B------:R-:W3:Y:S01]  /*483f0*/  LDL.LU R27, [R1+0x33c] ;  /* 0x00033c00011b7983 */ /* 0x000ee20000300800 */
[----:B------:R-:W-:-:S03]  /*48400*/  IMAD.MOV.U32 R108, RZ, RZ, R12 ;  /* 0x000000ffff6c7224 */ /* 0x000fc600078e000c */
[----:B-1----:R-:W3:Y:S01]  /*48410*/  LDL.LU R16, [R1+0x350] ;  /* 0x0003500001107983 */ /* 0x002ee20000300800 */
[----:B------:R-:W-:-:S03]  /*48420*/  MOV R109, R13 ;  /* 0x0000000d006d7202 */ /* 0x000fc60000000f00 */
[----:B------:R-:W3:Y:S01]  /*48430*/  LDL.LU R17, [R1+0x354] ;  /* 0x0003540001117983 */ /* 0x000ee20000300800 */
[----:B------:R-:W-:-:S03]  /*48440*/  IMAD.MOV.U32 R110, RZ, RZ, R14 ;  /* 0x000000ffff6e7224 */ /* 0x000fc600078e000e */
[----:B--2---:R-:W3:Y:S01]  /*48450*/  LDL.LU R18, [R1+0x358] ;  /* 0x0003580001127983 */ /* 0x004ee20000300800 */
[----:B------:R-:W-:-:S03]  /*48460*/  IMAD.MOV.U32 R111, RZ, RZ, R15 ;  /* 0x000000ffff6f7224 */ /* 0x000fc600078e000f */
        /* <DEDUP_REMOVED lines=65> */
[----:B---3--:R-:W-:Y:S08]  /*48880*/  HMMA.1688.F32.TF32 R16, R144, R32, R16 ;  /* 0x000000209010723c */ /* 0x008ff00000081010 */
[C---:B--2---:R-:W-:Y:S08]  /*48890*/  HMMA.1688.F32.TF32 R128, R136.reuse, R208, R128 ;  /* 0x000000d08880723c */ /* 0x044ff00000081080 */
[C---:B----4-:R-:W-:Y:S11]  /*488a0*/  HMMA.1688.F32.TF32 R176, R136.reuse, R212, R176 ;  /* 0x000000d488b0723c */ /* 0x050ff600000810b0 */
[----:B------:R-:W-:Y:S05]  /*488b0*/  @!UPT UIADD3 URZ, URZ, URZ, URZ ;  /* 0x0000003f3f3ff290 */ /* 0x000fea000fffe03f */
[----:B------:R-:W-:Y:S01]  /*488c0*/  IMAD.MOV.U32 R98, RZ, RZ, R130 ;  /* 0x000000ffff627224 */ /* 0x000fe200078e0082 */
[----:B------:R-:W-:Y:S01]  /*488d0*/  MOV R97, R131 ;  /* 0x0000008300617202 */ /* 0x000fe20000000f00 */
[----:B------:R-:W-:Y:S01]  /*488e0*/  IMAD.MOV.U32 R99, RZ, RZ, R129 ;  /* 0x000000ffff637224 */ /* 0x000fe200078e0081 */
[----:B------:R-:W-:Y:S01]  /*488f0*/  MOV R103, R128 ;  /* 0x0000008000677202 */ /* 0x000fe20000000f00 */
[----:B------:R-:W2:Y:S04]  /*48900*/  LDL.LU.64 R130, [R1+0x5830] ;  /* 0x0058300001827983 */ /* 0x000ea80000300a00 */
[----:B------:R-:W2:Y:S01]  /*48910*/  LDL.LU.64 R128, [R1+0x5828] ;  /* 0x0058280001807983 */ /* 0x000ea20000300a00 */
[----:B-----5:R-:W-:Y:S01]  /*48920*/  HMMA.1688.F32.TF32 R136, R136, R216, R124 ;  /* 0x000000d88888723c */ /* 0x020fe2000008107c */
[----:B------:R-:W-:Y:S01]  /*48930*/  MOV R101, R178 ;  /* 0x000000b200657202 */ /* 0x000fe20000000f00 */
[----:B------:R-:W-:-:S02]  /*48940*/  IMAD.MOV.U32 R100, RZ, RZ, R179 ;  /* 0x000000ffff647224 */ /* 0x000fc400078e00b3 */
[----:B------:R-:W-:Y:S01]  /*48950*/  IMAD.MOV.U32 R96, RZ, RZ, R176 ;  /* 0x000000ffff607224 */ /* 0x000fe200078e00b0 */
[----:B------:R-:W3:Y:S01]  /*48960*/  LDL.LU.64 R178, [R1+0x5820] ;  /* 0x0058200001b27983 */ /* 0x000ee20000300a00 */
[----:B------:R-:W-:-:S03]  /*48970*/  IMAD.MOV.U32 R102, RZ, RZ, R177 ;  /* 0x000000ffff667224 */ /* 0x000fc600078e00b1 */
[----:B------:R-:W3:Y:S04]  /*48980*/  LDL.LU.64 R176, [R1+0x5818] ;  /* 0x0058180001b07983 */ /* 0x000ee80000300a00 */
[----:B------:R-:W4:Y:S04]  /*48990*/  LDL.LU.64 R126, [R1+0x5810] ;  /* 0x00581000017e7983 */ /* 0x000f280000300a00 */
[----:B------:R-:W4:Y:S01]  /*489a0*/  LDL.LU.64 R124, [R1+0x5808] ;  /* 0x00580800017c7983 */ /* 0x000f220000300a00 */
[C---:B------:R-:W-:Y:S05]  /*489b0*/  HMMA.1688.F32.TF32 R120, R140.reuse, R28, R120 ;  /* 0x0000001c8c78723c */ /* 0x040fea0000081078 */
[----:B------:R-:W-:Y:S04]  /*489c0*/  STL.64 [R1+0x300], R136 ;  /* 0x0003008801007387 */ /* 0x000fe80000100a00 */
[----:B------:R1:W-:Y:S02]  /*489d0*/  STL.64 [R1+0x308], R138 ;  /* 0x0003088a01007387 */ /* 0x0003e40000100a00 */
[C---:B-1----:R-:W-:Y:S08]  /*489e0*/  HMMA.1688.F32.TF32 R136, R140.reuse, R8, R172 ;  /* 0x000000088c88723c */ /* 0x042ff000000810ac */
[C---:B------:R-:W-:Y:S11]  /*489f0*/  HMMA.1688.F32.TF32 R168, R140.reuse, R32, R168 ;  /* 0x000000208ca8723c */ /* 0x040ff600000810a8 */
[----:B------:R-:W-:Y:S04]  /*48a00*/  @!UPT UIADD3 URZ, URZ, URZ, URZ ;  /* 0x0000003f3f3ff290 */ /* 0x000fe8000fffe03f */
[----:B------:R-:W-:Y:S04]  /*48a10*/  STL.64 [R1+0x2f0], R136 ;  /* 0x0002f08801007387 */ /* 0x000fe80000100a00 */
[----:B------:R1:W-:Y:S04]  /*48a20*/  STL.64 [R1+0x2f8], R138 ;  /* 0x0002f88a01007387 */ /* 0x0003e80000100a00 */
[----:B------:R-:W-:Y:S04]  /*48a30*/  STL.64 [R1+0x2e0], R120 ;  /* 0x0002e07801007387 */ /* 0x000fe80000100a00 */
[----:B------:R5:W-:Y:S01]  /*48a40*/  STL.64 [R1+0x2e8], R122 ;  /* 0x0002e87a01007387 */ /* 0x000be20000100a00 */
[C---:B-1----:R-:W-:Y:S08]  /*48a50*/  HMMA.1688.F32.TF32 R136, R140.reuse, R200, R116 ;  /* 0x000000c88c88723c */ /* 0x042ff00000081074 */
[C---:B-----5:R-:W-:Y:S08]  /*48a60*/  HMMA.1688.F32.TF32 R120, R140.reuse, R204, R164 ;  /* 0x000000cc8c78723c */ /* 0x060ff000000810a4 */
[C---:B------:R-:W-:Y:S08]  /*48a70*/  HMMA.1688.F32.TF32 R116, R140.reuse, R208, R112 ;  /* 0x000000d08c74723c */ /* 0x040ff00000081070 */
[C---:B------:R-:W-:Y:S01]  /*48a80*/  HMMA.1688.F32.TF32 R112, R140.reuse, R212, R160 ;  /* 0x000000d48c70723c */ /* 0x040fe200000810a0 */
        /* <DEDUP_REMOVED lines=8> */
[----:B-1----:R-:W-:Y:S03]  /*48b10*/  HMMA.1688.F32.TF32 R120, R140, R216, R180 ;  /* 0x000000d88c78723c */ /* 0x002fe600000810b4 */
[----:B------:R-:W-:Y:S04]  /*48b20*/  STL.64 [R1+0x290], R112 ;  /* 0x0002907001007387 */ /* 0x000fe80000100a00 */
[----:B------:R1:W-:Y:S01]  /*48b30*/  STL.64 [R1+0x298], R114 ;  /* 0x0002987201007387 */ /* 0x0003e20000100a00 */
[C---:B-----5:R-:W-:Y:S03]  /*48b40*/  HMMA.1688.F32.TF32 R116, R144.reuse, R8, R188 ;  /* 0x000000089074723c */ /* 0x060fe600000810bc */
[----:B------:R-:W-:Y:S04]  /*48b50*/  LDS R136, [R2+0x4200] ;  /* 0x0042000002887984 */ /* 0x000fe80000000800 */
[----:B------:R-:W-:Y:S01]  /*48b60*/  LDS R138, [R2+0x5200] ;  /* 0x00520000028a7984 */ /* 0x000fe20000000800 */
[C---:B-1----:R-:W-:Y:S03]  /*48b70*/  HMMA.1688.F32.TF32 R112, R144.reuse, R28, R12 ;  /* 0x0000001c9070723c */ /* 0x042fe6000008100c */
[----:B------:R-:W-:Y:S04]  /*48b80*/  LDS R137, [R0+0x4200] ;  /* 0x0042000000897984 */ /* 0x000fe80000000800 */
[----:B------:R-:W1:Y:S01]  /*48b90*/  LDS R139, [R0+0x5200] ;  /* 0x00520000008b7984 */ /* 0x000e620000000800 */
[C---:B------:R-:W-:Y:S03]  /*48ba0*/  HMMA.1688.F32.TF32 R12, R144.reuse, R200, R20 ;  /* 0x000000c8900c723c */ /* 0x040fe60000081014 */
        /* <DEDUP_REMOVED lines=11> */
[C---:B-----5:R-:W-:Y:S03]  /*48c60*/  HMMA.1688.F32.TF32 R16, R144.reuse, R208, R156 ;  /* 0x000000d09010723c */ /* 0x060fe6000008109c */
[----:B------:R-:W-:Y:S04]  /*48c70*/  LDS R140, [R4+0x4200] ;  /* 0x00420000048c7984 */ /* 0x000fe80000000800 */
[----:B------:R-:W-:Y:S01]  /*48c80*/  LDS R142, [R4+0x5200] ;  /* 0x00520000048e7984 */ /* 0x000fe20000000800 */
[C---:B-1----:R-:W-:Y:S03]  /*48c90*/  HMMA.1688.F32.TF32 R12, R144.reuse, R212, R220 ;  /* 0x000000d4900c723c */ /* 0x042fe600000810dc */
[----:B------:R-:W-:Y:S04]  /*48ca0*/  STL.64 [R1+0x230], R20 ;  /* 0x0002301401007387 */ /* 0x000fe80000100a00 */
[----:B------:R1:W-:Y:S04]  /*48cb0*/  STL.64 [R1+0x238], R22 ;  /* 0x0002381601007387 */ /* 0x0003e80000100a00 */
[----:B------:R-:W-:Y:S04]  /*48cc0*/  LDS R141, [R5+0x4200] ;  /* 0x00420000058d7984 */ /* 0x000fe80000000800 */
[----:B------:R-:W5:Y:S01]  /*48cd0*/  LDS R143, [R5+0x5200] ;  /* 0x00520000058f7984 */ /* 0x000f620000000800 */
[----:B-1----:R-:W-:Y:S03]  /*48ce0*/  HMMA.1688.F32.TF32 R20, R144, R216, R152 ;  /* 0x000000d89014723c */ /* 0x002fe60000081098 */
[----:B------:R-:W-:Y:S04]  /*48cf0*/  STL.64 [R1+0x220], R16 ;  /* 0x0002201001007387 */ /* 0x000fe80000100a00 */
[----:B------:R1:W-:Y:S04]  /*48d00*/  STL.64 [R1+0x228], R18 ;  /* 0x0002281201007387 */ /* 0x0003e80000100a00 */
[----:B------:R-:W-:Y:S04]  /*48d10*/  STL.64 [R1+0x210], R12 ;  /* 0x0002100c01007387 */ /* 0x000fe80000100a00 */
[----:B------:R1:W-:Y:S02]  /*48d20*/  STL.64 [R1+0x218], R14 ;  /* 0x0002180e01007387 */ /* 0x0003e40000100a00 */
[C---:B-1----:R-:W-:Y:S02]  /*48d30*/  HMMA.1688.F32.TF32 R16, R132.reuse, R8, R148 ;  /* 0x000000088410723c */ /* 0x042fe40000081094 */
[----:B------:R-:W-:Y:S04]  /*48d40*/  LDS R144, [R2+0x4280] ;  /* 0x0042800002907984 */ /* 0x000fe80000000800 */
[----:B------:R-:W-:Y:S02]  /*48d50*/  LDS R146, [R2+0x5280] ;  /* 0x0052800002927984 */ /* 0x000fe40000000800 */
[C---:B------:R-:W-:Y:S02]  /*48d60*/  HMMA.1688.F32.TF32 R12, R132.reuse, R28, R232 ;  /* 0x0000001c840c723c */ /* 0x040fe400000810e8 */
[----:B------:R-:W-:Y:S04]  /*48d70*/  STL.64 [R1+0x1e0], R20 ;  /* 0x0001e01401007387 */ /* 0x000fe80000100a00 */
[----:B------:R1:W-:Y:S04]  /*48d80*/  STL.64 [R1+0x1e8], R22 ;  /* 0x0001e81601007387 */ /* 0x0003e80000100a00 */
[----:B------:R-:W-:Y:S04]  /*48d90*/  LDS R145, [R0+0x4280] ;  /* 0x0042800000917984 */ /* 0x000fe80000000800 */
[----:B------:R-:W2:Y:S01]  /*48da0*/  LDS R147, [R0+0x5280] ;  /* 0x0052800000937984 */ /* 0x000ea20000000800 */
[C---:B-1----:R-:W-:Y:S03]  /*48db0*/  HMMA.1688.F32.TF32 R20, R132.reuse, R32, R224 ;  /* 0x000000208414723c */ /* 0x042fe600000810e0 */
[----:B------:R-:W-:Y:S04]  /*48dc0*/  STL.64 [R1+0x1d0], R16 ;  /* 0x0001d01001007387 */ /* 0x000fe80000100a00 */
[----:B------:R1:W-:Y:S04]  /*48dd0*/  STL.64 [R1+0x1d8], R18 ;  /* 0x0001d81201007387 */ /* 0x0003e80000100a00 */
[----:B------:R-:W-:Y:S04]  /*48de0*/  STL.64 [R1+0x1c0], R12 ;  /* 0x0001c00c01007387 */ /* 0x000fe80000100a00 */
[----:B------:R5:W-:Y:S01]  /*48df0*/  STL.64 [R1+0x1c8], R14 ;  /* 0x0001c80e01007387 */ /* 0x000be20000100a00 */
[C---:B-1----:R-:W-:Y:S08]  /*48e00*/  HMMA.1688.F32.TF32 R16, R132.reuse, R200, R228 ;  /* 0x000000c88410723c */ /* 0x042ff000000810e4 */
[C---:B-----5:R-:W-:Y:S01]  /*48e10*/  HMMA.1688.F32.TF32 R12, R132.reuse, R204, R236 ;  /* 0x000000cc840c723c */ /* 0x060fe200000810ec */
[----:B------:R-:W-:Y:S04]  /*48e20*/  STL.64 [R1+0x1b0], R20 ;  /* 0x0001b01401007387 */ /* 0x000fe80000100a00 */
[----:B------:R1:W-:Y:S10]  /*48e30*/  STL.64 [R1+0x1b8], R22 ;  /* 0x0001b81601007387 */ /* 0x0003f40000100a00 */
[----:B------:R-:W-:Y:S01]  /*48e40*/  STL.64 [R1+0x1a0], R16 ;  /* 0x0001a01001007387 */ /* 0x000fe20000100a00 */
[C---:B-1----:R-:W-:Y:S03]  /*48e50*/  HMMA.1688.F32.TF32 R20, R132.reuse, R208, R240 ;  /* 0x000000d08414723c */ /* 0x042fe600000810f0 */
[----:B------:R1:W-:Y:S04]  /*48e60*/  STL.64 [R1+0x1a8], R18 ;  /* 0x0001a81201007387 */ /* 0x0003e80000100a00 */
[----:B------:R-:W-:Y:S04]  /*48e70*/  STL.64 [R1+0x190], R12 ;  /* 0x0001900c01007387 */ /* 0x000fe80000100a00 */
[----:B------:R5:W-:Y:S01]  /*48e80*/  STL.64 [R1+0x198], R14 ;  /* 0x0001980e01007387 */ /* 0x000be20000100a00 */
[C---:B-1----:R-:W-:Y:S08]  /*48e90*/  HMMA.1688.F32.TF32 R16, R132.reuse, R212, R244 ;  /* 0x000000d48410723c */ /* 0x042ff000000810f4 */
[----:B-----5:R-:W-:Y:S03]  /*48ea0*/  HMMA.1688.F32.TF32 R12, R132, R216, R248 ;  /* 0x000000d8840c723c */ /* 0x020fe600000810f8 */
[----:B------:R1:W-:Y:S04]  /*48eb0*/  STL.64 [R1+0x180], R20 ;  /* 0x0001801401007387 */ /* 0x0003e80000100a00 */
[----:B------:R5:W-:Y:S04]  /*48ec0*/  STL.64 [R1+0x188], R22 ;  /* 0x0001881601007387 */ /* 0x000be80000100a00 */
[----:B------:R-:W2:Y:S01]  /*48ed0*/  LDL.LU R152, [R1] ;  /* 0x0000000001987983 */ /* 0x000ea20000300800 */
[----:B------:R-:W-:Y:S01]  /*48ee0*/  IMAD.MOV.U32 R154, RZ, RZ, R6 ;  /* 0x000000ffff9a7224 */ /* 0x000fe200078e0006 */
[----:B------:R-:W-:-:S02]  /*48ef0*/  MOV R155, R3 ;  /* 0x00000003009b7202 */ /* 0x000fc40000000f00 */
[----:B------:R-:W-:Y:S04]  /*48f00*/  LDS R132, [R4+0x4280] ;  /* 0x0042800004847984 */ /* 0x000fe80000000800 */
[----:B------:R1:W-:Y:S04]  /*48f10*/  STL.64 [R1+0x200], R16 ;  /* 0x0002001001007387 */ /* 0x0003e80000100a00 */
[----:B------:R1:W-:Y:S04]  /*48f20*/  STL.64 [R1+0x208], R18 ;  /* 0x0002081201007387 */ /* 0x0003e80000100a00 */
[----:B------:R1:W-:Y:S04]  /*48f30*/  STL.64 [R1+0x1f0], R12 ;  /* 0x0001f00c01007387 */ /* 0x0003e80000100a00 */
[----:B------:R1:W-:Y:S04]  /*48f40*/  STL.64 [R1+0x1f8], R14 ;  /* 0x0001f80e01007387 */ /* 0x0003e80000100a00 */
[----:B------:R-:W2:Y:S04]  /*48f50*/  LDL.LU R153, [R1+0x4] ;  /* 0x0000040001997983 */ /* 0x000ea80000300800 */
[----:B------:R-:W2:Y:S04]  /*48f60*/  LDL.LU R6, [R1+0x5804] ;  /* 0x0058040001067983 */ /* 0x000ea80000300800 */
[----:B------:R-:W3:Y:S04]  /*48f70*/  LDL.LU R3, [R1+0x5800] ;  /* 0x0058000001037983 */ /* 0x000ee80000300800 */
[----:B------:R-:W4:Y:S04]  /*48f80*/  LDL.LU R220, [R1+0x10] ;  /* 0x0000100001dc7983 */ /* 0x000f280000300800 */
[----:B------:R-:W4:Y:S04]  /*48f90*/  LDL.LU R221, [R1+0x14] ;  /* 0x0000140001dd7983 */ /* 0x000f280000300800 */
[----:B------:R-:W4:Y:S04]  /*48fa0*/  LDL.LU R222, [R1+0x18] ;  /* 0x0000180001de7983 */ /* 0x000f280000300800 */
[----:B------:R-:W4:Y:S04]  /*48fb0*/  LDL.LU R223, [R1+0x1c] ;  /* 0x00001c0001df7983 */ /* 0x000f280000300800 */
[----:B------:R-:W4:Y:S04]  /*48fc0*/  LDL.LU R156, [R1+0x20] ;  /* 0x00002000019c7983 */ /* 0x000f280000300800 */
[----:B------:R-:W4:Y:S04]  /*48fd0*/  LDL.LU R157, [R1+0x24] ;  /* 0x00002400019d7983 */ /* 0x000f280000300800 */
[----:B------:R-:W-:Y:S04]  /*48fe0*/  LDS R134, [R4+0x5280] ;  /* 0x0052800004867984 */ /* 0x000fe80000000800 */
[----:B------:R-:W-:Y:S04]  /*48ff0*/  LDS R133, [R5+0x4280] ;  /* 0x0042800005857984 */ /* 0x000fe80000000800 */
[----:B------:R-:W1:Y:S01]  /*49000*/  LDS R135, [R5+0x5280] ;  /* 0x0052800005877984 */ /* 0x000e620000000800 */
[----:B--2---:R-:W-:-:S02]  /*49010*/  IMAD.MOV.U32 R159, RZ, RZ, R6 ;  /* 0x000000ffff9f7224 */ /* 0x004fc400078e0006 */
[----:B---3--:R-:W-:Y:S02]  /*49020*/  IMAD.MOV.U32 R158, RZ, RZ, R3 ;  /* 0x000000ffff9e7224 */ /* 0x008fe400078e0003 */
[----:B------:R-:W5:Y:S04]  /*49030*/  LDL.LU R3, [R1+0x57fc] ;  /* 0x0057fc0001037983 */ /* 0x000f680000300800 */
[----:B------:R-:W2:Y:S04]  /*49040*/  LDL.LU R6, [R1+0x57f8] ;  /* 0x0057f80001067983 */ /* 0x000ea80000300800 */
[----:B------:R-:W3:Y:S04]  /*49050*/  LDL.LU R24, [R1+0x30] ;  /* 0x0000300001187983 */ /* 0x000ee80000300800 */
[----:B------:R-:W3:Y:S04]  /*49060*/  LDL.LU R25, [R1+0x34] ;  /* 0x0000340001197983 */ /* 0x000ee80000300800 */
[----:B------:R-:W3:Y:S04]  /*49070*/  LDL.LU R26, [R1+0x38] ;  /* 0x00003800011a7983 */ /* 0x000ee80000300800 */
[----:B------:R-:W3:Y:S04]  /*49080*/  LDL.LU R27, [R1+0x3c] ;  /* 0x00003c00011b7983 */ /* 0x000ee80000300800 */
[----:B-1----:R-:W3:Y:S04]  /*49090*/  LDL.LU R20, [R1+0x40] ;  /* 0x0000400001147983 */ /* 0x002ee80000300800 */
[----:B------:R-:W3:Y:S01]  /*490a0*/  LDL.LU R21, [R1+0x44] ;  /* 0x0000440001157983 */ /* 0x000ee20000300800 */
[----:B-----5:R-:W-:Y:S01]  /*490b0*/  IMAD.MOV.U32 R23, RZ, RZ, R3 ;  /* 0x000000ffff177224 */ /* 0x020fe200078e0003 */
[----:B--2---:R-:W-:-:S02]  /*490c0*/  MOV R22, R6 ;  /* 0x0000000600167202 */ /* 0x004fc40000000f00 */
[----:B------:R-:W2:Y:S04]  /*490d0*/  LDL.LU R6, [R1+0x57f4] ;  /* 0x0057f40001067983 */ /* 0x000ea80000300800 */
[----:B------:R-:W5:Y:S04]  /*490e0*/  LDL.LU R3, [R1+0x57f0] ;  /* 0x0057f00001037983 */ /* 0x000f680000300800 */
[----:B------:R-:W3:Y:S04]  /*490f0*/  LDL.LU R16, [R1+0x50] ;  /* 0x0000500001107983 */ /* 0x000ee80000300800 */
[----:B------:R-:W3:Y:S04]  /*49100*/  LDL.LU R17, [R1+0x54] ;  /* 0x0000540001117983 */ /* 0x000ee80000300800 */
[----:B------:R-:W3:Y:S04]  /*49110*/  LDL.LU R18, [R1+0x58] ;  /* 0x0000580001127983 */ /* 0x000ee80000300800 */
[----:B------:R-:W3:Y:S04]  /*49120*/  LDL.LU R19, [R1+0x5c] ;  /* 0x00005c0001137983 */ /* 0x000ee80000300800 */
[----:B------:R-:W3:Y:S04]  /*49130*/  LDL.LU R12, [R1+0x60] ;  /* 0x00006000010c7983 */ /* 0x000ee80000300800 */
[----:B------:R-:W3:Y:S01]  /*49140*/  LDL.LU R13, [R1+0x64] ;  /* 0x00006400010d7983 */ /* 0x000ee20000300800 */
[----:B--2---:R-:W-:Y:S01]  /*49150*/  MOV R15, R6 ;  /* 0x00000006000f7202 */ /* 0x004fe20000000f00 */
[----:B-----5:R-:W-:-:S02]  /*49160*/  IMAD.MOV.U32 R14, RZ, RZ, R3 ;  /* 0x000000ffff0e7224 */ /* 0x020fc400078e0003 */
        /* <DEDUP_REMOVED lines=8> */
[----:B--2---:R-:W-:-:S02]  /*491f0*/  IMAD.MOV.U32 R183, RZ, RZ, R3 ;  /* 0x000000ffffb77224 */ /* 0x004fc400078e0003 */
[----:B-----5:R-:W-:Y:S02]  /*49200*/  IMAD.MOV.U32 R182, RZ, RZ, R6 ;  /* 0x000000ffffb67224 */ /* 0x020fe400078e0006 */
[----:B------:R-:W2:Y:S04]  /*49210*/  LDL.LU R6, [R1+0x57e4] ;  /* 0x0057e40001067983 */ /* 0x000ea80000300800 */
        /* <DEDUP_REMOVED lines=58> */
[----:B------:R-:W4:Y:S01]  /*495c0*/  LDL.LU R113, [R1+0xa4] ;  /* 0x0000a40001717983 */ /* 0x000f220000300800 */
[----:B--2---:R-:W-:Y:S01]  /*495d0*/  IMAD.MOV.U32 R115, RZ, RZ, R6 ;  /* 0x000000ffff737224 */ /* 0x004fe200078e0006 */
[----:B-----5:R-:W-:-:S02]  /*495e0*/  MOV R114, R3 ;  /* 0x0000000300727202 */ /* 0x020fc40000000f00 */
[----:B------:R-:W2:Y:S04]  /*495f0*/  LDL.LU R3, [R1+0x57dc] ;  /* 0x0057dc0001037983 */ /* 0x000ea80000300800 */
[----:B------:R-:W5:Y:S01]  /*49600*/  LDL.LU R6, [R1+0x57d8] ;  /* 0x0057d80001067983 */ /* 0x000f620000300800 */
[C---:B---3--:R-:W-:Y:S08]  /*49610*/  HMMA.1688.F32.TF32 R236, R136.reuse, R208, R236 ;  /* 0x000000d088ec723c */ /* 0x048ff000000810ec */
[C---:B----4-:R-:W-:Y:S08]  /*49620*/  HMMA.1688.F32.TF32 R228, R136.reuse, R204, R228 ;  /* 0x000000cc88e4723c */ /* 0x050ff000000810e4 */
        /* <DEDUP_REMOVED lines=8> */
[----:B-1----:R-:W3:Y:S04]  /*496b0*/  LDL.LU.64 R174, [R1+0x57d0] ;  /* 0x0057d00001ae7983 */ /* 0x002ee80000300a00 */
[----:B------:R-:W3:Y:S01]  /*496c0*/  LDL.LU.64 R172, [R1+0x57c8] ;  /* 0x0057c80001ac7983 */ /* 0x000ee20000300a00 */
[----:B------:R-:W-:Y:S03]  /*496d0*/  HMMA.1688.F32.TF32 R136, R136, R216, R244 ;  /* 0x000000d88888723c */ /* 0x000fe600000810f4 */
[----:B------:R-:W-:Y:S04]  /*496e0*/  STL.64 [R1+0x460], R148 ;  /* 0x0004609401007387 */ /* 0x000fe80000100a00 */
[----:B------:R1:W-:Y:S04]  /*496f0*/  STL.64 [R1+0x468], R150 ;  /* 0x0004689601007387 */ /* 0x0003e80000100a00 */
[----:B-1----:R-:W4:Y:S04]  /*49700*/  LDL.LU.64 R150, [R1+0x57c0] ;  /* 0x0057c00001967983 */ /* 0x002f280000300a00 */
        /* <DEDUP_REMOVED lines=21> */
[----:B------:R-:W3:Y:S04]  /*49860*/  LDL.LU.64 R246, [R1+0x5760] ;  /* 0x0057600001f67983 */ /* 0x000ee80000300a00 */
[----:B------:R-:W3:Y:S04]  /*49870*/  LDL.LU.64 R244, [R1+0x5758] ;  /* 0x0057580001f47983 */ /* 0x000ee80000300a00 */
[----:B------:R1:W-:Y:S04]  /*49880*/  STL.64 [R1+0x400], R136 ;  /* 0x0004008801007387 */ /* 0x0003e80000100a00 */
[----:B------:R-:W-:Y:S04]  /*49890*/  STL.64 [R1+0x408], R138 ;  /* 0x0004088a01007387 */ /* 0x000fe80000100a00 */
[----:B-1----:R-:W3:Y:S04]  /*498a0*/  LDL.LU R136, [R1+0xf0] ;  /* 0x0000f00001887983 */ /* 0x002ee80000300800 */
[----:B------:R-:W3:Y:S01]  /*498b0*/  LDL.LU R137, [R1+0xf4] ;  /* 0x0000f40001897983 */ /* 0x000ee20000300800 */
[C---:B------:R-:W-:Y:S11]  /*498c0*/  HMMA.1688.F32.TF32 R248, R140.reuse, R8, R248 ;  /* 0x000000088cf8723c */ /* 0x040ff600000810f8 */
[----:B------:R-:W-:Y:S11]  /*498d0*/  @!UPT UIADD3 URZ, URZ, URZ, URZ ;  /* 0x0000003f3f3ff290 */ /* 0x000ff6000fffe03f */
[----:B------:R-:W-:Y:S01]  /*498e0*/  @!UPT UIADD3 URZ, URZ, URZ, URZ ;  /* 0x0000003f3f3ff290 */ /* 0x000fe2000fffe03f */
[----:B------:R-:W-:Y:S04]  /*498f0*/  STL.64 [R1+0x3f0], R248 ;  /* 0x0003f0f801007387 */ /* 0x000fe80000100a00 */
[----:B------:R1:W-:Y:S04]  /*49900*/  STL.64 [R1+0x3f8], R250 ;  /* 0x0003f8fa01007387 */ /* 0x0003e80000100a00 */
[----:B-1----:R-:W4:Y:S04]  /*49910*/  LDL.LU.64 R250, [R1+0x5750] ;  /* 0x0057500001fa7983 */ /* 0x002f280000300a00 */
[----:B------:R-:W4:Y:S01]  /*49920*/  LDL.LU.64 R248, [R1+0x5748] ;  /* 0x0057480001f87983 */ /* 0x000f220000300a00 */
[----:B-----5:R-:W-:Y:S01]  /*49930*/  IMAD.MOV.U32 R138, RZ, RZ, R6 ;  /* 0x000000ffff8a7224 */ /* 0x020fe200078e0006 */
[----:B--2---:R-:W-:Y:S01]  /*49940*/  MOV R139, R3 ;  /* 0x00000003008b7202 */ /* 0x004fe20000000f00 */
[C---:B------:R-:W-:Y:S08]  /*49950*/  HMMA.1688.F32.TF32 R120, R140.reuse, R32, R120 ;  /* 0x000000208c78723c */ /* 0x040ff00000081078 */
[----:B------:R-:W-:Y:S08]  /*49960*/  HMMA.1688.F32.TF32 R168, R140, R200, R168 ;  /* 0x000000c88ca8723c */ /* 0x000ff000000810a8 */
[----:B------:R-:W-:Y:S08]  /*49970*/  HMMA.1688.F32.TF32 R20, R144, R204, R20 ;  /* 0x000000cc9014723c */ /* 0x000ff00000081014 */
[C---:B---3--:R-:W-:Y:S11]  /*49980*/  HMMA.1688.F32.TF32 R136, R140.reuse, R28, R136 ;  /* 0x0000001c8c88723c */ /* 0x048ff60000081088 */
[----:B------:R-:W-:Y:S11]  /*49990*/  @!UPT UIADD3 URZ, URZ, URZ, URZ ;  /* 0x0000003f3f3ff290 */ /* 0x000ff6000fffe03f */
[----:B------:R-:W-:Y:S01]  /*499a0*/  @!UPT UIADD3 URZ, URZ, URZ, URZ ;  /* 0x0000003f3f3ff290 */ /* 0x000fe2000fffe03f */
[----:B------:R-:W-:Y:S04]  /*499b0*/  STL.64 [R1+0x3e0], R136 ;  /* 0x0003e08801007387 */ /* 0x000fe80000100a00 */
[----:B------:R1:W-:Y:S04]  /*499c0*/  STL.64 [R1+0x3e8], R138 ;  /* 0x0003e88a01007387 */ /* 0x0003e80000100a00 */
[----:B------:R-:W-:Y:S04]  /*499d0*/  STL.64 [R1+0x3d0], R120 ;  /* 0x0003d07801007387 */ /* 0x000fe80000100a00 */
[----:B------:R2:W-:Y:S01]  /*499e0*/  STL.64 [R1+0x3d8], R122 ;  /* 0x0003d87a01007387 */ /* 0x0005e20000100a00 */
        /* <DEDUP_REMOVED lines=12> */
[C---:B-1----:R-:W-:Y:S03]  /*49ab0*/  HMMA.1688.F32.TF32 R120, R144.reuse, R8, R180 ;  /* 0x000000089078723c */ /* 0x042fe600000810b4 */
[----:B------:R-:W-:Y:S04]  /*49ac0*/  STL.64 [R1+0x380], R112 ;  /* 0x0003807001007387 */ /* 0x000fe80000100a00 */
[----:B------:R1:W-:Y:S01]  /*49ad0*/  STL.64 [R1+0x388], R114 ;  /* 0x0003887201007387 */ /* 0x0003e20000100a00 */
[C---:B--2---:R-:W-:Y:S08]  /*49ae0*/  HMMA.1688.F32.TF32 R116, R144.reuse, R28, R188 ;  /* 0x0000001c9074723c */ /* 0x044ff000000810bc */
[C---:B-1----:R-:W-:Y:S08]  /*49af0*/  HMMA.1688.F32.TF32 R112, R144.reuse, R32, R12 ;  /* 0x000000209070723c */ /* 0x042ff0000008100c */
[C---:B------:R-:W-:Y:S01]  /*49b00*/  HMMA.1688.F32.TF32 R12, R144.reuse, R200, R16 ;  /* 0x000000c8900c723c */ /* 0x040fe20000081010 */
        /* <DEDUP_REMOVED lines=8> */
[----:B------:R1:W-:Y:S02]  /*49b90*/  STL.64 [R1+0x348], R14 ;  /* 0x0003480e01007387 */ /* 0x0003e40000100a00 */
[C---:B-1----:R-:W-:Y:S02]  /*49ba0*/  HMMA.1688.F32.TF32 R12, R144.reuse, R212, R156 ;  /* 0x000000d4900c723c */ /* 0x042fe4000008109c */
[----:B------:R-:W-:Y:S04]  /*49bb0*/  STL.64 [R1+0x330], R20 ;  /* 0x0003301401007387 */ /* 0x000fe80000100a00 */
[----:B------:R1:W-:Y:S04]  /*49bc0*/  STL.64 [R1+0x338], R22 ;  /* 0x0003381601007387 */ /* 0x0003e80000100a00 */
[----:B------:R-:W-:Y:S04]  /*49bd0*/  STL.64 [R1+0x320], R16 ;  /* 0x0003201001007387 */ /* 0x000fe80000100a00 */
[----:B------:R2:W-:Y:S01]  /*49be0*/  STL.64 [R1+0x328], R18 ;  /* 0x0003281201007387 */ /* 0x0005e20000100a00 */
[----:B-1----:R-:W-:Y:S03]  /*49bf0*/  HMMA.1688.F32.TF32 R20, R144, R216, R220 ;  /* 0x000000d89014723c */ /* 0x002fe600000810dc */
[----:B------:R-:W-:Y:S04]  /*49c00*/  LDS R220, [R4+0x4380] ;  /* 0x0043800004dc7984 */ /* 0x000fe80000000800 */
[----:B------:R-:W-:Y:S01]  /*49c10*/  LDS R222, [R4+0x5380] ;  /* 0x0053800004de7984 */ /* 0x000fe20000000800 */
[C---:B--2---:R-:W-:Y:S03]  /*49c20*/  HMMA.1688.F32.TF32 R16, R132.reuse, R8, R152 ;  /* 0x000000088410723c */ /* 0x044fe60000081098 */
[----:B------:R-:W-:Y:S04]  /*49c30*/  STL.64 [R1+0x310], R12 ;  /* 0x0003100c01007387 */ /* 0x000fe80000100a00 */
[----:B------:R4:W-:Y:S04]  /*49c40*/  STL.64 [R1+0x318], R14 ;  /* 0x0003180e01007387 */ /* 0x0009e80000100a00 */
[----:B------:R-:W-:Y:S04]  /*49c50*/  LDS R221, [R5+0x4380] ;  /* 0x0043800005dd7984 */ /* 0x000fe80000000800 */
[----:B------:R-:W-:Y:S01]  /*49c60*/  LDS R223, [R5+0x5380] ;  /* 0x0053800005df7984 */ /* 0x000fe20000000800 */
[C---:B----4-:R-:W-:Y:S03]  /*49c70*/  HMMA.1688.F32.TF32 R12, R132.reuse, R28, R248 ;  /* 0x0000001c840c723c */ /* 0x050fe600000810f8 */
[----:B------:R-:W-:Y:S04]  /*49c80*/  STL.64 [R1+0x170], R20 ;  /* 0x0001701401007387 */ /* 0x000fe80000100a00 */
[----:B------:R1:W-:Y:S04]  /*49c90*/  STL.64 [R1+0x178], R22 ;  /* 0x0001781601007387 */ /* 0x0003e80000100a00 */
[----:B------:R-:W-:Y:S04]  /*49ca0*/  STL.64 [R1+0x160], R16 ;  /* 0x0001601001007387 */ /* 0x000fe80000100a00 */
[----:B------:R2:W-:Y:S01]  /*49cb0*/  STL.64 [R1+0x168], R18 ;  /* 0x0001681201007387 */ /* 0x0005e20000100a00 */
[C---:B-1----:R-:W-:Y:S03]  /*49cc0*/  HMMA.1688.F32.TF32 R20, R132.reuse, R32, R244 ;  /* 0x000000208414723c */ /* 0x042fe600000810f4 */
[----:B------:R-:W-:Y:S04]  /*49cd0*/  LDS R248, [R4+0x4300] ;  /* 0x0043000004f87984 */ /* 0x000fe80000000800 */
[----:B------:R-:W-:Y:S01]  /*49ce0*/  LDS R250, [R4+0x5300] ;  /* 0x0053000004fa7984 */ /* 0x000fe20000000800 */
[C---:B--2---:R-:W-:Y:S03]  /*49cf0*/  HMMA.1688.F32.TF32 R16, R132.reuse, R200, R240 ;  /* 0x000000c88410723c */ /* 0x044fe600000810f0 */
        /* <DEDUP_REMOVED lines=9> */
[C---:B-1----:R-:W-:Y:S07]  /*49d90*/  HMMA.1688.F32.TF32 R20, R132.reuse, R208, R228 ;  /* 0x000000d08414723c */ /* 0x042fee00000810e4 */
[----:B------:R-:W-:Y:S01]  /*49da0*/  STL.64 [R1+0x120], R12 ;  /* 0x0001200c01007387 */ /* 0x000fe20000100a00 */
[C---:B---3--:R-:W-:Y:S03]  /*49db0*/  HMMA.1688.F32.TF32 R16, R132.reuse, R212, R224 ;  /* 0x000000d48410723c */ /* 0x048fe600000810e0 */
[----:B------:R1:W-:Y:S05]  /*49dc0*/  STL.64 [R1+0x128], R14 ;  /* 0x0001280e01007387 */ /* 0x0003ea0000100a00 */
[----:B-1----:R-:W-:Y:S07]  /*49dd0*/  HMMA.1688.F32.TF32 R12, R132, R216, R232 ;  /* 0x000000d8840c723c */ /* 0x002fee00000810e8 */
[----:B------:R-:W-:Y:S04]  /*49de0*/  STL.64 [R1+0x110], R20 ;  /* 0x0001101401007387 */ /* 0x000fe80000100a00 */
[----:B------:R-:W-:Y:S04]  /*49df0*/  STL.64 [R1+0x118], R22 ;  /* 0x0001181601007387 */ /* 0x000fe80000100a00 */
[----:B------:R1:W-:Y:S04]  /*49e00*/  STL.64 [R1+0x100], R16 ;  /* 0x0001001001007387 */ /* 0x0003e80000100a00 */
[----:B------:R3:W-:Y:S01]  /*49e10*/  STL.64 [R1+0x108], R18 ;  /* 0x0001081201007387 */ /* 0x0007e20000100a00 */
[----:B------:R-:W-:-:S03]  /*49e20*/  MOV R231, R7 ;  /* 0x0000000700e77202 */ /* 0x000fc60000000f00 */
[----:B------:R-:W-:Y:S04]  /*49e30*/  LDS R132, [R2+0x4300] ;  /* 0x0043000002847984 */ /* 0x000fe80000000800 */
[----:B------:R-:W-:Y:S04]  /*49e40*/  LDS R134, [R2+0x5300] ;  /* 0x0053000002867984 */ /* 0x000fe80000000800 */
[----:B------:R4:W-:Y:S04]  /*49e50*/  STL.64 [R1+0xf0], R12 ;  /* 0x0000f00c01007387 */ /* 0x0009e80000100a00 */
[----:B------:R-:W5:Y:S04]  /*49e60*/  LDL.LU R228, [R1+0x4f0] ;  /* 0x0004f00001e47983 */ /* 0x000f680000300800 */
[----:B------:R-:W5:Y:S04]  /*49e70*/  LDL.LU R229, [R1+0x4f4] ;  /* 0x0004f40001e57983 */ /* 0x000f680000300800 */
[----:B------:R-:W5:Y:S04]  /*49e80*/  LDL.LU R230, [R1+0x4f8] ;  /* 0x0004f80001e67983 */ /* 0x000f680000300800 */
[----:B------:R-:W2:Y:S04]  /*49e90*/  LDL.LU R7, [R1+0x5744] ;  /* 0x0057440001077983 */ /* 0x000ea80000300800 */
[----:B------:R-:W3:Y:S04]  /*49ea0*/  LDL.LU R140, [R1+0x510] ;  /* 0x00051000018c7983 */ /* 0x000ee80000300800 */
[----:B------:R-:W3:Y:S04]  /*49eb0*/  LDL.LU R141, [R1+0x514] ;  /* 0x00051400018d7983 */ /* 0x000ee80000300800 */
[----:B------:R-:W3:Y:S04]  /*49ec0*/  LDL.LU R142, [R1+0x518] ;  /* 0x00051800018e7983 */ /* 0x000ee80000300800 */
[----:B------:R-:W3:Y:S04]  /*49ed0*/  LDL.LU R143, [R1+0x51c] ;  /* 0x00051c00018f7983 */ /* 0x000ee80000300800 */
[----:B------:R-:W3:Y:S04]  /*49ee0*/  LDL.LU R136, [R1+0x520] ;  /* 0x0005200001887983 */ /* 0x000ee80000300800 */
[----:B------:R-:W3:Y:S04]  /*49ef0*/  LDL.LU R137, [R1+0x524] ;  /* 0x0005240001897983 */ /* 0x000ee80000300800 */
[----:B------:R-:W3:Y:S04]  /*49f00*/  LDL.LU R138, [R1+0x528] ;  /* 0x00052800018a7983 */ /* 0x000ee80000300800 */
[----:B------:R-:W-:Y:S04]  /*49f10*/  LDS R133, [R0+0x4300] ;  /* 0x0043000000857984 */ /* 0x000fe80000000800 */
[----:B------:R-:W1:Y:S01]  /*49f20*/  LDS R135, [R0+0x5300] ;  /* 0x0053000000877984 */ /* 0x000e620000000800 */
[----:B--2---:R-:W-:-:S03]  /*49f30*/  IMAD.MOV.U32 R139, RZ, RZ, R7 ;  /* 0x000000ffff8b7224 */ /* 0x004fc600078e0007 */
[----:B------:R-:W2:Y:S04]  /*49f40*/  LDL.LU R7, [R1+0x5740] ;  /* 0x0057400001077983 */ /* 0x000ea80000300800 */
[----:B------:R-:W3:Y:S04]  /*49f50*/  LDL.LU R224, [R1+0x530] ;  /* 0x0005300001e07983 */ /* 0x000ee80000300800 */
[----:B------:R-:W3:Y:S04]  /*49f60*/  LDL.LU R225, [R1+0x534] ;  /* 0x0005340001e17983 */ /* 0x000ee80000300800 */
[----:B------:R-:W3:Y:S04]  /*49f70*/  LDL.LU R226, [R1+0x538] ;  /* 0x0005380001e27983 */ /* 0x000ee80000300800 */
[----:B------:R-:W3:Y:S04]  /*49f80*/  LDL.LU R227, [R1+0x53c] ;  /* 0x00053c0001e37983 */ /* 0x000ee80000300800 */
[----:B------:R-:W3:Y:S04]  /*49f90*/  LDL.LU R236, [R1+0x540] ;  /* 0x0005400001ec7983 */ /* 0x000ee80000300800 */
[----:B------:R-:W3:Y:S04]  /*49fa0*/  LDL.LU R237, [R1+0x544] ;  /* 0x0005440001ed7983 */ /* 0x000ee80000300800 */
[----:B------:R-:W3:Y:S01]  /*49fb0*/  LDL.LU R238, [R1+0x548] ;  /* 0x0005480001ee7983 */ /* 0x000ee20000300800 */
[----:B--2---:R-:W-:-:S03]  /*49fc0*/  MOV R239, R7 ;  /* 0x0000000700ef7202 */ /* 0x004fc60000000f00 */
        /* <DEDUP_REMOVED lines=8> */
[----:B------:R-:W-:-:S02]  /*4a050*/  IMAD.MOV.U32 R6, RZ, RZ, R14 ;  /* 0x000000ffff067224 */ /* 0x000fc400078e000e */
[----:B------:R-:W-:Y:S02]  /*4a060*/  IMAD.MOV.U32 R3, RZ, RZ, R15 ;  /* 0x000000ffff037224 */ /* 0x000fe400078e000f */
[----:B--2---:R-:W-:Y:S02]  /*4a070*/  IMAD.MOV.U32 R247, RZ, RZ, R7 ;  /* 0x000000fffff77224 */ /* 0x004fe400078e0007 */
        /* <DEDUP_REMOVED lines=17> */
[----:B-1----:R-:W5:Y:S04]  /*4a190*/  LDL.LU R16, [R1+0x5d0] ;  /* 0x0005d00001107983 */ /* 0x002f680000300800 */
[----:B------:R-:W5:Y:S04]  /*4a1a0*/  LDL.LU R17, [R1+0x5d4] ;  /* 0x0005d40001117983 */ /* 0x000f680000300800 */
[----:B---3--:R-:W3:Y:S04]  /*4a1b0*/  LDL.LU R18, [R1+0x5d8] ;  /* 0x0005d80001127983 */ /* 0x008ee80000300800 */
        /* <DEDUP_REMOVED lines=33> */
[----:B----4-:R-:W4:Y:S04]  /*4a3d0*/  LDL.LU R12, [R1+0x5e0] ;  /* 0x0005e000010c7983 */ /* 0x010f280000300800 */
[----:B------:R-:W4:Y:S04]  /*4a3e0*/  LDL.LU R13, [R1+0x5e4] ;  /* 0x0005e400010d7983 */ /* 0x000f280000300800 */
[----:B------:R-:W4:Y:S04]  /*4a3f0*/  LDL.LU R14, [R1+0x5e8] ;  /* 0x0005e800010e7983 */ /* 0x000f280000300800 */
[----:B------:R-:W4:Y:S04]  /*4a400*/  LDL.LU R15, [R1+0x5ec] ;  /* 0x0005ec00010f7983 */ /* 0x000f280000300800 */
[----:B------:R-:W4:Y:S04]  /*4a410*/  LDL.LU R20, [R1+0x5c0] ;  /* 0x0005c00001147983 */ /* 0x000f280000300800 */
[----:B------:R-:W4:Y:S04]  /*4a420*/  LDL.LU R21, [R1+0x5c4] ;  /* 0x0005c40001157983 */ /* 0x000f280000300800 */
[----:B------:R-:W4:Y:S04]  /*4a430*/  LDL.LU R22, [R1+0x5c8] ;  /* 0x0005c80001167983 */ /* 0x000f280000300800 */
[----:B------:R-:W4:Y:S01]  /*4a440*/  LDL.LU R23, [R1+0x5cc] ;  /* 0x0005cc0001177983 */ /* 0x000f220000300800 */
[C---:B--2---:R-:W-:Y:S08]  /*4a450*/  HMMA.1688.F32.TF32 R152, R248.reuse, R208, R152 ;  /* 0x000000d0f898723c */ /* 0x044ff00000081098 */
[C---:B-----5:R-:W-:Y:S08]  /*4a460*/  HMMA.1688.F32.TF32 R156, R248.reuse, R204, R156 ;  /* 0x000000ccf89c723c */ /* 0x060ff0000008109c */
[C---:B------:R-:W-:Y:S08]  /*4a470*/  HMMA.1688.F32.TF32 R24, R248.reuse, R200, R24 ;  /* 0x000000c8f818723c */ /* 0x040ff00000081018 */
[----:B---3--:R-:W-:Y:S08]  /*4a480*/  HMMA.1688.F32.TF32 R16, R248, R28, R16 ;  /* 0x0000001cf810723c */ /* 0x008ff00000081010 */
        /* <DEDUP_REMOVED lines=15> */
[C---:B----4-:R-:W-:Y:S03]  /*4a580*/  HMMA.1688.F32.TF32 R12, R248.reuse, R8, R12 ;  /* 0x00000008f80c723c */ /* 0x050fe6000008100c */
        /* <DEDUP_REMOVED lines=23> */
[----:B------:R-:W3:Y:S04]  /*4a700*/  LDL.LU.64 R190, [R1+0x56c0] ;  /* 0x0056c00001be7983 */ /* 0x000ee80000300a00 */
[----:B------:R-:W3:Y:S04]  /*4a710*/  LDL.LU.64 R188, [R1+0x56b8] ;  /* 0x0056b80001bc7983 */ /* 0x000ee80000300a00 */
[----:B------:R1:W-:Y:S04]  /*4a720*/  STL.64 [R1+0x70], R132 ;  /* 0x0000708401007387 */ /* 0x0003e80000100a00 */
[----:B------:R1:W-:Y:S04]  /*4a730*/  STL.64 [R1+0x78], R134 ;  /* 0x0000788601007387 */ /* 0x0003e80000100a00 */
[----:B-1----:R-:W4:Y:S04]  /*4a740*/  LDL.LU R132, [R1+0x580] ;  /* 0x0005800001847983 */ /* 0x002f280000300800 */
[----:B------:R-:W4:Y:S04]  /*4a750*/  LDL.LU R133, [R1+0x584] ;  /* 0x0005840001857983 */ /* 0x000f280000300800 */
[----:B------:R-:W4:Y:S04]  /*4a760*/  LDL.LU R134, [R1+0x588] ;  /* 0x0005880001867983 */ /* 0x000f280000300800 */
        /* <DEDUP_REMOVED lines=24> */
[----:B------:R-:W-:Y:S01]  /*4a8f0*/  IMAD.MOV.U32 R135, RZ, RZ, R7 ;  /* 0x000000ffff877224 */ /* 0x000fe200078e0007 */
[----:B------:R-:W-:Y:S01]  /*4a900*/  MOV R146, R149 ;  /* 0x0000009500927202 */ /* 0x000fe20000000f00 */
[----:B------:R-:W-:Y:S01]  /*4a910*/  IMAD.MOV.U32 R144, RZ, RZ, R151 ;  /* 0x000000ffff907224 */ /* 0x000fe200078e0097 */
[----:B------:R-:W-:Y:S01]  /*4a920*/  LDS R149, [R0+0x4380] ;  /* 0x0043800000957984 */ /* 0x000fe20000000800 */
[----:B------:R-:W-:-:S02]  /*4a930*/  IMAD.MOV.U32 R145, RZ, RZ, R150 ;  /* 0x000000ffff917224 */ /* 0x000fc400078e0096 */
[----:B------:R-:W-:Y:S01]  /*4a940*/  IMAD.MOV.U32 R147, RZ, RZ, R148 ;  /* 0x000000ffff937224 */ /* 0x000fe200078e0094 */
[----:B------:R-:W-:Y:S04]  /*4a950*/  LDS R150, [R2+0x5380] ;  /* 0x0053800002967984 */ /* 0x000fe80000000800 */
[----:B------:R-:W-:Y:S04]  /*4a960*/  LDS R148, [R2+0x4380] ;  /* 0x0043800002947984 */ /* 0x000fe80000000800 */
[----:B------:R-:W1:Y:S02]  /*4a970*/  LDS R151, [R0+0x5380] ;  /* 0x0053800000977984 */ /* 0x000e640000000800 */
[----:B-1----:R-:W-:Y:S08]  /*4a980*/  HMMA.1688.F32.TF32 R236, R148, R32, R236 ;  /* 0x0000002094ec723c */ /* 0x002ff000000810ec */
[C---:B--2---:R-:W-:Y:S08]  /*4a990*/  HMMA.1688.F32.TF32 R180, R220.reuse, R216, R180 ;  /* 0x000000d8dcb4723c */ /* 0x044ff000000810b4 */
[-C--:B---3--:R-:W-:Y:S08]  /*4a9a0*/  HMMA.1688.F32.TF32 R188, R220, R212.reuse, R188 ;  /* 0x000000d4dcbc723c */ /* 0x088ff000000810bc */
[C---:B----4-:R-:W-:Y:S08]  /*4a9b0*/  HMMA.1688.F32.TF32 R132, R248.reuse, R212, R132 ;  /* 0x000000d4f884723c */ /* 0x050ff00000081084 */
[----:B------:R-:W-:Y:S01]  /*4a9c0*/  HMMA.1688.F32.TF32 R248, R248, R216, R232 ;  /* 0x000000d8f8f8723c */ /* 0x000fe200000810e8 */
[----:B------:R-:W-:Y:S04]  /*4a9d0*/  LDS R232, [R4+0x6080] ;  /* 0x0060800004e87984 */ /* 0x000fe80000000800 */
[----:B------:R-:W-:Y:S03]  /*4a9e0*/  LDS R234, [R4+0x7080] ;  /* 0x0070800004ea7984 */ /* 0x000fe60000000800 */
[C---:B-----5:R-:W-:Y:S01]  /*4a9f0*/  HMMA.1688.F32.TF32 R12, R220.reuse, R208, R12 ;  /* 0x000000d0dc0c723c */ /* 0x060fe2000008100c */
[----:B------:R-:W-:Y:S04]  /*4aa00*/  LDS R233, [R5+0x6080] ;  /* 0x0060800005e97984 */ /* 0x000fe80000000800 */
[----:B------:R-:W-:Y:S03]  /*4aa10*/  LDS R235, [R5+0x7080] ;  /* 0x0070800005eb7984 */ /* 0x000fe60000000800 */
[C---:B------:R-:W-:Y:S08]  /*4aa20*/  HMMA.1688.F32.TF32 R16, R220.reuse, R204, R16 ;  /* 0x000000ccdc10723c */ /* 0x040ff00000081010 */
[C---:B------:R-:W-:Y:S08]  /*4aa30*/  HMMA.1688.F32.TF32 R20, R220.reuse, R200, R20 ;  /* 0x000000c8dc14723c */ /* 0x040ff00000081014 */
[C---:B------:R-:W-:Y:S08]  /*4aa40*/  HMMA.1688.F32.TF32 R24, R220.reuse, R32, R24 ;  /* 0x00000020dc18723c */ /* 0x040ff00000081018 */
[C---:B------:R-:W-:Y:S08]  /*4aa50*/  HMMA.1688.F32.TF32 R156, R220.reuse, R28, R156 ;  /* 0x0000001cdc9c723c */ /* 0x040ff0000008109c */
[----:B------:R-:W-:Y:S01]  /*4aa60*/  HMMA.1688.F32.TF32 R152, R220, R8, R152 ;  /* 0x00000008dc98723c */ /* 0x000fe20000081098 */
[----:B------:R-:W-:Y:S04]  /*4aa70*/  LDS R220, [R2+0x6000] ;  /* 0x0060000002dc7984 */ /* 0x000fe80000000800 */
[----:B------:R-:W-:Y:S04]  /*4aa80*/  LDS R222, [R2+0x7000] ;  /* 0x0070000002de7984 */ /* 0x000fe80000000800 */
[----:B------:R-:W-:Y:S04]  /*4aa90*/  LDS R221, [R0+0x6000] ;  /* 0x0060000000dd7984 */ /* 0x000fe80000000800 */
[----:B------:R-:W1:Y:S04]  /*4aaa0*/  LDS R223, [R0+0x7000] ;  /* 0x0070000000df7984 */ /* 0x000e680000000800 */
[----:B------:R-:W-:Y:S04]  /*4aab0*/  STL.64 [R1+0x55f0], R250 ;  /* 0x0055f0fa01007387 */ /* 0x000fe80000100a00 */
[----:B------:R-:W-:Y:S04]  /*4aac0*/  STL.64 [R1], R132 ;  /* 0x0000008401007387 */ /* 0x000fe80000100a00 */
[----:B------:R-:W-:Y:S04]  /*4aad0*/  STL.64 [R1+0x8], R134 ;  /* 0x0000088601007387 */ /* 0x000fe80000100a00 */
[----:B------:R-:W-:Y:S04]  /*4aae0*/  STL.64 [R1+0x55e8], R248 ;  /* 0x0055e8f801007387 */ /* 0x000fe80000100a00 */
[----:B------:R-:W-:Y:S04]  /*4aaf0*/  STL [R1+0x55d8], R24 ;  /* 0x0055d81801007387 */ /* 0x000fe80000100800 */
[----:B------:R-:W-:Y:S04]  /*4ab00*/  STL [R1+0x55d4], R25 ;  /* 0x0055d41901007387 */ /* 0x000fe80000100800 */
[----:B------:R-:W-:Y:S04]  /*4ab10*/  STL [R1+0x55d0], R26 ;  /* 0x0055d01a01007387 */ /* 0x000fe80000100800 */
[----:B------:R1:W-:Y:S02]  /*4ab20*/  STL [R1+0x55cc], R27 ;  /* 0x0055cc1b01007387 */ /* 0x0003e40000100800 */
[----:B-1----:R-:W-:Y:S08]  /*4ab30*/  HMMA.1688.F32.TF32 R24, R220, R30, R112 ;  /* 0x0000001edc18723c */ /* 0x002ff00000081070 */
[C---:B------:R-:W-:Y:S01]  /*4ab40*/  HMMA.1688.F32.TF32 R132, R148.reuse, R200, R224 ;  /* 0x000000c89484723c */ /* 0x040fe200000810e0 */
[----:B------:R-:W-:Y:S04]  /*4ab50*/  LDS R224, [R4+0x6000] ;  /* 0x0060000004e07984 */ /* 0x000fe80000000800 */
[----:B------:R-:W-:Y:S03]  /*4ab60*/  LDS R226, [R4+0x7000] ;  /* 0x0070000004e27984 */ /* 0x000fe60000000800 */
[----:B------:R-:W-:Y:S01]  /*4ab70*/  HMMA.1688.F32.TF32 R136, R148, R204, R136 ;  /* 0x000000cc9488723c */ /* 0x000fe20000081088 */
[----:B------:R-:W-:Y:S04]  /*4ab80*/  LDS R225, [R5+0x6000] ;  /* 0x0060000005e17984 */ /* 0x000fe80000000800 */
[----:B------:R-:W1:Y:S03]  /*4ab90*/  LDS R227, [R5+0x7000] ;  /* 0x0070000005e37984 */ /* 0x000e660000000800 */
[----:B------:R-:W-:Y:S01]  /*4aba0*/  IMAD.MOV.U32 R201, RZ, RZ, R24 ;  /* 0x000000ffffc97224 */ /* 0x000fe200078e0018 */
[----:B------:R-:W-:Y:S01]  /*4abb0*/  MOV R33, R26 ;  /* 0x0000001a00217202 */ /* 0x000fe20000000f00 */
[----:B------:R-:W-:-:S02]  /*4abc0*/  IMAD.MOV.U32 R200, RZ, RZ, R25 ;  /* 0x000000ffffc87224 */ /* 0x000fc400078e0019 */
[----:B------:R-:W-:Y:S02]  /*4abd0*/  IMAD.MOV.U32 R32, RZ, RZ, R27 ;  /* 0x000000ffff207224 */ /* 0x000fe400078e001b */
[----:B------:R-:W-:Y:S08]  /*4abe0*/  HMMA.1688.F32.TF32 R24, R220, R34, R164 ;  /* 0x00000022dc18723c */ /* 0x000ff000000810a4 */
[C---:B------:R-:W-:Y:S08]  /*4abf0*/  HMMA.1688.F32.TF32 R140, R148.reuse, R208, R140 ;  /* 0x000000d0948c723c */ /* 0x040ff0000008108c */
[C---:B------:R-:W-:Y:S01]  /*4ac00*/  HMMA.1688.F32.TF32 R144, R148.reuse, R212, R144 ;  /* 0x000000d49490723c */ /* 0x040fe20000081090 */
[----:B------:R2:W-:Y:S07]  /*4ac10*/  STL [R1+0x55e0], R22 ;  /* 0x0055e01601007387 */ /* 0x0005ee0000100800 */
[----:B------:R-:W-:Y:S01]  /*4ac20*/  HMMA.1688.F32.TF32 R244, R148, R8, R244 ;  /* 0x0000000894f4723c */ /* 0x000fe200000810f4 */
[----:B------:R-:W-:Y:S01]  /*4ac30*/  IMAD.MOV.U32 R209, RZ, RZ, R24 ;  /* 0x000000ffffd17224 */ /* 0x000fe200078e0018 */
[----:B------:R-:W-:Y:S01]  /*4ac40*/  MOV R208, R25 ;  /* 0x0000001900d07202 */ /* 0x000fe20000000f00 */
[----:B------:R-:W-:-:S05]  /*4ac50*/  IMAD.MOV.U32 R205, RZ, RZ, R26 ;  /* 0x000000ffffcd7224 */ /* 0x000fca00078e001a */
[----:B------:R-:W-:Y:S01]  /*4ac60*/  HMMA.1688.F32.TF32 R240, R148, R28, R240 ;  /* 0x0000001c94f0723c */ /* 0x000fe200000810f0 */
[----:B------:R-:W-:-:S07]  /*4ac70*/  IMAD.MOV.U32 R204, RZ, RZ, R27 ;  /* 0x000000ffffcc7224 */ /* 0x000fce00078e001b */
[C---:B------:R-:W-:Y:S01]  /*4ac80*/  HMMA.1688.F32.TF32 R160, R220.reuse, R10, R160 ;  /* 0x0000000adca0723c */ /* 0x040fe200000810a0 */
[----:B------:R-:W-:Y:S01]  /*4ac90*/  IMAD.MOV.U32 R248, RZ, RZ, R96 ;  /* 0x000000fffff87224 */ /* 0x000fe200078e0060 */
[----:B------:R-:W-:Y:S01]  /*4aca0*/  MOV R249, R102 ;  /* 0x0000006600f97202 */ /* 0x000fe20000000f00 */
[----:B------:R-:W-:Y:S01]  /*4acb0*/  IMAD.MOV.U32 R250, RZ, RZ, R101 ;  /* 0x000000fffffa7224 */ /* 0x000fe200078e0065 */
[----:B------:R-:W-:Y:S04]  /*4acc0*/  LDS R164, [R4+0x6180] ;  /* 0x0061800004a47984 */ /* 0x000fe80000000800 */
[C---:B------:R-:W-:Y:S01]  /*4acd0*/  HMMA.1688.F32.TF32 R24, R220.reuse, R202, R116 ;  /* 0x000000cadc18723c */ /* 0x040fe20000081074 */
[----:B------:R-:W-:Y:S01]  /*4ace0*/  IMAD.MOV.U32 R251, RZ, RZ, R100 ;  /* 0x000000fffffb7224 */ /* 0x000fe200078e0064 */
[----:B------:R-:W-:Y:S04]  /*4acf0*/  LDS R166, [R4+0x7180] ;  /* 0x0071800004a67984 */ /* 0x000fe80000000800 */
[----:B------:R-:W-:Y:S02]  /*4ad00*/  LDS R165, [R5+0x6180] ;  /* 0x0061800005a57984 */ /* 0x000fe40000000800 */
[C---:B------:R-:W-:Y:S02]  /*4ad10*/  HMMA.1688.F32.TF32 R112, R220.reuse, R206, R168 ;  /* 0x000000cedc70723c */ /* 0x040fe400000810a8 */
[----:B------:R-:W-:Y:S06]  /*4ad20*/  LDS R167, [R5+0x7180] ;  /* 0x0071800005a77984 */ /* 0x000fec0000000800 */
[----:B------:R-:W-:Y:S08]  /*4ad30*/  HMMA.1688.F32.TF32 R116, R220, R214, R172 ;  /* 0x000000d6dc74723c */ /* 0x000ff000000810ac */
[----:B------:R-:W-:Y:S01]  /*4ad40*/  IMAD.MOV.U32 R213, RZ, RZ, R26 ;  /* 0x000000ffffd57224 */ /* 0x000fe200078e001a */
[----:B------:R-:W-:-:S07]  /*4ad50*/  MOV R212, R27 ;  /* 0x0000001b00d47202 */ /* 0x000fce0000000f00 */
[----:B------:R-:W-:Y:S01]  /*4ad60*/  IMAD.MOV.U32 R26, RZ, RZ, R112 ;  /* 0x000000ffff1a7224 */ /* 0x000fe200078e0070 */
[----:B------:R-:W-:Y:S01]  /*4ad70*/  MOV R7, R114 ;  /* 0x0000007200077202 */ /* 0x000fe20000000f00 */
[----:B------:R-:W-:Y:S02]  /*4ad80*/  IMAD.MOV.U32 R27, RZ, RZ, R113 ;  /* 0x000000ffff1b7224 */ /* 0x000fe400078e0071 */
[----:B------:R-:W-:Y:S02]  /*4ad90*/  IMAD.MOV.U32 R252, RZ, RZ, R115 ;  /* 0x000000fffffc7224 */ /* 0x000fe400078e0073 */
[----:B------:R-:W-:Y:S01]  /*4ada0*/  HMMA.1688.F32.TF32 R112, R220, R210, R120 ;  /* 0x000000d2dc70723c */ /* 0x000fe20000081078 */
[----:B------:R3:W-:Y:S07]  /*4adb0*/  STL [R1+0x55dc], R23 ;  /* 0x0055dc1701007387 */ /* 0x0007ee0000100800 */
[----:B------:R-:W-:Y:S01]  /*4adc0*/  HMMA.1688.F32.TF32 R148, R148, R216, R228 ;  /* 0x000000d89494723c */ /* 0x000fe200000810e4 */
[----:B------:R-:W-:Y:S06]  /*4add0*/  STL.64 [R1+0x7a0], R116 ;  /* 0x0007a07401007387 */ /* 0x000fec0000100a00 */
[----:B------:R-:W-:Y:S01]  /*4ade0*/  MOV R217, R24 ;  /* 0x0000001800d97202 */ /* 0x000fe20000000f00 */
[----:B------:R-:W-:Y:S01]  /*4adf0*/  IMAD.MOV.U32 R216, RZ, RZ, R25 ;  /* 0x000000ffffd87224 */ /* 0x000fe200078e0019 */
[----:B------:R-:W-:Y:S01]  /*4ae00*/  HMMA.1688.F32.TF32 R120, R220, R218, R124 ;  /* 0x000000dadc78723c */ /* 0x000fe2000008107c */
[----:B------:R4:W-:Y:S04]  /*4ae10*/  STL.64 [R1+0x7a8], R118 ;  /* 0x0007a87601007387 */ /* 0x0009e80000100a00 */
[----:B------:R-:W-:Y:S02]  /*4ae20*/  LDS R228, [R2+0x6080] ;  /* 0x0060800002e47984 */ /* 0x000fe40000000800 */
[----:B--2---:R-:W-:Y:S01]  /*4ae30*/  IMAD.MOV.U32 R22, RZ, RZ, R112 ;  /* 0x000000ffff167224 */ /* 0x004fe200078e0070 */
[----:B---3--:R-:W-:Y:S01]  /*4ae40*/  MOV R23, R113 ;  /* 0x0000007100177202 */ /* 0x008fe20000000f00 */
[----:B------:R-:W-:Y:S01]  /*4ae50*/  IMAD.MOV.U32 R24, RZ, RZ, R114 ;  /* 0x000000ffff187224 */ /* 0x000fe200078e0072 */
[----:B------:R-:W-:Y:S01]  /*4ae60*/  LDS R230, [R2+0x7080] ;  /* 0x0070800002e67984 */ /* 0x000fe20000000800 */
[----:B------:R-:W-:-:S02]  /*4ae70*/  IMAD.MOV.U32 R25, RZ, RZ, R115 ;  /* 0x000000ffff197224 */ /* 0x000fc400078e0073 */
[C---:B-1----:R-:W-:Y:S01]  /*4ae80*/  HMMA.1688.F32.TF32 R112, R224.reuse, R10, R176 ;  /* 0x0000000ae070723c */ /* 0x042fe200000810b0 */
[----:B------:R-:W-:Y:S04]  /*4ae90*/  LDS R229, [R0+0x6080] ;  /* 0x0060800000e57984 */ /* 0x000fe80000000800 */
[----:B------:R-:W1:Y:S03]  /*4aea0*/  LDS R231, [R0+0x7080] ;  /* 0x0070800000e77984 */ /* 0x000e660000000800 */
[C---:B----4-:R-:W-:Y:S02]  /*4aeb0*/  HMMA.1688.F32.TF32 R116, R224.reuse, R30, R128 ;  /* 0x0000001ee074723c */ /* 0x050fe40000081080 */
[----:B------:R-:W-:Y:S04]  /*4aec0*/  STL.64 [R1+0x700], R120 ;  /* 0x0007007801007387 */ /* 0x000fe80000100a00 */
[----:B------:R2:W-:Y:S02]  /*4aed0*/  STL.64 [R1+0x708], R122 ;  /* 0x0007087a01007387 */ /* 0x0005e40000100a00 */
[C---:B------:R-:W-:Y:S07]  /*4aee0*/  HMMA.1688.F32.TF32 R36, R224.reuse, R210, R36 ;  /* 0x000000d2e024723c */ /* 0x040fee0000081024 */
[----:B------:R-:W-:Y:S01]  /*4aef0*/  STL.64 [R1+0x6f0], R112 ;  /* 0x0006f07001007387 */ /* 0x000fe20000100a00 */
[C---:B--2---:R-:W-:Y:S03]  /*4af00*/  HMMA.1688.F32.TF32 R120, R224.reuse, R34, R184 ;  /* 0x00000022e078723c */ /* 0x044fe600000810b8 */
[----:B------:R2:W-:Y:S04]  /*4af10*/  STL.64 [R1+0x6f8], R114 ;  /* 0x0006f87201007387 */ /* 0x0005e80000100a00 */
[----:B------:R-:W-:Y:S04]  /*4af20*/  STL.64 [R1+0x6e0], R116 ;  /* 0x0006e07401007387 */ /* 0x000fe80000100a00 */
[----:B------:R3:W-:Y:S01]  /*4af30*/  STL.64 [R1+0x6e8], R118 ;  /* 0x0006e87601007387 */ /* 0x0007e20000100a00 */
[C---:B--2---:R-:W-:Y:S08]  /*4af40*/  HMMA.1688.F32.TF32 R112, R224.reuse, R202, R192 ;  /* 0x000000cae070723c */ /* 0x044ff000000810c0 */
[C---:B---3--:R-:W-:Y:S03]  /*4af50*/  HMMA.1688.F32.TF32 R116, R224.reuse, R206, R196 ;  /* 0x000000cee074723c */ /* 0x048fe600000810c4 */
[----:B------:R-:W-:Y:S04]  /*4af60*/  STL.64 [R1+0x6d0], R120 ;  /* 0x0006d07801007387 */ /* 0x000fe80000100a00 */
[----:B------:R-:W-:Y:S08]  /*4af70*/  STL.64 [R1+0x6d8], R122 ;  /* 0x0006d87a01007387 */ /* 0x000ff00000100a00 */
[----:B------:R-:W-:Y:S04]  /*4af80*/  STL.64 [R1+0x6c0], R112 ;  /* 0x0006c07001007387 */ /* 0x000fe80000100a00 */
[----:B------:R2:W-:Y:S04]  /*4af90*/  STL.64 [R1+0x6c8], R114 ;  /* 0x0006c87201007387 */ /* 0x0005e80000100a00 */
[----:B------:R-:W-:Y:S04]  /*4afa0*/  STL.64 [R1+0x6b0], R116 ;  /* 0x0006b07401007387 */ /* 0x000fe80000100a00 */
[----:B------:R-:W-:Y:S01]  /*4afb0*/  STL.64 [R1+0x6b8], R118 ;  /* 0x0006b87601007387 */ /* 0x000fe20000100a00 */
[C---:B--2---:R-:W-:Y:S03]  /*4afc0*/  HMMA.1688.F32.TF32 R112, R224.reuse, R214, R40 ;  /* 0x000000d6e070723c */ /* 0x044fe60000081028 */
[----:B------:R-:W-:Y:S04]  /*4afd0*/  STL.64 [R1+0x6a0], R36 ;  /* 0x0006a02401007387 */ /* 0x000fe80000100a00 */
[----:B------:R1:W-:Y:S01]  /*4afe0*/  STL.64 [R1+0x6a8], R38 ;  /* 0x0006a82601007387 */ /* 0x0003e20000100a00 */
[----:B------:R-:W-:Y:S08]  /*4aff0*/  HMMA.1688.F32.TF32 R40, R224, R218, R44 ;  /* 0x000000dae028723c */ /* 0x000ff0000008102c */
[C---:B-1----:R-:W-:Y:S07]  /*4b000*/  HMMA.1688.F32.TF32 R36, R228.reuse, R10, R48 ;  /* 0x0000000ae424723c */ /* 0x042fee0000081030 */
[----:B------:R-:W-:Y:S01]  /*4b010*/  STL.64 [R1+0x690], R112 ;  /* 0x0006907001007387 */ /* 0x000fe20000100a00 */
[C---:B------:R-:W-:Y:S03]  /*4b020*/  HMMA.1688.F32.TF32 R44, R228.reuse, R30, R52 ;  /* 0x0000001ee42c723c */ /* 0x040fe60000081034 */
[----:B------:R-:W-:Y:S04]  /*4b030*/  STL.64 [R1+0x698], R114 ;  /* 0x0006987201007387 */ /* 0x000fe80000100a00 */
[----:B------:R-:W-:Y:S04]  /*4b040*/  STL.64 [R1+0x5d0], R40 ;  /* 0x0005d02801007387 */ /* 0x000fe80000100a00 */
[----:B------:R1:W-:Y:S04]  /*4b050*/  STL.64 [R1+0x5d8], R42 ;  /* 0x0005d82a01007387 */ /* 0x0003e80000100a00 */
[----:B------:R-:W-:Y:S04]  /*4b060*/  STL.64 [R1+0x5c0], R36 ;  /* 0x0005c02401007387 */ /* 0x000fe80000100a00 */
[----:B------:R2:W-:Y:S01]  /*4b070*/  STL.64 [R1+0x5c8], R38 ;  /* 0x0005c82601007387 */ /* 0x0005e20000100a00 */
[C---:B-1----:R-:W-:Y:S08]  /*4b080*/  HMMA.1688.F32.TF32 R40, R228.reuse, R34, R56 ;  /* 0x00000022e428723c */ /* 0x042ff00000081038 */
[C---:B--2---:R-:W-:Y:S01]  /*4b090*/  HMMA.1688.F32.TF32 R36, R228.reuse, R202, R60 ;  /* 0x000000cae424723c */ /* 0x044fe2000008103c */
        /* <DEDUP_REMOVED lines=8> */
[C---:B--2---:R-:W-:Y:S03]  /*4b120*/  HMMA.1688.F32.TF32 R36, R228.reuse, R214, R72 ;  /* 0x000000d6e424723c */ /* 0x044fe60000081048 */
[----:B------:R-:W-:Y:S04]  /*4b130*/  STL.64 [R1+0x580], R44 ;  /* 0x0005802c01007387 */ /* 0x000fe80000100a00 */
[----:B------:R-:W-:Y:S08]  /*4b140*/  STL.64 [R1+0x588], R46 ;  /* 0x0005882e01007387 */ /* 0x000ff00000100a00 */
[----:B------:R-:W-:Y:S04]  /*4b150*/  STL.64 [R1+0x570], R40 ;  /* 0x0005702801007387 */ /* 0x000fe80000100a00 */
[----:B------:R1:W-:Y:S05]  /*4b160*/  STL.64 [R1+0x578], R42 ;  /* 0x0005782a01007387 */ /* 0x0003ea0000100a00 */
[----:B------:R-:W-:Y:S01]  /*4b170*/  MOV R75, R36 ;  /* 0x00000024004b7202 */ /* 0x000fe20000000f00 */
[----:B------:R-:W-:Y:S01]  /*4b180*/  IMAD.MOV.U32 R74, RZ, RZ, R37 ;  /* 0x000000ffff4a7224 */ /* 0x000fe200078e0025 */
[----:B------:R-:W-:Y:S01]  /*4b190*/  MOV R72, R39 ;  /* 0x0000002700487202 */ /* 0x000fe20000000f00 */
[----:B------:R-:W-:Y:S01]  /*4b1a0*/  IMAD.MOV.U32 R73, RZ, RZ, R38 ;  /* 0x000000ffff497224 */ /* 0x000fe200078e0026 */
[----:B-1----:R-:W-:Y:S08]  /*4b1b0*/  HMMA.1688.F32.TF32 R40, R228, R218, R76 ;  /* 0x000000dae428723c */ /* 0x002ff0000008104c */
[C---:B------:R-:W-:Y:S08]  /*4b1c0*/  HMMA.1688.F32.TF32 R36, R232.reuse, R10, R80 ;  /* 0x0000000ae824723c */ /* 0x040ff00000081050 */
[----:B------:R-:W-:Y:S07]  /*4b1d0*/  HMMA.1688.F32.TF32 R44, R232, R30, R84 ;  /* 0x0000001ee82c723c */ /* 0x000fee0000081054 */
[----:B------:R-:W-:Y:S04]  /*4b1e0*/  STL.64 [R1+0x550], R40 ;  /* 0x0005502801007387 */ /* 0x000fe80000100a00 */
[----:B------:R1:W-:Y:S05]  /*4b1f0*/  STL.64 [R1+0x558], R42 ;  /* 0x0005582a01007387 */ /* 0x0003ea0000100a00 */
[----:B------:R-:W-:Y:S01]  /*4b200*/  IMAD.MOV.U32 R71, RZ, RZ, R36 ;  /* 0x000000ffff477224 */ /* 0x000fe200078e0024 */
[----:B------:R-:W-:Y:S01]  /*4b210*/  MOV R69, R38 ;  /* 0x0000002600457202 */ /* 0x000fe20000000f00 */
[----:B------:R-:W-:-:S02]  /*4b220*/  IMAD.MOV.U32 R70, RZ, RZ, R37 ;  /* 0x000000ffff467224 */ /* 0x000fc400078e0025 */
[----:B------:R-:W-:Y:S01]  /*4b230*/  IMAD.MOV.U32 R68, RZ, RZ, R39 ;  /* 0x000000ffff447224 */ /* 0x000fe200078e0027 */
[C---:B-1----:R-:W-:Y:S08]  /*4b240*/  HMMA.1688.F32.TF32 R40, R232.reuse, R34, R88 ;  /* 0x00000022e828723c */ /* 0x042ff00000081058 */
[----:B------:R-:W-:Y:S01]  /*4b250*/  HMMA.1688.F32.TF32 R36, R232, R202, R92 ;  /* 0x000000cae824723c */ /* 0x000fe2000008105c */
[----:B------:R-:W-:Y:S04]  /*4b260*/  STL.64 [R1+0x530], R44 ;  /* 0x0005302c01007387 */ /* 0x000fe80000100a00 */
[----:B------:R-:W-:Y:S01]  /*4b270*/  STL.64 [R1+0x538], R46 ;  /* 0x0005382e01007387 */ /* 0x000fe20000100a00 */
[----:B------:R-:W-:Y:S01]  /*4b280*/  MOV R29, R160 ;  /* 0x000000a0001d7202 */ /* 0x000fe20000000f00 */
[----:B------:R-:W-:Y:S01]  /*4b290*/  IMAD.MOV.U32 R28, RZ, RZ, R161 ;  /* 0x000000ffff1c7224 */ /* 0x000fe200078e00a1 */
[----:B------:R-:W-:Y:S01]  /*4b2a0*/  MOV R160, R103 ;  /* 0x0000006700a07202 */ /* 0x000fe20000000f00 */
[----:B------:R-:W-:Y:S01]  /*4b2b0*/  IMAD.MOV.U32 R9, RZ, RZ, R162 ;  /* 0x000000ffff097224 */ /* 0x000fe200078e00a2 */
[----:B------:R-:W-:Y:S01]  /*4b2c0*/  MOV R8, R163 ;  /* 0x000000a300087202 */ /* 0x000fe20000000f00 */
[----:B------:R-:W-:Y:S01]  /*4b2d0*/  IMAD.MOV.U32 R168, RZ, RZ, R108 ;  /* 0x000000ffffa87224 */ /* 0x000fe200078e006c */
[----:B------:R-:W-:Y:S01]  /*4b2e0*/  MOV R170, R110 ;  /* 0x0000006e00aa7202 */ /* 0x000fe20000000f00 */
[----:B------:R-:W-:-:S02]  /*4b2f0*/  IMAD.MOV.U32 R169, RZ, RZ, R109 ;  /* 0x000000ffffa97224 */ /* 0x000fc400078e006d */
[----:B------:R-:W-:Y:S01]  /*4b300*/  IMAD.MOV.U32 R171, RZ, RZ, R111 ;  /* 0x000000ffffab7224 */ /* 0x000fe200078e006f */
[----:B------:R-:W-:Y:S04]  /*4b310*/  STL.64 [R1+0x520], R40 ;  /* 0x0005202801007387 */ /* 0x000fe80000100a00 */
[----:B------:R-:W-:Y:S04]  /*4b320*/  STL.64 [R1+0x528], R42 ;  /* 0x0005282a01007387 */ /* 0x000fe80000100a00 */
[----:B------:R-:W2:Y:S04]  /*4b330*/  LDL.LU R96, [R1+0x5654] ;  /* 0x0056540001607983 */ /* 0x000ea80000300800 */
[----:B------:R-:W-:Y:S04]  /*4b340*/  STL.64 [R1+0x4f0], R36 ;  /* 0x0004f02401007387 */ /* 0x000fe80000100a00 */
[----:B------:R-:W-:Y:S01]  /*4b350*/  STL.64 [R1+0x4f8], R38 ;  /* 0x0004f82601007387 */ /* 0x000fe20000100a00 */
[----:B------:R-:W-:-:S03]  /*4b360*/  IMAD.MOV.U32 R161, RZ, RZ, R99 ;  /* 0x000000ffffa17224 */ /* 0x000fc600078e0063 */
[----:B------:R-:W3:Y:S01]  /*4b370*/  LDL.LU R102, [R1+0x5650] ;  /* 0x0056500001667983 */ /* 0x000ee20000300800 */
[----:B------:R-:W-:-:S03]  /*4b380*/  IMAD.MOV.U32 R162, RZ, RZ, R98 ;  /* 0x000000ffffa27224 */ /* 0x000fc600078e0062 */
[----:B------:R-:W4:Y:S01]  /*4b390*/  LDL.LU R101, [R1+0x564c] ;  /* 0x00564c0001657983 */ /* 0x000f220000300800 */
[----:B------:R-:W-:-:S03]  /*4b3a0*/  MOV R163, R97 ;  /* 0x0000006100a37202 */ /* 0x000fc60000000f00 */
[----:B------:R-:W5:Y:S04]  /*4b3b0*/  LDL.LU R100, [R1+0x5648] ;  /* 0x0056480001647983 */ /* 0x000f680000300800 */
[----:B------:R-:W5:Y:S04]  /*4b3c0*/  LDL.LU R103, [R1+0x5644] ;  /* 0x0056440001677983 */ /* 0x000f680000300800 */
[----:B------:R-:W5:Y:S04]  /*4b3d0*/  LDL.LU R99, [R1+0x5640] ;  /* 0x0056400001637983 */ /* 0x000f680000300800 */
[----:B------:R-:W5:Y:S04]  /*4b3e0*/  LDL.LU R98, [R1+0x563c] ;  /* 0x00563c0001627983 */ /* 0x000f680000300800 */
[----:B------:R-:W5:Y:S01]  /*4b3f0*/  LDL.LU R97, [R1+0x5638] ;  /* 0x0056380001617983 */ /* 0x000f620000300800 */
[----:B------:R-:W-:-:S03]  /*4b400*/  IMAD.MOV.U32 R172, RZ, RZ, R104 ;  /* 0x000000ffffac7224 */ /* 0x000fc600078e0068 */
[----:B------:R-:W5:Y:S01]  /*4b410*/  LDL.LU R108, [R1+0x5634] ;  /* 0x00563400016c7983 */ /* 0x000f620000300800 */
[----:B------:R-:W-:-:S03]  /*4b420*/  MOV R173, R105 ;  /* 0x0000006900ad7202 */ /* 0x000fc60000000f00 */
[----:B------:R-:W5:Y:S01]  /*4b430*/  LDL.LU R109, [R1+0x5630] ;  /* 0x00563000016d7983 */ /* 0x000f620000300800 */
[----:B------:R-:W-:-:S03]  /*4b440*/  IMAD.MOV.U32 R174, RZ, RZ, R106 ;  /* 0x000000ffffae7224 */ /* 0x000fc600078e006a */
[----:B------:R-:W5:Y:S01]  /*4b450*/  LDL.LU R110, [R1+0x562c] ;  /* 0x00562c00016e7983 */ /* 0x000f620000300800 */
[----:B------:R-:W-:-:S03]  /*4b460*/  IMAD.MOV.U32 R175, RZ, RZ, R107 ;  /* 0x000000ffffaf7224 */ /* 0x000fc600078e006b */
[----:B------:R-:W5:Y:S04]  /*4b470*/  LDL.LU R111, [R1+0x5628] ;  /* 0x00562800016f7983 */ /* 0x000f680000300800 */
[----:B------:R-:W5:Y:S04]  /*4b480*/  LDL.LU R104, [R1+0x5624] ;  /* 0x0056240001687983 */ /* 0x000f680000300800 */
[----:B------:R-:W5:Y:S04]  /*4b490*/  LDL.LU R105, [R1+0x5620] ;  /* 0x0056200001697983 */ /* 0x000f680000300800 */
[----:B------:R-:W5:Y:S04]  /*4b4a0*/  LDL.LU R106, [R1+0x561c] ;  /* 0x00561c00016a7983 */ /* 0x000f680000300800 */
[----:B------:R-:W5:Y:S04]  /*4b4b0*/  LDL.LU R107, [R1+0x5618] ;  /* 0x00561800016b7983 */ /* 0x000f680000300800 */
        /* <DEDUP_REMOVED lines=12> */
[----:B--2---:R-:W-:Y:S01]  /*4b580*/  MOV R223, R96 ;  /* 0x0000006000df7202 */ /* 0x004fe20000000f00 */
[----:B---3--:R-:W-:-:S02]  /*4b590*/  IMAD.MOV.U32 R222, RZ, RZ, R102 ;  /* 0x000000ffffde7224 */ /* 0x008fc400078e0066 */
[----:B----4-:R-:W-:Y:S01]  /*4b5a0*/  IMAD.MOV.U32 R221, RZ, RZ, R101 ;  /* 0x000000ffffdd7224 */ /* 0x010fe200078e0065 */
[----:B-----5:R-:W-:Y:S02]  /*4b5b0*/  MOV R220, R100 ;  /* 0x0000006400dc7202 */ /* 0x020fe40000000f00 */
[----:B------:R-:W2:Y:S04]  /*4b5c0*/  LDL.LU R100, [R1+0x5614] ;  /* 0x0056140001647983 */ /* 0x000ea80000300800 */
[----:B------:R-:W2:Y:S04]  /*4b5d0*/  LDL.LU R101, [R1+0x5610] ;  /* 0x0056100001657983 */ /* 0x000ea80000300800 */
[----:B------:R-:W2:Y:S01]  /*4b5e0*/  LDL.LU R102, [R1+0x560c] ;  /* 0x00560c0001667983 */ /* 0x000ea20000300800 */
[----:B------:R-:W-:Y:S01]  /*4b5f0*/  MOV R178, R99 ;  /* 0x0000006300b27202 */ /* 0x000fe20000000f00 */
[----:B------:R-:W-:-:S02]  /*4b600*/  IMAD.MOV.U32 R177, RZ, RZ, R98 ;  /* 0x000000ffffb17224 */ /* 0x000fc400078e0062 */
[----:B------:R-:W3:Y:S01]  /*4b610*/  LDL.LU R96, [R1+0x5608] ;  /* 0x0056080001607983 */ /* 0x000ee20000300800 */
[----:B------:R-:W-:-:S03]  /*4b620*/  IMAD.MOV.U32 R176, RZ, RZ, R97 ;  /* 0x000000ffffb07224 */ /* 0x000fc600078e0061 */
[----:B------:R-:W3:Y:S04]  /*4b630*/  LDL.LU R97, [R1+0x5604] ;  /* 0x0056040001617983 */ /* 0x000ee80000300800 */
[----:B------:R-:W3:Y:S04]  /*4b640*/  LDL.LU R98, [R1+0x5600] ;  /* 0x0056000001627983 */ /* 0x000ee80000300800 */
[----:B------:R-:W3:Y:S01]  /*4b650*/  LDL.LU R99, [R1+0x55fc] ;  /* 0x0055fc0001637983 */ /* 0x000ee20000300800 */
[----:B------:R-:W-:-:S03]  /*4b660*/  IMAD.MOV.U32 R179, RZ, RZ, R103 ;  /* 0x000000ffffb37224 */ /* 0x000fc600078e0067 */
[----:B------:R-:W2:Y:S04]  /*4b670*/  LDL.LU R103, [R1+0x55f8] ;  /* 0x0055f80001677983 */ /* 0x000ea80000300800 */
[----:B------:R-:W4:Y:S04]  /*4b680*/  LDL.LU R128, [R1+0x4e0] ;  /* 0x0004e00001807983 */ /* 0x000f280000300800 */
[----:B------:R-:W4:Y:S04]  /*4b690*/  LDL.LU R129, [R1+0x4e4] ;  /* 0x0004e40001817983 */ /* 0x000f280000300800 */
[----:B------:R-:W4:Y:S04]  /*4b6a0*/  LDL.LU R130, [R1+0x4e8] ;  /* 0x0004e80001827983 */ /* 0x000f280000300800 */
[----:B------:R-:W4:Y:S01]  /*4b6b0*/  LDL.LU R131, [R1+0x4ec] ;  /* 0x0004ec0001837983 */ /* 0x000f220000300800 */
[----:B-1----:R-:W-:Y:S08]  /*4b6c0*/  HMMA.1688.F32.TF32 R48, R36, R30, R176 ;  /* 0x0000001e2430723c */ /* 0x002ff000000810b0 */
[C---:B------:R-:W-:Y:S08]  /*4b6d0*/  HMMA.1688.F32.TF32 R120, R232.reuse, R214, R104 ;  /* 0x000000d6e878723c */ /* 0x040ff00000081068 */
[C---:B------:R-:W-:Y:S08]  /*4b6e0*/  HMMA.1688.F32.TF32 R124, R232.reuse, R218, R108 ;  /* 0x000000dae87c723c */ /* 0x040ff0000008106c */
[C---:B---3--:R-:W-:Y:S08]  /*4b6f0*/  HMMA.1688.F32.TF32 R112, R232.reuse, R206, R96 ;  /* 0x000000cee870723c */ /* 0x048ff00000081060 */
[----:B--2---:R-:W-:Y:S11]  /*4b700*/  HMMA.1688.F32.TF32 R116, R232, R210, R100 ;  /* 0x000000d2e874723c */ /* 0x004ff60000081064 */
[----:B------:R-:W-:Y:S04]  /*4b710*/  @!UPT UIADD3 URZ, URZ, URZ, URZ ;  /* 0x0000003f3f3ff290 */ /* 0x000fe8000fffe03f */
[----:B------:R1:W-:Y:S04]  /*4b720*/  STL [R1+0x5594], R112 ;  /* 0x0055947001007387 */ /* 0x0003e80000100800 */
[----:B------:R2:W-:Y:S04]  /*4b730*/  STL [R1+0x5590], R113 ;  /* 0x0055907101007387 */ /* 0x0005e80000100800 */
[----:B------:R3:W-:Y:S01]  /*4b740*/  STL [R1+0x558c], R114 ;  /* 0x00558c7201007387 */ /* 0x0007e20000100800 */
[----:B-1----:R-:W-:-:S03]  /*4b750*/  IMAD.MOV.U32 R112, RZ, RZ, R48 ;  /* 0x000000ffff707224 */ /* 0x002fc600078e0030 */
[----:B------:R1:W-:Y:S01]  /*4b760*/  STL [R1+0x5588], R115 ;  /* 0x0055887301007387 */ /* 0x0003e20000100800 */
[----:B--2---:R-:W-:Y:S01]  /*4b770*/  MOV R113, R49 ;  /* 0x0000003100717202 */ /* 0x004fe20000000f00 */
[----:B---3--:R-:W-:Y:S02]  /*4b780*/  IMAD.MOV.U32 R114, RZ, RZ, R50 ;  /* 0x000000ffff727224 */ /* 0x008fe400078e0032 */
[----:B-1----:R-:W-:Y:S02]  /*4b790*/  IMAD.MOV.U32 R115, RZ, RZ, R51 ;  /* 0x000000ffff737224 */ /* 0x002fe400078e0033 */
[----:B------:R-:W-:Y:S01]  /*4b7a0*/  HMMA.1688.F32.TF32 R48, R36, R34, R220 ;  /* 0x000000222430723c */ /* 0x000fe200000810dc */
[----:B------:R1:W-:Y:S04]  /*4b7b0*/  STL [R1+0x55a4], R116 ;  /* 0x0055a47401007387 */ /* 0x0003e80000100800 */
[----:B------:R2:W-:Y:S04]  /*4b7c0*/  STL [R1+0x55a0], R117 ;  /* 0x0055a07501007387 */ /* 0x0005e80000100800 */
[----:B------:R-:W-:Y:S04]  /*4b7d0*/  STL [R1+0x559c], R118 ;  /* 0x00559c7601007387 */ /* 0x000fe80000100800 */
[----:B------:R3:W-:Y:S11]  /*4b7e0*/  STL [R1+0x5598], R119 ;  /* 0x0055987701007387 */ /* 0x0007f60000100800 */
[----:B-1----:R-:W-:Y:S01]  /*4b7f0*/  MOV R116, R48 ;  /* 0x0000003000747202 */ /* 0x002fe20000000f00 */
[----:B--2---:R-:W-:Y:S01]  /*4b800*/  IMAD.MOV.U32 R117, RZ, RZ, R49 ;  /* 0x000000ffff757224 */ /* 0x004fe200078e0031 */
[----:B---3--:R-:W-:Y:S01]  /*4b810*/  MOV R119, R51 ;  /* 0x0000003300777202 */ /* 0x008fe20000000f00 */
[----:B------:R-:W-:-:S02]  /*4b820*/  IMAD.MOV.U32 R118, RZ, RZ, R50 ;  /* 0x000000ffff767224 */ /* 0x000fc400078e0032 */
[C---:B------:R-:W-:Y:S01]  /*4b830*/  HMMA.1688.F32.TF32 R48, R36.reuse, R202, R172 ;  /* 0x000000ca2430723c */ /* 0x040fe200000810ac */
[----:B------:R1:W-:Y:S04]  /*4b840*/  STL [R1+0x55b4], R120 ;  /* 0x0055b47801007387 */ /* 0x0003e80000100800 */
[----:B------:R-:W-:Y:S03]  /*4b850*/  STL [R1+0x55b0], R121 ;  /* 0x0055b07901007387 */ /* 0x000fe60000100800 */
[----:B----4-:R-:W-:Y:S01]  /*4b860*/  HMMA.1688.F32.TF32 R52, R36, R10, R128 ;  /* 0x0000000a2434723c */ /* 0x010fe20000081080 */
[----:B------:R2:W-:Y:S04]  /*4b870*/  STL [R1+0x55ac], R122 ;  /* 0x0055ac7a01007387 */ /* 0x0005e80000100800 */
[----:B------:R3:W-:Y:S11]  /*4b880*/  STL [R1+0x55a8], R123 ;  /* 0x0055a87b01007387 */ /* 0x0007f60000100800 */
[----:B-1----:R-:W-:Y:S01]  /*4b890*/  IMAD.MOV.U32 R120, RZ, RZ, R48 ;  /* 0x000000ffff787224 */ /* 0x002fe200078e0030 */
[----:B--2---:R-:W-:Y:S01]  /*4b8a0*/  MOV R122, R50 ;  /* 0x00000032007a7202 */ /* 0x004fe20000000f00 */
[----:B------:R-:W-:-:S02]  /*4b8b0*/  IMAD.MOV.U32 R121, RZ, RZ, R49 ;  /* 0x000000ffff797224 */ /* 0x000fc400078e0031 */
[----:B---3--:R-:W-:Y:S02]  /*4b8c0*/  IMAD.MOV.U32 R123, RZ, RZ, R51 ;  /* 0x000000ffff7b7224 */ /* 0x008fe400078e0033 */
[----:B------:R-:W-:Y:S01]  /*4b8d0*/  HMMA.1688.F32.TF32 R48, R36, R206, R168 ;  /* 0x000000ce2430723c */ /* 0x000fe200000810a8 */
[----:B------:R1:W-:Y:S04]  /*4b8e0*/  STL [R1+0x55c4], R124 ;  /* 0x0055c47c01007387 */ /* 0x0003e80000100800 */
[----:B------:R2:W-:Y:S04]  /*4b8f0*/  STL [R1+0x55c0], R125 ;  /* 0x0055c07d01007387 */ /* 0x0005e80000100800 */
[----:B------:R3:W-:Y:S04]  /*4b900*/  STL [R1+0x55bc], R126 ;  /* 0x0055bc7e01007387 */ /* 0x0007e80000100800 */
[----:B------:R4:W-:Y:S04]  /*4b910*/  STL [R1+0x55b8], R127 ;  /* 0x0055b87f01007387 */ /* 0x0009e80000100800 */
[----:B------:R-:W-:Y:S04]  /*4b920*/  STL.64 [R1+0x790], R52 ;  /* 0x0007903401007387 */ /* 0x000fe80000100a00 */
[----:B------:R5:W-:Y:S03]  /*4b930*/  STL.64 [R1+0x798], R54 ;  /* 0x0007983601007387 */ /* 0x000be60000100a00 */
[----:B-1----:R-:W-:Y:S01]  /*4b940*/  IMAD.MOV.U32 R124, RZ, RZ, R48 ;  /* 0x000000ffff7c7224 */ /* 0x002fe200078e0030 */
[----:B--2---:R-:W-:Y:S01]  /*4b950*/  MOV R125, R49 ;  /* 0x00000031007d7202 */ /* 0x004fe20000000f00 */
[----:B---3--:R-:W-:Y:S01]  /*4b960*/  IMAD.MOV.U32 R126, RZ, RZ, R50 ;  /* 0x000000ffff7e7224 */ /* 0x008fe200078e0032 */
[----:B------:R-:W2:Y:S01]  /*4b970*/  LDL.LU R168, [R1+0x190] ;  /* 0x0001900001a87983 */ /* 0x000ea20000300800 */
[----:B----4-:R-:W-:-:S02]  /*4b980*/  IMAD.MOV.U32 R127, RZ, RZ, R51 ;  /* 0x000000ffff7f7224 */ /* 0x010fc400078e0033 */
[C---:B------:R-:W-:Y:S08]  /*4b990*/  HMMA.1688.F32.TF32 R48, R36.reuse, R214, R248 ;  /* 0x000000d62430723c */ /* 0x040ff000000810f8 */
[C---:B-----5:R-:W-:Y:S11]  /*4b9a0*/  HMMA.1688.F32.TF32 R52, R36.reuse, R210, R160 ;  /* 0x000000d22434723c */ /* 0x060ff600000810a0 */
[----:B------:R-:W-:Y:S11]  /*4b9b0*/  @!UPT UIADD3 URZ, URZ, URZ, URZ ;  /* 0x0000003f3f3ff290 */ /* 0x000ff6000fffe03f */
[----:B------:R-:W-:Y:S01]  /*4b9c0*/  @!UPT UIADD3 URZ, URZ, URZ, URZ ;  /* 0x0000003f3f3ff290 */ /* 0x000fe2000fffe03f */
[----:B------:R-:W-:Y:S04]  /*4b9d0*/  STL.64 [R1+0x4a0], R52 ;  /* 0x0004a03401007387 */ /* 0x000fe80000100a00 */
[----:B------:R-:W-:Y:S04]  /*4b9e0*/  STL.64 [R1+0x4a8], R54 ;  /* 0x0004a83601007387 */ /* 0x000fe80000100a00 */
[----:B------:R1:W-:Y:S04]  /*4b9f0*/  STL.64 [R1+0x490], R48 ;  /* 0x0004903001007387 */ /* 0x0003e80000100a00 */
[----:B------:R3:W-:Y:S04]  /*4ba00*/  STL.64 [R1+0x498], R50 ;  /* 0x0004983201007387 */ /* 0x0007e80000100a00 */
        /* <DEDUP_REMOVED lines=23> */
[----:B-1----:R-:W2:Y:S04]  /*4bb80*/  LDL.LU R48, [R1+0x230] ;  /* 0x0002300001307983 */ /* 0x002ea80000300800 */
[----:B------:R-:W2:Y:S04]  /*4bb90*/  LDL.LU R49, [R1+0x234] ;  /* 0x0002340001317983 */ /* 0x000ea80000300800 */
[----:B---3--:R-:W2:Y:S04]  /*4bba0*/  LDL.LU R50, [R1+0x238] ;  /* 0x0002380001327983 */ /* 0x008ea80000300800 */
        /* <DEDUP_REMOVED lines=65> */
[----:B--2---:R-:W-:Y:S03]  /*4bfc0*/  HMMA.1688.F32.TF32 R36, R36, R218, R248 ;  /* 0x000000da2424723c */ /* 0x004fe600000810f8 */
[----:B------:R-:W2:Y:S11]  /*4bfd0*/  LDL.LU R248, [R1+0x200] ;  /* 0x0002000001f87983 */ /* 0x000eb60000300800 */
[----:B------:R-:W-:Y:S09]  /*4bfe0*/  @!UPT UIADD3 URZ, URZ, URZ, URZ ;  /* 0x0000003f3f3ff290 */ /* 0x000ff2000fffe03f */
[----:B------:R-:W-:Y:S04]  /*4bff0*/  STL.64 [R1+0x680], R36 ;  /* 0x0006802401007387 */ /* 0x000fe80000100a00 */
[----:B------:R1:W-:Y:S04]  /*4c000*/  STL.64 [R1+0x688], R38 ;  /* 0x0006882601007387 */ /* 0x0003e80000100a00 */
[----:B------:R-:W2:Y:S04]  /*4c010*/  LDL.LU R249, [R1+0x204] ;  /* 0x0002040001f97983 */ /* 0x000ea80000300800 */
[----:B------:R-:W2:Y:S04]  /*4c020*/  LDL.LU R250, [R1+0x208] ;  /* 0x0002080001fa7983 */ /* 0x000ea80000300800 */
[----:B------:R-:W2:Y:S01]  /*4c030*/  LDL.LU R251, [R1+0x20c] ;  /* 0x00020c0001fb7983 */ /* 0x000ea20000300800 */
[C---:B---3--:R-:W-:Y:S08]  /*4c040*/  HMMA.1688.F32.TF32 R96, R40.reuse, R10, R96 ;  /* 0x0000000a2860723c */ /* 0x048ff00000081060 */
[C---:B------:R-:W-:Y:S08]  /*4c050*/  HMMA.1688.F32.TF32 R92, R40.reuse, R30, R92 ;  /* 0x0000001e285c723c */ /* 0x040ff0000008105c */
[C---:B-1----:R-:W-:Y:S07]  /*4c060*/  HMMA.1688.F32.TF32 R36, R40.reuse, R34, R88 ;  /* 0x000000222824723c */ /* 0x042fee0000081058 */
[----:B------:R-:W-:Y:S01]  /*4c070*/  STL.64 [R1+0x480], R96 ;  /* 0x0004806001007387 */ /* 0x000fe20000100a00 */
[C---:B------:R-:W-:Y:S03]  /*4c080*/  HMMA.1688.F32.TF32 R84, R40.reuse, R202, R84 ;  /* 0x000000ca2854723c */ /* 0x040fe60000081054 */
[----:B------:R-:W-:Y:S04]  /*4c090*/  STL.64 [R1+0x488], R98 ;  /* 0x0004886201007387 */ /* 0x000fe80000100a00 */
[----:B------:R-:W-:Y:S01]  /*4c0a0*/  STL.64 [R1+0x300], R92 ;  /* 0x0003005c01007387 */ /* 0x000fe20000100a00 */
[C---:B------:R-:W-:Y:S03]  /*4c0b0*/  HMMA.1688.F32.TF32 R80, R40.reuse, R206, R80 ;  /* 0x000000ce2850723c */ /* 0x040fe60000081050 */
[----:B------:R-:W-:Y:S04]  /*4c0c0*/  STL.64 [R1+0x308], R94 ;  /* 0x0003085e01007387 */ /* 0x000fe80000100a00 */
[----:B------:R-:W-:Y:S04]  /*4c0d0*/  STL.64 [R1+0x2f0], R36 ;  /* 0x0002f02401007387 */ /* 0x000fe80000100a00 */
[----:B------:R4:W-:Y:S02]  /*4c0e0*/  STL.64 [R1+0x2f8], R38 ;  /* 0x0002f82601007387 */ /* 0x0009e40000100a00 */
[C---:B----4-:R-:W-:Y:S02]  /*4c0f0*/  HMMA.1688.F32.TF32 R36, R40.reuse, R210, R228 ;  /* 0x000000d22824723c */ /* 0x050fe400000810e4 */
[----:B------:R-:W-:Y:S04]  /*4c100*/  STL.64 [R1+0x2e0], R84 ;  /* 0x0002e05401007387 */ /* 0x000fe80000100a00 */
[----:B------:R-:W-:Y:S02]  /*4c110*/  STL.64 [R1+0x2e8], R86 ;  /* 0x0002e85601007387 */ /* 0x000fe40000100a00 */
[C---:B------:R-:W-:Y:S02]  /*4c120*/  HMMA.1688.F32.TF32 R76, R40.reuse, R214, R76 ;  /* 0x000000d6284c723c */ /* 0x040fe4000008104c */
[----:B------:R-:W-:Y:S04]  /*4c130*/  STL.64 [R1+0x2d0], R80 ;  /* 0x0002d05001007387 */ /* 0x000fe80000100a00 */
[----:B------:R-:W-:Y:S02]  /*4c140*/  STL.64 [R1+0x2d8], R82 ;  /* 0x0002d85201007387 */ /* 0x000fe40000100a00 */
[----:B------:R-:W-:Y:S07]  /*4c150*/  HMMA.1688.F32.TF32 R40, R40, R218, R64 ;  /* 0x000000da2828723c */ /* 0x000fee0000081040 */
[----:B------:R-:W-:Y:S04]  /*4c160*/  STL.64 [R1+0x2c0], R36 ;  /* 0x0002c02401007387 */ /* 0x000fe80000100a00 */
[----:B------:R1:W-:Y:S02]  /*4c170*/  STL.64 [R1+0x2c8], R38 ;  /* 0x0002c82601007387 */ /* 0x0003e40000100a00 */
[C---:B-1----:R-:W-:Y:S02]  /*4c180*/  HMMA.1688.F32.TF32 R36, R44.reuse, R10, R220 ;  /* 0x0000000a2c24723c */ /* 0x042fe400000810dc */
[----:B------:R-:W-:Y:S04]  /*4c190*/  STL.64 [R1+0x2b0], R76 ;  /* 0x0002b04c01007387 */ /* 0x000fe80000100a00 */
[----:B------:R-:W-:Y:S02]  /*4c1a0*/  STL.64 [R1+0x2b8], R78 ;  /* 0x0002b84e01007387 */ /* 0x000fe40000100a00 */
[C---:B------:R-:W-:Y:S02]  /*4c1b0*/  HMMA.1688.F32.TF32 R60, R44.reuse, R30, R60 ;  /* 0x0000001e2c3c723c */ /* 0x040fe4000008103c */
[----:B------:R-:W3:Y:S04]  /*4c1c0*/  LDL.LU R220, [R1+0x1f0] ;  /* 0x0001f00001dc7983 */ /* 0x000ee80000300800 */
[----:B------:R-:W-:Y:S04]  /*4c1d0*/  STL.64 [R1+0x2a0], R40 ;  /* 0x0002a02801007387 */ /* 0x000fe80000100a00 */
[----:B------:R1:W-:Y:S05]  /*4c1e0*/  STL.64 [R1+0x2a8], R42 ;  /* 0x0002a82a01007387 */ /* 0x0003ea0000100a00 */
[----:B------:R-:W-:Y:S04]  /*4c1f0*/  STL.64 [R1+0x290], R36 ;  /* 0x0002902401007387 */ /* 0x000fe80000100a00 */
[----:B------:R4:W-:Y:S01]  /*4c200*/  STL.64 [R1+0x298], R38 ;  /* 0x0002982601007387 */ /* 0x0009e20000100a00 */
[C---:B-1----:R-:W-:Y:S03]  /*4c210*/  HMMA.1688.F32.TF32 R40, R44.reuse, R34, R56 ;  /* 0x000000222c28723c */ /* 0x042fe60000081038 */
[----:B------:R-:W3:Y:S04]  /*4c220*/  LDL.LU R221, [R1+0x1f4] ;  /* 0x0001f40001dd7983 */ /* 0x000ee80000300800 */
[----:B------:R-:W3:Y:S01]  /*4c230*/  LDL.LU R222, [R1+0x1f8] ;  /* 0x0001f80001de7983 */ /* 0x000ee20000300800 */
[C---:B----4-:R-:W-:Y:S03]  /*4c240*/  HMMA.1688.F32.TF32 R36, R44.reuse, R202, R52 ;  /* 0x000000ca2c24723c */ /* 0x050fe60000081034 */
[----:B------:R-:W3:Y:S04]  /*4c250*/  LDL.LU R223, [R1+0x1fc] ;  /* 0x0001fc0001df7983 */ /* 0x000ee80000300800 */
[----:B------:R-:W-:Y:S01]  /*4c260*/  STL.64 [R1+0x280], R60 ;  /* 0x0002803c01007387 */ /* 0x000fe20000100a00 */
[C---:B------:R-:W-:Y:S03]  /*4c270*/  HMMA.1688.F32.TF32 R48, R44.reuse, R206, R48 ;  /* 0x000000ce2c30723c */ /* 0x040fe60000081030 */
[----:B------:R-:W-:Y:S04]  /*4c280*/  STL.64 [R1+0x288], R62 ;  /* 0x0002883e01007387 */ /* 0x000fe80000100a00 */
[----:B------:R-:W-:Y:S04]  /*4c290*/  STL.64 [R1+0x270], R40 ;  /* 0x0002702801007387 */ /* 0x000fe80000100a00 */
[----:B------:R5:W-:Y:S04]  /*4c2a0*/  STL.64 [R1+0x278], R42 ;  /* 0x0002782a01007387 */ /* 0x000be80000100a00 */
[----:B------:R-:W-:Y:S04]  /*4c2b0*/  STL.64 [R1+0x260], R36 ;  /* 0x0002602401007387 */ /* 0x000fe80000100a00 */
[----:B------:R1:W-:Y:S01]  /*4c2c0*/  STL.64 [R1+0x268], R38 ;  /* 0x0002682601007387 */ /* 0x0003e20000100a00 */
[C---:B-----5:R-:W-:Y:S08]  /*4c2d0*/  HMMA.1688.F32.TF32 R40, R44.reuse, R210, R224 ;  /* 0x000000d22c28723c */ /* 0x060ff000000810e0 */
[C---:B-1----:R-:W-:Y:S01]  /*4c2e0*/  HMMA.1688.F32.TF32 R36, R44.reuse, R214, R196 ;  /* 0x000000d62c24723c */ /* 0x042fe200000810c4 */
[----:B------:R-:W-:Y:S04]  /*4c2f0*/  STL.64 [R1+0x250], R48 ;  /* 0x0002503001007387 */ /* 0x000fe80000100a00 */
[----:B------:R-:W-:Y:S03]  /*4c300*/  STL.64 [R1+0x258], R50 ;  /* 0x0002583201007387 */ /* 0x000fe60000100a00 */
[----:B------:R-:W-:Y:S01]  /*4c310*/  HMMA.1688.F32.TF32 R44, R44, R218, R192 ;  /* 0x000000da2c2c723c */ /* 0x000fe200000810c0 */
[----:B------:R-:W-:Y:S06]  /*4c320*/  LDS R192, [R4+0x6280] ;  /* 0x0062800004c07984 */ /* 0x000fec0000000800 */
[----:B------:R-:W-:Y:S04]  /*4c330*/  STL.64 [R1+0x240], R40 ;  /* 0x0002402801007387 */ /* 0x000fe80000100a00 */
[----:B------:R1:W-:Y:S01]  /*4c340*/  STL.64 [R1+0x248], R42 ;  /* 0x0002482a01007387 */ /* 0x0003e20000100a00 */
[C---:B------:R-:W-:Y:S03]  /*4c350*/  HMMA.1688.F32.TF32 R172, R164.reuse, R202, R172 ;  /* 0x000000caa4ac723c */ /* 0x040fe600000810ac */
[----:B------:R-:W-:Y:S04]  /*4c360*/  LDS R194, [R4+0x7280] ;  /* 0x0072800004c27984 */ /* 0x000fe80000000800 */
[----:B------:R-:W-:Y:S01]  /*4c370*/  STL.64 [R1+0x230], R36 ;  /* 0x0002302401007387 */ /* 0x000fe20000100a00 */
[C---:B-1----:R-:W-:Y:S03]  /*4c380*/  HMMA.1688.F32.TF32 R40, R164.reuse, R10, R184 ;  /* 0x0000000aa428723c */ /* 0x042fe600000810b8 */
[----:B------:R1:W-:Y:S04]  /*4c390*/  STL.64 [R1+0x238], R38 ;  /* 0x0002382601007387 */ /* 0x0003e80000100a00 */
[----:B------:R-:W-:Y:S01]  /*4c3a0*/  LDS R193, [R5+0x6280] ;  /* 0x0062800005c17984 */ /* 0x000fe20000000800 */
[C---:B------:R-:W-:Y:S03]  /*4c3b0*/  HMMA.1688.F32.TF32 R168, R164.reuse, R206, R168 ;  /* 0x000000cea4a8723c */ /* 0x040fe600000810a8 */
[----:B------:R-:W-:Y:S05]  /*4c3c0*/  LDS R195, [R5+0x7280] ;  /* 0x0072800005c37984 */ /* 0x000fea0000000800 */
[C---:B-1----:R-:W-:Y:S08]  /*4c3d0*/  HMMA.1688.F32.TF32 R36, R164.reuse, R30, R128 ;  /* 0x0000001ea424723c */ /* 0x042ff00000081080 */
[C---:B------:R-:W-:Y:S01]  /*4c3e0*/  HMMA.1688.F32.TF32 R128, R164.reuse, R210, R160 ;  /* 0x000000d2a480723c */ /* 0x040fe200000810a0 */
[----:B------:R-:W-:Y:S04]  /*4c3f0*/  STL.64 [R1+0x1e0], R44 ;  /* 0x0001e02c01007387 */ /* 0x000fe80000100a00 */
[----:B------:R-:W-:Y:S04]  /*4c400*/  STL.64 [R1+0x1e8], R46 ;  /* 0x0001e82e01007387 */ /* 0x000fe80000100a00 */
[----:B------:R-:W-:Y:S04]  /*4c410*/  STL.64 [R1+0x1d0], R40 ;  /* 0x0001d02801007387 */ /* 0x000fe80000100a00 */
[----:B------:R-:W-:Y:S04]  /*4c420*/  STL.64 [R1+0x1d8], R42 ;  /* 0x0001d82a01007387 */ /* 0x000fe80000100a00 */
[----:B------:R-:W-:Y:S04]  /*4c430*/  STL.64 [R1+0x1c0], R36 ;  /* 0x0001c02401007387 */ /* 0x000fe80000100a00 */
[----:B------:R-:W-:Y:S04]  /*4c440*/  STL.64 [R1+0x1c8], R38 ;  /* 0x0001c82601007387 */ /* 0x000fe80000100a00 */
[----:B------:R-:W-:Y:S04]  /*4c450*/  STL [R1+0x5508], R128 ;  /* 0x0055088001007387 */ /* 0x000fe80000100800 */
[----:B------:R-:W-:Y:S04]  /*4c460*/  STL [R1+0x5504], R129 ;  /* 0x0055048101007387 */ /* 0x000fe80000100800 */
[----:B------:R-:W-:Y:S04]  /*4c470*/  STL [R1+0x5500], R130 ;  /* 0x0055008201007387 */ /* 0x000fe80000100800 */
[----:B------:R-:W-:Y:S01]  /*4c480*/  STL [R1+0x54fc], R131 ;  /* 0x0054fc8301007387 */ /* 0x000fe20000100800 */
[C---:B------:R-:W-:Y:S03]  /*4c490*/  HMMA.1688.F32.TF32 R184, R164.reuse, R34, R176 ;  /* 0x00000022a4b8723c */ /* 0x040fe600000810b0 */
[----:B------:R-:W-:Y:S04]  /*4c4a0*/  LDS R36, [R2+0x6200] ;  /* 0x0062000002247984 */ /* 0x000fe80000000800 */
[----:B------:R-:W-:Y:S04]  /*4c4b0*/  LDS R38, [R2+0x7200] ;  /* 0x0072000002267984 */ /* 0x000fe80000000800 */
[----:B------:R-:W-:Y:S04]  /*4c4c0*/  LDS R37, [R0+0x6200] ;  /* 0x0062000000257984 */ /* 0x000fe80000000800 */
[----:B------:R-:W1:Y:S04]  /*4c4d0*/  LDS R39, [R0+0x7200] ;  /* 0x0072000000277984 */ /* 0x000e680000000800 */
[----:B------:R-:W-:Y:S04]  /*4c4e0*/  LDS R40, [R4+0x6200] ;  /* 0x0062000004287984 */ /* 0x000fe80000000800 */
[----:B------:R-:W-:Y:S04]  /*4c4f0*/  LDS R42, [R4+0x7200] ;  /* 0x00720000042a7984 */ /* 0x000fe80000000800 */
[----:B------:R-:W-:Y:S04]  /*4c500*/  LDS R41, [R5+0x6200] ;  /* 0x0062000005297984 */ /* 0x000fe80000000800 */
[----:B------:R-:W5:Y:S04]  /*4c510*/  LDS R43, [R5+0x7200] ;  /* 0x00720000052b7984 */ /* 0x000f680000000800 */
[----:B------:R-:W-:Y:S01]  /*4c520*/  LDS R44, [R2+0x6280] ;  /* 0x00628000022c7984 */ /* 0x000fe20000000800 */
[C---:B--2---:R-:W-:Y:S03]  /*4c530*/  HMMA.1688.F32.TF32 R160, R164.reuse, R214, R248 ;  /* 0x000000d6a4a0723c */ /* 0x044fe600000810f8 */
[----:B------:R-:W2:Y:S04]  /*4c540*/  LDL.LU R248, [R1+0x460] ;  /* 0x0004600001f87983 */ /* 0x000ea80000300800 */
[----:B------:R-:W2:Y:S04]  /*4c550*/  LDL.LU R249, [R1+0x464] ;  /* 0x0004640001f97983 */ /* 0x000ea80000300800 */
[----:B------:R-:W2:Y:S04]  /*4c560*/  LDL.LU R250, [R1+0x468] ;  /* 0x0004680001fa7983 */ /* 0x000ea80000300800 */
[----:B------:R-:W2:Y:S04]  /*4c570*/  LDL.LU R251, [R1+0x46c] ;  /* 0x00046c0001fb7983 */ /* 0x000ea80000300800 */
[----:B------:R-:W1:Y:S04]  /*4c580*/  LDL.LU R196, [R1+0x470] ;  /* 0x0004700001c47983 */ /* 0x000e680000300800 */
[----:B------:R-:W1:Y:S04]  /*4c590*/  LDL.LU R197, [R1+0x474] ;  /* 0x0004740001c57983 */ /* 0x000e680000300800 */
[----:B------:R-:W1:Y:S04]  /*4c5a0*/  LDL.LU R198, [R1+0x478] ;  /* 0x0004780001c67983 */ /* 0x000e680000300800 */
[----:B------:R-:W1:Y:S04]  /*4c5b0*/  LDL.LU R199, [R1+0x47c] ;  /* 0x00047c0001c77983 */ /* 0x000e680000300800 */
[----:B------:R-:W-:Y:S04]  /*4c5c0*/  STL [R1+0x5514], R160 ;  /* 0x005514a001007387 */ /* 0x000fe80000100800 */
[----:B------:R-:W-:Y:S04]  /*4c5d0*/  STL [R1+0x5510], R161 ;  /* 0x005510a101007387 */ /* 0x000fe80000100800 */
[----:B------:R-:W-:Y:S04]  /*4c5e0*/  STL [R1+0x550c], R162 ;  /* 0x00550ca201007387 */ /* 0x000fe80000100800 */
[----:B------:R5:W-:Y:S04]  /*4c5f0*/  STL [R1+0x54f8], R163 ;  /* 0x0054f8a301007387 */ /* 0x000be80000100800 */
[----:B------:R-:W-:Y:S04]  /*4c600*/  LDS R46, [R2+0x7280] ;  /* 0x00728000022e7984 */ /* 0x000fe80000000800 */
[----:B------:R-:W-:Y:S04]  /*4c610*/  LDS R45, [R0+0x6280] ;  /* 0x00628000002d7984 */ /* 0x000fe80000000800 */
[----:B------:R-:W1:Y:S01]  /*4c620*/  LDS R47, [R0+0x7280] ;  /* 0x00728000002f7984 */ /* 0x000e620000000800 */
[----:B---3--:R-:W-:Y:S03]  /*4c630*/  HMMA.1688.F32.TF32 R164, R164, R218, R220 ;  /* 0x000000daa4a4723c */ /* 0x008fe600000810dc */
        /* <DEDUP_REMOVED lines=9> */
[----:B------:R1:W-:Y:S04]  /*4c6d0*/  STL [R1+0x5520], R165 ;  /* 0x005520a501007387 */ /* 0x0003e80000100800 */
[----:B------:R1:W-:Y:S04]  /*4c6e0*/  STL [R1+0x551c], R166 ;  /* 0x00551ca601007387 */ /* 0x0003e80000100800 */
[----:B------:R1:W-:Y:S02]  /*4c6f0*/  STL [R1+0x5518], R167 ;  /* 0x005518a701007387 */ /* 0x0003e40000100800 */
[C---:B-1----:R-:W-:Y:S08]  /*4c700*/  HMMA.1688.F32.TF32 R52, R36.reuse, R10, R196 ;  /* 0x0000000a2434723c */ /* 0x042ff000000810c4 */
[----:B--2---:R-:W-:Y:S11]  /*4c710*/  HMMA.1688.F32.TF32 R48, R36, R30, R248 ;  /* 0x0000001e2430723c */ /* 0x004ff600000810f8 */
[----:B------:R-:W-:Y:S04]  /*4c720*/  @!UPT UIADD3 URZ, URZ, URZ, URZ ;  /* 0x0000003f3f3ff290 */ /* 0x000fe8000fffe03f */
[----:B------:R-:W-:Y:S04]  /*4c730*/  STL.64 [R1+0x780], R52 ;  /* 0x0007803401007387 */ /* 0x000fe80000100a00 */
[----:B------:R1:W-:Y:S04]  /*4c740*/  STL.64 [R1+0x788], R54 ;  /* 0x0007883601007387 */ /* 0x0003e80000100a00 */
[----:B------:R-:W1:Y:S04]  /*4c750*/  LDL.LU R248, [R1+0x430] ;  /* 0x0004300001f87983 */ /* 0x000e680000300800 */
[----:B------:R-:W1:Y:S04]  /*4c760*/  LDL.LU R249, [R1+0x434] ;  /* 0x0004340001f97983 */ /* 0x000e680000300800 */
[----:B------:R-:W1:Y:S04]  /*4c770*/  LDL.LU R250, [R1+0x438] ;  /* 0x0004380001fa7983 */ /* 0x000e680000300800 */
[----:B------:R-:W1:Y:S01]  /*4c780*/  LDL.LU R251, [R1+0x43c] ;  /* 0x00043c0001fb7983 */ /* 0x000e620000300800 */
[----:B------:R-:W-:Y:S01]  /*4c790*/  MOV R129, R48 ;  /* 0x0000003000817202 */ /* 0x000fe20000000f00 */
[----:B------:R-:W-:Y:S01]  /*4c7a0*/  IMAD.MOV.U32 R130, RZ, RZ, R49 ;  /* 0x000000ffff827224 */ /* 0x000fe200078e0031 */
[----:B-----5:R-:W-:Y:S01]  /*4c7b0*/  MOV R163, R51 ;  /* 0x0000003300a37202 */ /* 0x020fe20000000f00 */
[----:B------:R-:W-:-:S04]  /*4c7c0*/  IMAD.MOV.U32 R131, RZ, RZ, R50 ;  /* 0x000000ffff837224 */ /* 0x000fc800078e0032 */
[----:B------:R-:W-:Y:S04]  /*4c7d0*/  STL [R1+0x5534], R163 ;  /* 0x005534a301007387 */ /* 0x000fe80000100800 */
[----:B------:R-:W-:Y:S04]  /*4c7e0*/  STL [R1+0x5530], R131 ;  /* 0x0055308301007387 */ /* 0x000fe80000100800 */
[----:B------:R-:W-:Y:S04]  /*4c7f0*/  STL [R1+0x552c], R130 ;  /* 0x00552c8201007387 */ /* 0x000fe80000100800 */
[----:B------:R2:W-:Y:S01]  /*4c800*/  STL [R1+0x5528], R129 ;  /* 0x0055288101007387 */ /* 0x0005e20000100800 */
[C---:B---3--:R-:W-:Y:S11]  /*4c810*/  HMMA.1688.F32.TF32 R48, R36.reuse, R34, R176 ;  /* 0x000000222430723c */ /* 0x048ff600000810b0 */
[----:B------:R-:W-:Y:S11]  /*4c820*/  @!UPT UIADD3 URZ, URZ, URZ, URZ ;  /* 0x0000003f3f3ff290 */ /* 0x000ff6000fffe03f */
[----:B------:R-:W-:Y:S02]  /*4c830*/  @!UPT UIADD3 URZ, URZ, URZ, URZ ;  /* 0x0000003f3f3ff290 */ /* 0x000fe4000fffe03f */
[----:B------:R-:W-:Y:S01]  /*4c840*/  IMAD.MOV.U32 R160, RZ, RZ, R48 ;  /* 0x000000ffffa07224 */ /* 0x000fe200078e0030 */
[----:B------:R-:W-:Y:S01]  /*4c850*/  MOV R162, R50 ;  /* 0x0000003200a27202 */ /* 0x000fe20000000f00 */
[----:B------:R-:W-:Y:S02]  /*4c860*/  IMAD.MOV.U32 R161, RZ, RZ, R49 ;  /* 0x000000ffffa17224 */ /* 0x000fe400078e0031 */
[----:B------:R-:W-:Y:S02]  /*4c870*/  IMAD.MOV.U32 R128, RZ, RZ, R51 ;  /* 0x000000ffff807224 */ /* 0x000fe400078e0033 */
[----:B------:R-:W-:Y:S03]  /*4c880*/  HMMA.1688.F32.TF32 R48, R36, R202, R220 ;  /* 0x000000ca2430723c */ /* 0x000fe600000810dc */
[----:B------:R3:W-:Y:S04]  /*4c890*/  STL [R1+0x5544], R128 ;  /* 0x0055448001007387 */ /* 0x0007e80000100800 */
[----:B------:R-:W-:Y:S04]  /*4c8a0*/  STL [R1+0x5540], R162 ;  /* 0x005540a201007387 */ /* 0x000fe80000100800 */
[----:B------:R5:W-:Y:S04]  /*4c8b0*/  STL [R1+0x553c], R161 ;  /* 0x00553ca101007387 */ /* 0x000be80000100800 */
[----:B------:R1:W-:Y:S09]  /*4c8c0*/  STL [R1+0x5538], R160 ;  /* 0x005538a001007387 */ /* 0x0003f20000100800 */
[----:B------:R-:W-:Y:S01]  /*4c8d0*/  IMAD.MOV.U32 R164, RZ, RZ, R48 ;  /* 0x000000ffffa47224 */ /* 0x000fe200078e0030 */
[----:B------:R-:W-:Y:S01]  /*4c8e0*/  MOV R165, R49 ;  /* 0x0000003100a57202 */ /* 0x000fe20000000f00 */
[----:B------:R-:W3:Y:S01]  /*4c8f0*/  LDL.LU R48, [R1+0x420] ;  /* 0x0004200001307983 */ /* 0x000ee20000300800 */
[----:B------:R-:W-:-:S02]  /*4c900*/  IMAD.MOV.U32 R166, RZ, RZ, R50 ;  /* 0x000000ffffa67224 */ /* 0x000fc400078e0032 */
[----:B------:R-:W-:Y:S01]  /*4c910*/  IMAD.MOV.U32 R167, RZ, RZ, R51 ;  /* 0x000000ffffa77224 */ /* 0x000fe200078e0033 */
[----:B------:R-:W3:Y:S04]  /*4c920*/  LDL.LU R49, [R1+0x424] ;  /* 0x0004240001317983 */ /* 0x000ee80000300800 */
[----:B------:R-:W3:Y:S04]  /*4c930*/  LDL.LU R50, [R1+0x428] ;  /* 0x0004280001327983 */ /* 0x000ee80000300800 */
[----:B------:R-:W3:Y:S04]  /*4c940*/  LDL.LU R51, [R1+0x42c] ;  /* 0x00042c0001337983 */ /* 0x000ee80000300800 */
[----:B------:R-:W5:Y:S04]  /*4c950*/  LDL.LU R224, [R1+0x410] ;  /* 0x0004100001e07983 */ /* 0x000f680000300800 */
[----:B------:R-:W5:Y:S04]  /*4c960*/  LDL.LU R225, [R1+0x414] ;  /* 0x0004140001e17983 */ /* 0x000f680000300800 */
[----:B------:R-:W5:Y:S04]  /*4c970*/  LDL.LU R226, [R1+0x418] ;  /* 0x0004180001e27983 */ /* 0x000f680000300800 */
[----:B------:R-:W5:Y:S04]  /*4c980*/  LDL.LU R227, [R1+0x41c] ;  /* 0x00041c0001e37983 */ /* 0x000f680000300800 */
[----:B------:R-:W-:Y:S04]  /*4c990*/  STL [R1+0x5554], R167 ;  /* 0x005554a701007387 */ /* 0x000fe80000100800 */
[----:B------:R-:W-:Y:S04]  /*4c9a0*/  STL [R1+0x5550], R166 ;  /* 0x005550a601007387 */ /* 0x000fe80000100800 */
[----:B------:R-:W-:Y:S04]  /*4c9b0*/  STL [R1+0x554c], R165 ;  /* 0x00554ca501007387 */ /* 0x000fe80000100800 */
[----:B------:R1:W-:Y:S02]  /*4c9c0*/  STL [R1+0x5548], R164 ;  /* 0x005548a401007387 */ /* 0x0003e40000100800 */
[----:B-1----:R-:W-:Y:S02]  /*4c9d0*/  HMMA.1688.F32.TF32 R52, R36, R206, R248 ;  /* 0x000000ce2434723c */ /* 0x002fe400000810f8 */
        /* <DEDUP_REMOVED lines=16> */
[----:B--2---:R-:W-:Y:S01]  /*4cae0*/  MOV R129, R55 ;  /* 0x0000003700817202 */ /* 0x004fe20000000f00 */
[----:B------:R-:W-:Y:S01]  /*4caf0*/  IMAD.MOV.U32 R130, RZ, RZ, R54 ;  /* 0x000000ffff827224 */ /* 0x000fe200078e0036 */
[----:B------:R-:W-:Y:S01]  /*4cb00*/  MOV R163, R52 ;  /* 0x0000003400a37202 */ /* 0x000fe20000000f00 */
[----:B------:R-:W-:-:S02]  /*4cb10*/  IMAD.MOV.U32 R131, RZ, RZ, R53 ;  /* 0x000000ffff837224 */ /* 0x000fc400078e0035 */
[----:B------:R1:W-:Y:S04]  /*4cb20*/  STL [R1+0x5564], R129 ;  /* 0x0055648101007387 */ /* 0x0003e80000100800 */
[----:B------:R2:W-:Y:S04]  /*4cb30*/  STL [R1+0x5560], R130 ;  /* 0x0055608201007387 */ /* 0x0005e80000100800 */
[----:B------:R-:W-:Y:S04]  /*4cb40*/  STL [R1+0x555c], R131 ;  /* 0x00555c8301007387 */ /* 0x000fe80000100800 */
[----:B------:R1:W-:Y:S01]  /*4cb50*/  STL [R1+0x5558], R163 ;  /* 0x005558a301007387 */ /* 0x0003e20000100800 */
[C---:B---3--:R-:W-:Y:S11]  /*4cb60*/  HMMA.1688.F32.TF32 R48, R36.reuse, R210, R48 ;  /* 0x000000d22430723c */ /* 0x048ff60000081030 */
[----:B------:R-:W-:Y:S11]  /*4cb70*/  @!UPT UIADD3 URZ, URZ, URZ, URZ ;  /* 0x0000003f3f3ff290 */ /* 0x000ff6000fffe03f */
[----:B------:R-:W-:Y:S02]  /*4cb80*/  @!UPT UIADD3 URZ, URZ, URZ, URZ ;  /* 0x0000003f3f3ff290 */ /* 0x000fe4000fffe03f */
[----:B------:R-:W-:Y:S01]  /*4cb90*/  IMAD.MOV.U32 R128, RZ, RZ, R48 ;  /* 0x000000ffff807224 */ /* 0x000fe200078e0030 */
[----:B-----5:R-:W-:Y:S01]  /*4cba0*/  MOV R161, R50 ;  /* 0x0000003200a17202 */ /* 0x020fe20000000f00 */
        /* <DEDUP_REMOVED lines=9> */
[----:B------:R-:W-:-:S02]  /*4cc40*/  IMAD.MOV.U32 R165, RZ, RZ, R50 ;  /* 0x000000ffffa57224 */ /* 0x000fc400078e0032 */
[----:B------:R-:W-:Y:S01]  /*4cc50*/  IMAD.MOV.U32 R167, RZ, RZ, R48 ;  /* 0x000000ffffa77224 */ /* 0x000fe200078e0030 */
[----:B------:R1:W-:Y:S04]  /*4cc60*/  STL [R1+0x5584], R164 ;  /* 0x005584a401007387 */ /* 0x0003e80000100800 */
[----:B------:R1:W-:Y:S04]  /*4cc70*/  STL [R1+0x5580], R165 ;  /* 0x005580a501007387 */ /* 0x0003e80000100800 */
[----:B------:R1:W-:Y:S04]  /*4cc80*/  STL [R1+0x557c], R166 ;  /* 0x00557ca601007387 */ /* 0x0003e80000100800 */
[----:B------:R1:W-:Y:S01]  /*4cc90*/  STL [R1+0x5578], R167 ;  /* 0x005578a701007387 */ /* 0x0003e20000100800 */
[----:B----4-:R-:W-:Y:S11]  /*4cca0*/  HMMA.1688.F32.TF32 R36, R36, R218, R196 ;  /* 0x000000da2424723c */ /* 0x010ff600000810c4 */
[----:B------:R-:W-:Y:S11]  /*4ccb0*/  @!UPT UIADD3 URZ, URZ, URZ, URZ ;  /* 0x0000003f3f3ff290 */ /* 0x000ff6000fffe03f */
[----:B------:R-:W-:Y:S02]  /*4ccc0*/  @!UPT UIADD3 URZ, URZ, URZ, URZ ;  /* 0x0000003f3f3ff290 */ /* 0x000fe4000fffe03f */
[----:B-1----:R-:W-:Y:S01]  /*4ccd0*/  MOV R129, R36 ;  /* 0x0000002400817202 */ /* 0x002fe20000000f00 */
[----:B--2---:R-:W-:Y:S01]  /*4cce0*/  IMAD.MOV.U32 R130, RZ, RZ, R37 ;  /* 0x000000ffff827224 */ /* 0x004fe200078e0025 */
[----:B------:R-:W-:Y:S01]  /*4ccf0*/  MOV R163, R39 ;  /* 0x0000002700a37202 */ /* 0x000fe20000000f00 */
[----:B------:R-:W-:Y:S02]  /*4cd00*/  IMAD.MOV.U32 R131, RZ, RZ, R38 ;  /* 0x000000ffff837224 */ /* 0x000fe400078e0026 */
[C---:B------:R-:W-:Y:S11]  /*4cd10*/  HMMA.1688.F32.TF32 R36, R40.reuse, R10, R176 ;  /* 0x0000000a2824723c */ /* 0x040ff600000810b0 */
[----:B------:R-:W-:Y:S11]  /*4cd20*/  @!UPT UIADD3 URZ, URZ, URZ, URZ ;  /* 0x0000003f3f3ff290 */ /* 0x000ff6000fffe03f */
[----:B------:R-:W-:Y:S02]  /*4cd30*/  @!UPT UIADD3 URZ, URZ, URZ, URZ ;  /* 0x0000003f3f3ff290 */ /* 0x000fe4000fffe03f */
[----:B---3--:R-:W-:Y:S01]  /*4cd40*/  IMAD.MOV.U32 R160, RZ, RZ, R36 ;  /* 0x000000ffffa07224 */ /* 0x008fe200078e0024 */
[----:B-----5:R-:W-:Y:S01]  /*4cd50*/  MOV R162, R38 ;  /* 0x0000002600a27202 */ /* 0x020fe20000000f00 */
[----:B------:R-:W-:Y:S02]  /*4cd60*/  IMAD.MOV.U32 R161, RZ, RZ, R37 ;  /* 0x000000ffffa17224 */ /* 0x000fe400078e0025 */
[----:B------:R-:W-:Y:S02]  /*4cd70*/  IMAD.MOV.U32 R128, RZ, RZ, R39 ;  /* 0x000000ffff807224 */ /* 0x000fe400078e0027 */
[C---:B------:R-:W-:Y:S01]  /*4cd80*/  HMMA.1688.F32.TF32 R36, R40.reuse, R30, R220 ;  /* 0x0000001e2824723c */ /* 0x040fe200000810dc */
[----:B------:R-:W2:Y:S11]  /*4cd90*/  LDL.LU R220, [R1+0x100] ;  /* 0x0001000001dc7983 */ /* 0x000eb60000300800 */
[----:B------:R-:W-:Y:S11]  /*4cda0*/  @!UPT UIADD3 URZ, URZ, URZ, URZ ;  /* 0x0000003f3f3ff290 */ /* 0x000ff6000fffe03f */
[----:B------:R-:W-:Y:S01]  /*4cdb0*/  @!UPT UIADD3 URZ, URZ, URZ, URZ ;  /* 0x0000003f3f3ff290 */ /* 0x000fe2000fffe03f */
[----:B------:R-:W-:Y:S01]  /*4cdc0*/  IMAD.MOV.U32 R164, RZ, RZ, R36 ;  /* 0x000000ffffa47224 */ /* 0x000fe200078e0024 */
[----:B------:R-:W-:Y:S01]  /*4cdd0*/  MOV R165, R37 ;  /* 0x0000002500a57202 */ /* 0x000fe20000000f00 */
[----:B------:R-:W-:Y:S02]  /*4cde0*/  IMAD.MOV.U32 R166, RZ, RZ, R38 ;  /* 0x000000ffffa67224 */ /* 0x000fe400078e0026 */
[----:B------:R-:W-:Y:S02]  /*4cdf0*/  IMAD.MOV.U32 R167, RZ, RZ, R39 ;  /* 0x000000ffffa77224 */ /* 0x000fe400078e0027 */
[-C--:B------:R-:W-:Y:S11]  /*4ce00*/  HMMA.1688.F32.TF32 R36, R40, R34.reuse, R248 ;  /* 0x000000222824723c */ /* 0x080ff600000810f8 */
[----:B------:R-:W-:Y:S11]  /*4ce10*/  @!UPT UIADD3 URZ, URZ, URZ, URZ ;  /* 0x0000003f3f3ff290 */ /* 0x000ff6000fffe03f */
[----:B------:R-:W-:Y:S01]  /*4ce20*/  @!UPT UIADD3 URZ, URZ, URZ, URZ ;  /* 0x0000003f3f3ff290 */ /* 0x000fe2000fffe03f */
[----:B------:R-:W-:Y:S04]  /*4ce30*/  STL.64 [R1+0x640], R36 ;  /* 0x0006402401007387 */ /* 0x000fe80000100a00 */
[----:B------:R1:W-:Y:S04]  /*4ce40*/  STL.64 [R1+0x648], R38 ;  /* 0x0006482601007387 */ /* 0x0003e80000100a00 */
        /* <DEDUP_REMOVED lines=47> */
[----:B------:R-:W1:Y:S04]  /*4d140*/  LDL.LU R232, [R1+0x3c0] ;  /* 0x0003c00001e87983 */ /* 0x000e680000300800 */
[----:B------:R-:W1:Y:S04]  /*4d150*/  LDL.LU R233, [R1+0x3c4] ;  /* 0x0003c40001e97983 */ /* 0x000e680000300800 */
[----:B------:R-:W1:Y:S04]  /*4d160*/  LDL.LU R234, [R1+0x3c8] ;  /* 0x0003c80001ea7983 */ /* 0x000e680000300800 */
[----:B------:R-:W1:Y:S04]  /*4d170*/  LDL.LU R235, [R1+0x3cc] ;  /* 0x0003cc0001eb7983 */ /* 0x000e680000300800 */
        /* <DEDUP_REMOVED lines=30> */
[----:B------:R-:W-:Y:S01]  /*4d360*/  MOV R250, R6 ;  /* 0x0000000600fa7202 */ /* 0x000fe20000000f00 */
[----:B------:R-:W-:Y:S01]  /*4d370*/  IMAD.MOV.U32 R251, RZ, RZ, R3 ;  /* 0x000000fffffb7224 */ /* 0x000fe200078e0003 */
[----:B--2---:R-:W-:Y:S08]  /*4d380*/  HMMA.1688.F32.TF32 R84, R44, R34, R84 ;  /* 0x000000222c54723c */ /* 0x004ff00000081054 */
[C---:B---3--:R-:W-:Y:S08]  /*4d390*/  HMMA.1688.F32.TF32 R96, R40.reuse, R218, R96 ;  /* 0x000000da2860723c */ /* 0x048ff00000081060 */
[C---:B-1----:R-:W-:Y:S08]  /*4d3a0*/  HMMA.1688.F32.TF32 R36, R40.reuse, R202, R232 ;  /* 0x000000ca2824723c */ /* 0x042ff000000810e8 */
[C---:B----4-:R-:W-:Y:S08]  /*4d3b0*/  HMMA.1688.F32.TF32 R108, R40.reuse, R206, R108 ;  /* 0x000000ce286c723c */ /* 0x050ff0000008106c */
[C---:B-----5:R-:W-:Y:S07]  /*4d3c0*/  HMMA.1688.F32.TF32 R104, R40.reuse, R210, R104 ;  /* 0x000000d22868723c */ /* 0x060fee0000081068 */
[----:B------:R-:W-:Y:S04]  /*4d3d0*/  STL.64 [R1+0x630], R36 ;  /* 0x0006302401007387 */ /* 0x000fe80000100a00 */
[----:B------:R1:W-:Y:S02]  /*4d3e0*/  STL.64 [R1+0x638], R38 ;  /* 0x0006382601007387 */ /* 0x0003e40000100a00 */
[----:B-1----:R-:W-:Y:S08]  /*4d3f0*/  HMMA.1688.F32.TF32 R36, R40, R214, R100 ;  /* 0x000000d62824723c */ /* 0x002ff00000081064 */
        /* <DEDUP_REMOVED lines=8> */
[----:B------:R-:W-:Y:S01]  /*4d480*/  STL.64 [R1+0x228], R98 ;  /* 0x0002286201007387 */ /* 0x000fe20000100a00 */
[C---:B-1----:R-:W-:Y:S03]  /*4d490*/  HMMA.1688.F32.TF32 R36, R44.reuse, R30, R88 ;  /* 0x0000001e2c24723c */ /* 0x042fe60000081058 */
[----:B------:R-:W-:Y:S04]  /*4d4a0*/  STL.64 [R1+0x210], R40 ;  /* 0x0002102801007387 */ /* 0x000fe80000100a00 */
[----:B------:R1:W-:Y:S02]  /*4d4b0*/  STL.64 [R1+0x218], R42 ;  /* 0x0002182a01007387 */ /* 0x0003e40000100a00 */
[C---:B-1----:R-:W-:Y:S11]  /*4d4c0*/  HMMA.1688.F32.TF32 R40, R44.reuse, R202, R80 ;  /* 0x000000ca2c28723c */ /* 0x042ff60000081050 */
[----:B------:R-:W-:Y:S03]  /*4d4d0*/  @!UPT UIADD3 URZ, URZ, URZ, URZ ;  /* 0x0000003f3f3ff290 */ /* 0x000fe6000fffe03f */
[----:B------:R-:W-:Y:S04]  /*4d4e0*/  STL.64 [R1+0x200], R36 ;  /* 0x0002002401007387 */ /* 0x000fe80000100a00 */
[----:B------:R1:W-:Y:S01]  /*4d4f0*/  STL.64 [R1+0x208], R38 ;  /* 0x0002082601007387 */ /* 0x0003e20000100a00 */
[C---:B------:R-:W-:Y:S03]  /*4d500*/  HMMA.1688.F32.TF32 R76, R44.reuse, R210, R76 ;  /* 0x000000d22c4c723c */ /* 0x040fe6000008104c */
[----:B------:R-:W-:Y:S04]  /*4d510*/  STL.64 [R1+0x1f0], R84 ;  /* 0x0001f05401007387 */ /* 0x000fe80000100a00 */
[----:B------:R-:W-:Y:S01]  /*4d520*/  STL.64 [R1+0x1f8], R86 ;  /* 0x0001f85601007387 */ /* 0x000fe20000100a00 */
[C---:B-1----:R-:W-:Y:S03]  /*4d530*/  HMMA.1688.F32.TF32 R36, R44.reuse, R206, R228 ;  /* 0x000000ce2c24723c */ /* 0x042fe600000810e4 */
[----:B------:R-:W-:Y:S04]  /*4d540*/  STL.64 [R1+0x1b0], R40 ;  /* 0x0001b02801007387 */ /* 0x000fe80000100a00 */
[----:B------:R1:W-:Y:S02]  /*4d550*/  STL.64 [R1+0x1b8], R42 ;  /* 0x0001b82a01007387 */ /* 0x0003e40000100a00 */
[----:B-1----:R-:W-:Y:S11]  /*4d560*/  HMMA.1688.F32.TF32 R40, R44, R214, R64 ;  /* 0x000000d62c28723c */ /* 0x002ff60000081040 */
[----:B------:R-:W-:Y:S03]  /*4d570*/  @!UPT UIADD3 URZ, URZ, URZ, URZ ;  /* 0x0000003f3f3ff290 */ /* 0x000fe6000fffe03f */
[----:B------:R-:W-:Y:S01]  /*4d580*/  STL.64 [R1+0x1a0], R36 ;  /* 0x0001a02401007387 */ /* 0x000fe20000100a00 */
[----:B------:R-:W-:Y:S03]  /*4d590*/  HMMA.1688.F32.TF32 R176, R192, R10, R176 ;  /* 0x0000000ac0b0723c */ /* 0x000fe600000810b0 */
[----:B------:R1:W-:Y:S04]  /*4d5a0*/  STL.64 [R1+0x1a8], R38 ;  /* 0x0001a82601007387 */ /* 0x0003e80000100a00 */
[----:B------:R-:W-:Y:S04]  /*4d5b0*/  STL.64 [R1+0x190], R76 ;  /* 0x0001904c01007387 */ /* 0x000fe80000100a00 */
[----:B------:R-:W-:Y:S01]  /*4d5c0*/  STL.64 [R1+0x198], R78 ;  /* 0x0001984e01007387 */ /* 0x000fe20000100a00 */
[----:B-1----:R-:W-:Y:S03]  /*4d5d0*/  HMMA.1688.F32.TF32 R36, R44, R218, R60 ;  /* 0x000000da2c24723c */ /* 0x002fe6000008103c */
[----:B------:R-:W-:Y:S04]  /*4d5e0*/  STL.64 [R1+0x180], R40 ;  /* 0x0001802801007387 */ /* 0x000fe80000100a00 */
[----:B------:R1:W-:Y:S01]  /*4d5f0*/  STL.64 [R1+0x188], R42 ;  /* 0x0001882a01007387 */ /* 0x0003e20000100a00 */
[C---:B------:R-:W-:Y:S03]  /*4d600*/  HMMA.1688.F32.TF32 R228, R192.reuse, R206, R224 ;  /* 0x000000cec0e4723c */ /* 0x040fe600000810e0 */
[----:B------:R-:W-:Y:S04]  /*4d610*/  LDS R44, [R4+0x6300] ;  /* 0x00630000042c7984 */ /* 0x000fe80000000800 */
[----:B------:R-:W-:Y:S01]  /*4d620*/  LDS R46, [R4+0x7300] ;  /* 0x00730000042e7984 */ /* 0x000fe20000000800 */
[----:B-1----:R-:W-:Y:S03]  /*4d630*/  HMMA.1688.F32.TF32 R40, R192, R30, R56 ;  /* 0x0000001ec028723c */ /* 0x002fe60000081038 */
[----:B------:R-:W-:Y:S04]  /*4d640*/  LDS R45, [R5+0x6300] ;  /* 0x00630000052d7984 */ /* 0x000fe80000000800 */
[----:B------:R-:W-:Y:S04]  /*4d650*/  LDS R47, [R5+0x7300] ;  /* 0x00730000052f7984 */ /* 0x000fe80000000800 */
[----:B------:R1:W-:Y:S04]  /*4d660*/  STL.64 [R1+0x170], R36 ;  /* 0x0001702401007387 */ /* 0x0003e80000100a00 */
[----:B------:R-:W-:Y:S01]  /*4d670*/  STL [R1+0x54f4], R176 ;  /* 0x0054f4b001007387 */ /* 0x000fe20000100800 */
[----:B------:R-:W-:-:S03]  /*4d680*/  IMAD.MOV.U32 R6, RZ, RZ, R38 ;  /* 0x000000ffff067224 */ /* 0x000fc600078e0026 */
[----:B------:R-:W-:Y:S01]  /*4d690*/  STL [R1+0x54f0], R177 ;  /* 0x0054f0b101007387 */ /* 0x000fe20000100800 */
[----:B------:R-:W-:-:S03]  /*4d6a0*/  MOV R3, R39 ;  /* 0x0000002700037202 */ /* 0x000fc60000000f00 */
[----:B------:R-:W-:Y:S01]  /*4d6b0*/  STL [R1+0x54ec], R178 ;  /* 0x0054ecb201007387 */ /* 0x000fe20000100800 */
[C---:B-1----:R-:W-:Y:S03]  /*4d6c0*/  HMMA.1688.F32.TF32 R36, R192.reuse, R34, R52 ;  /* 0x00000022c024723c */ /* 0x042fe60000081034 */
[----:B------:R-:W-:Y:S04]  /*4d6d0*/  STL [R1+0x54e8], R179 ;  /* 0x0054e8b301007387 */ /* 0x000fe80000100800 */
[----:B------:R-:W-:Y:S04]  /*4d6e0*/  STL.64 [R1+0x150], R40 ;  /* 0x0001502801007387 */ /* 0x000fe80000100a00 */
[----:B------:R-:W-:Y:S04]  /*4d6f0*/  STL.64 [R1+0x158], R42 ;  /* 0x0001582a01007387 */ /* 0x000fe80000100a00 */
        /* <DEDUP_REMOVED lines=36> */
[----:B------:R-:W2:Y:S04]  /*4d940*/  LDL.LU R103, [R1+0xbc] ;  /* 0x0000bc0001677983 */ /* 0x000ea80000300800 */
[----:B------:R-:W2:Y:S01]  /*4d950*/  LDL.LU R108, [R1+0xd0] ;  /* 0x0000d000016c7983 */ /* 0x000ea20000300800 */
[C---:B------:R-:W-:Y:S03]  /*4d960*/  HMMA.1688.F32.TF32 R224, R192.reuse, R210, R196 ;  /* 0x000000d2c0e0723c */ /* 0x040fe600000810c4 */
[----:B------:R-:W2:Y:S04]  /*4d970*/  LDL.LU R109, [R1+0xd4] ;  /* 0x0000d400016d7983 */ /* 0x000ea80000300800 */
[----:B------:R-:W2:Y:S01]  /*4d980*/  LDL.LU R110, [R1+0xd8] ;  /* 0x0000d800016e7983 */ /* 0x000ea20000300800 */
[C---:B------:R-:W-:Y:S03]  /*4d990*/  HMMA.1688.F32.TF32 R220, R192.reuse, R214, R220 ;  /* 0x000000d6c0dc723c */ /* 0x040fe600000810dc */
[----:B------:R-:W2:Y:S04]  /*4d9a0*/  LDL.LU R111, [R1+0xdc] ;  /* 0x0000dc00016f7983 */ /* 0x000ea80000300800 */
[----:B------:R-:W-:Y:S01]  /*4d9b0*/  LDS R40, [R2+0x6300] ;  /* 0x0063000002287984 */ /* 0x000fe20000000800 */
[----:B------:R-:W-:Y:S03]  /*4d9c0*/  HMMA.1688.F32.TF32 R192, R192, R218, R248 ;  /* 0x000000dac0c0723c */ /* 0x000fe600000810f8 */
        /* <DEDUP_REMOVED lines=13> */
[----:B------:R-:W-:Y:S04]  /*4daa0*/  LDS R41, [R0+0x6300] ;  /* 0x0063000000297984 */ /* 0x000fe80000000800 */
[----:B------:R-:W2:Y:S04]  /*4dab0*/  LDS R43, [R0+0x7300] ;  /* 0x00730000002b7984 */ /* 0x000ea80000000800 */
[----:B------:R-:W3:Y:S04]  /*4dac0*/  LDL.LU R64, [R1+0x40] ;  /* 0x0000400001407983 */ /* 0x000ee80000300800 */
[----:B------:R-:W3:Y:S04]  /*4dad0*/  LDL.LU R65, [R1+0x44] ;  /* 0x0000440001417983 */ /* 0x000ee80000300800 */
[----:B------:R-:W4:Y:S04]  /*4dae0*/  LDL.LU R66, [R1+0x48] ;  /* 0x0000480001427983 */ /* 0x000f280000300800 */
[----:B------:R-:W4:Y:S04]  /*4daf0*/  LDL.LU R67, [R1+0x4c] ;  /* 0x00004c0001437983 */ /* 0x000f280000300800 */
[----:B------:R-:W4:Y:S04]  /*4db00*/  LDL.LU R196, [R1] ;  /* 0x0000000001c47983 */ /* 0x000f280000300800 */
[----:B------:R-:W4:Y:S04]  /*4db10*/  LDL.LU R197, [R1+0x4] ;  /* 0x0000040001c57983 */ /* 0x000f280000300800 */
[----:B------:R-:W4:Y:S04]  /*4db20*/  LDL.LU R198, [R1+0x8] ;  /* 0x0000080001c67983 */ /* 0x000f280000300800 */
[----:B------:R-:W4:Y:S04]  /*4db30*/  LDL.LU R199, [R1+0xc] ;  /* 0x00000c0001c77983 */ /* 0x000f280000300800 */
[----:B------:R-:W-:Y:S04]  /*4db40*/  LDS R48, [R2+0x6380] ;  /* 0x0063800002307984 */ /* 0x000fe80000000800 */
[----:B------:R-:W-:Y:S04]  /*4db50*/  LDS R50, [R2+0x7380] ;  /* 0x0073800002327984 */ /* 0x000fe80000000800 */
[----:B------:R-:W-:Y:S04]  /*4db60*/  LDS R49, [R0+0x6380] ;  /* 0x0063800000317984 */ /* 0x000fe80000000800 */
[----:B------:R-:W1:Y:S01]  /*4db70*/  LDS R51, [R0+0x7380] ;  /* 0x0073800000337984 */ /* 0x000e620000000800 */
[C---:B--2---:R-:W-:Y:S11]  /*4db80*/  HMMA.1688.F32.TF32 R248, R40.reuse, R10, R248 ;  /* 0x0000000a28f8723c */ /* 0x044ff600000810f8 */
[----:B------:R-:W-:Y:S11]  /*4db90*/  @!UPT UIADD3 URZ, URZ, URZ, URZ ;  /* 0x0000003f3f3ff290 */ /* 0x000ff6000fffe03f */
[----:B------:R-:W-:Y:S01]  /*4dba0*/  @!UPT UIADD3 URZ, URZ, URZ, URZ ;  /* 0x0000003f3f3ff290 */ /* 0x000fe2000fffe03f */
[----:B------:R-:W-:Y:S04]  /*4dbb0*/  STL.64 [R1+0x770], R248 ;  /* 0x000770f801007387 */ /* 0x000fe80000100a00 */
[----:B------:R2:W-:Y:S04]  /*4dbc0*/  STL.64 [R1+0x778], R250 ;  /* 0x000778fa01007387 */ /* 0x0005e80000100a00 */
[----:B--2---:R-:W2:Y:S04]  /*4dbd0*/  LDL.LU.64 R250, [R1+0x55f0] ;  /* 0x0055f00001fa7983 */ /* 0x004ea80000300a00 */
[----:B------:R-:W2:Y:S01]  /*4dbe0*/  LDL.LU.64 R248, [R1+0x55e8] ;  /* 0x0055e80001f87983 */ /* 0x000ea20000300a00 */
[C---:B------:R-:W-:Y:S08]  /*4dbf0*/  HMMA.1688.F32.TF32 R108, R40.reuse, R30, R108 ;  /* 0x0000001e286c723c */ /* 0x040ff0000008106c */
[C---:B---3--:R-:W-:Y:S08]  /*4dc00*/  HMMA.1688.F32.TF32 R104, R40.reuse, R34, R104 ;  /* 0x000000222868723c */ /* 0x048ff00000081068 */
[C---:B------:R-:W-:Y:S08]  /*4dc10*/  HMMA.1688.F32.TF32 R100, R40.reuse, R202, R100 ;  /* 0x000000ca2864723c */ /* 0x040ff00000081064 */
[C---:B------:R-:W-:Y:S08]  /*4dc20*/  HMMA.1688.F32.TF32 R96, R40.reuse, R206, R96 ;  /* 0x000000ce2860723c */ /* 0x040ff00000081060 */
[C---:B------:R-:W-:Y:S08]  /*4dc30*/  HMMA.1688.F32.TF32 R92, R40.reuse, R210, R92 ;  /* 0x000000d2285c723c */ /* 0x040ff0000008105c */
        /* <DEDUP_REMOVED lines=11> */
[----:B------:R-:W-:Y:S01]  /*4dcf0*/  STL.64 [R1+0x720], R92 ;  /* 0x0007205c01007387 */ /* 0x000fe20000100a00 */
[C---:B-----5:R-:W-:Y:S03]  /*4dd00*/  HMMA.1688.F32.TF32 R76, R44.reuse, R30, R76 ;  /* 0x0000001e2c4c723c */ /* 0x060fe6000008104c */
[----:B------:R-:W-:Y:S04]  /*4dd10*/  STL.64 [R1+0x728], R94 ;  /* 0x0007285e01007387 */ /* 0x000fe80000100a00 */
[----:B------:R-:W-:Y:S04]  /*4dd20*/  STL.64 [R1+0x710], R88 ;  /* 0x0007105801007387 */ /* 0x000fe80000100a00 */
[----:B------:R-:W-:Y:S04]  /*4dd30*/  STL.64 [R1+0x718], R90 ;  /* 0x0007185a01007387 */ /* 0x000fe80000100a00 */
[----:B------:R-:W-:Y:S04]  /*4dd40*/  STL.64 [R1+0x5f0], R40 ;  /* 0x0005f02801007387 */ /* 0x000fe80000100a00 */
[----:B------:R3:W-:Y:S01]  /*4dd50*/  STL.64 [R1+0x5f8], R42 ;  /* 0x0005f82a01007387 */ /* 0x0007e20000100a00 */
[C---:B----4-:R-:W-:Y:S08]  /*4dd60*/  HMMA.1688.F32.TF32 R60, R44.reuse, R202, R60 ;  /* 0x000000ca2c3c723c */ /* 0x050ff0000008103c */
[----:B------:R-:W-:Y:S01]  /*4dd70*/  HMMA.1688.F32.TF32 R56, R44, R206, R56 ;  /* 0x000000ce2c38723c */ /* 0x000fe20000081038 */
[----:B------:R-:W-:Y:S01]  /*4dd80*/  IMAD.MOV.U32 R176, RZ, RZ, R36 ;  /* 0x000000ffffb07224 */ /* 0x000fe200078e0024 */
[----:B------:R-:W-:Y:S01]  /*4dd90*/  MOV R178, R38 ;  /* 0x0000002600b27202 */ /* 0x000fe20000000f00 */
[----:B------:R-:W-:-:S02]  /*4dda0*/  IMAD.MOV.U32 R177, RZ, RZ, R37 ;  /* 0x000000ffffb17224 */ /* 0x000fc400078e0025 */
[----:B------:R-:W-:Y:S01]  /*4ddb0*/  IMAD.MOV.U32 R179, RZ, RZ, R39 ;  /* 0x000000ffffb37224 */ /* 0x000fe200078e0027 */
[----:B------:R-:W-:Y:S01]  /*4ddc0*/  MOV R86, R9 ;  /* 0x0000000900567202 */ /* 0x000fe20000000f00 */
[----:B------:R-:W-:Y:S01]  /*4ddd0*/  IMAD.MOV.U32 R87, RZ, RZ, R8 ;  /* 0x000000ffff577224 */ /* 0x000fe200078e0008 */
[C---:B---3--:R-:W-:Y:S01]  /*4dde0*/  HMMA.1688.F32.TF32 R40, R44.reuse, R34, R64 ;  /* 0x000000222c28723c */ /* 0x048fe20000081040 */
[----:B------:R-:W-:Y:S04]  /*4ddf0*/  STL.64 [R1+0x5e0], R80 ;  /* 0x0005e05001007387 */ /* 0x000fe80000100a00 */
[----:B------:R-:W-:Y:S04]  /*4de00*/  STL.64 [R1+0x5e8], R82 ;  /* 0x0005e85201007387 */ /* 0x000fe80000100a00 */
[----:B------:R-:W-:Y:S04]  /*4de10*/  STL.64 [R1+0x130], R76 ;  /* 0x0001304c01007387 */ /* 0x000fe80000100a00 */
[----:B------:R-:W-:Y:S04]  /*4de20*/  STL.64 [R1+0x138], R78 ;  /* 0x0001384e01007387 */ /* 0x000fe80000100a00 */
[----:B------:R-:W-:Y:S04]  /*4de30*/  LDS R36, [R4+0x6380] ;  /* 0x0063800004247984 */ /* 0x000fe80000000800 */
[----:B------:R-:W-:Y:S04]  /*4de40*/  LDS R38, [R4+0x7380] ;  /* 0x0073800004267984 */ /* 0x000fe80000000800 */
[----:B------:R-:W-:Y:S04]  /*4de50*/  STL.64 [R1+0x120], R40 ;  /* 0x0001202801007387 */ /* 0x000fe80000100a00 */
[----:B------:R3:W-:Y:S04]  /*4de60*/  STL.64 [R1+0x128], R42 ;  /* 0x0001282a01007387 */ /* 0x0007e80000100a00 */
[----:B------:R-:W-:Y:S04]  /*4de70*/  LDS R37, [R5+0x6380] ;  /* 0x0063800005257984 */ /* 0x000fe80000000800 */
[----:B------:R-:W4:Y:S01]  /*4de80*/  LDS R39, [R5+0x7380] ;  /* 0x0073800005277984 */ /* 0x000f220000000800 */
[C---:B---3--:R-:W-:Y:S03]  /*4de90*/  HMMA.1688.F32.TF32 R40, R44.reuse, R210, R52 ;  /* 0x000000d22c28723c */ /* 0x048fe60000081034 */
[----:B------:R-:W-:Y:S04]  /*4dea0*/  STL.64 [R1+0x110], R60 ;  /* 0x0001103c01007387 */ /* 0x000fe80000100a00 */
[----:B------:R-:W-:Y:S01]  /*4deb0*/  STL.64 [R1+0x118], R62 ;  /* 0x0001183e01007387 */ /* 0x000fe20000100a00 */
[----:B------:R-:W-:Y:S03]  /*4dec0*/  HMMA.1688.F32.TF32 R52, R44, R214, R196 ;  /* 0x000000d62c34723c */ /* 0x000fe600000810c4 */
[----:B------:R-:W-:Y:S04]  /*4ded0*/  STL.64 [R1+0x100], R56 ;  /* 0x0001003801007387 */ /* 0x000fe80000100a00 */
[----:B------:R-:W-:Y:S01]  /*4dee0*/  STL.64 [R1+0x108], R58 ;  /* 0x0001083a01007387 */ /* 0x000fe20000100a00 */
[----:B------:R-:W-:Y:S01]  /*4def0*/  IMAD.MOV.U32 R64, RZ, RZ, R217 ;  /* 0x000000ffff407224 */ /* 0x000fe200078e00d9 */
[----:B------:R-:W-:Y:S01]  /*4df00*/  MOV R66, R213 ;  /* 0x000000d500427202 */ /* 0x000fe20000000f00 */
[----:B------:R-:W-:Y:S01]  /*4df10*/  IMAD.MOV.U32 R65, RZ, RZ, R216 ;  /* 0x000000ffff417224 */ /* 0x000fe200078e00d8 */
[----:B------:R-:W-:Y:S01]  /*4df20*/  MOV R77, R208 ;  /* 0x000000d0004d7202 */ /* 0x000fe20000000f00 */
[----:B------:R-:W-:Y:S01]  /*4df30*/  IMAD.MOV.U32 R67, RZ, RZ, R212 ;  /* 0x000000ffff437224 */ /* 0x000fe200078e00d4 */
[----:B------:R-:W-:Y:S01]  /*4df40*/  MOV R80, R201 ;  /* 0x000000c900507202 */ /* 0x000fe20000000f00 */
[----:B------:R-:W-:Y:S01]  /*4df50*/  IMAD.MOV.U32 R76, RZ, RZ, R209 ;  /* 0x000000ffff4c7224 */ /* 0x000fe200078e00d1 */
[----:B------:R-:W-:Y:S04]  /*4df60*/  LDS R92, [R2+0x8080] ;  /* 0x00808000025c7984 */ /* 0x000fe80000000800 */
[----:B------:R-:W-:Y:S04]  /*4df70*/  STL.64 [R1+0xf0], R40 ;  /* 0x0000f02801007387 */ /* 0x000fe80000100a00 */
[----:B------:R1:W-:Y:S01]  /*4df80*/  STL.64 [R1+0xf8], R42 ;  /* 0x0000f82a01007387 */ /* 0x0003e20000100a00 */
[----:B------:R-:W-:-:S02]  /*4df90*/  IMAD.MOV.U32 R78, RZ, RZ, R205 ;  /* 0x000000ffff4e7224 */ /* 0x000fc400078e00cd */
[----:B------:R-:W-:Y:S01]  /*4dfa0*/  IMAD.MOV.U32 R79, RZ, RZ, R204 ;  /* 0x000000ffff4f7224 */ /* 0x000fe200078e00cc */
[----:B------:R-:W-:Y:S01]  /*4dfb0*/  LDS R94, [R2+0x9080] ;  /* 0x00908000025e7984 */ /* 0x000fe20000000800 */
[----:B------:R-:W-:Y:S01]  /*4dfc0*/  IMAD.MOV.U32 R81, RZ, RZ, R200 ;  /* 0x000000ffff517224 */ /* 0x000fe200078e00c8 */
[----:B------:R-:W-:Y:S01]  /*4dfd0*/  MOV R83, R32 ;  /* 0x0000002000537202 */ /* 0x000fe20000000f00 */
[----:B------:R-:W-:Y:S01]  /*4dfe0*/  IMAD.MOV.U32 R82, RZ, RZ, R33 ;  /* 0x000000ffff527224 */ /* 0x000fe200078e0021 */
[----:B------:R-:W-:Y:S01]  /*4dff0*/  LDS R60, [R4+0x8000] ;  /* 0x00800000043c7984 */ /* 0x000fe20000000800 */
[----:B-1----:R-:W-:Y:S03]  /*4e000*/  HMMA.1688.F32.TF32 R40, R48, R10, R244 ;  /* 0x0000000a3028723c */ /* 0x002fe600000810f4 */
[----:B------:R-:W-:Y:S04]  /*4e010*/  STL.64 [R1+0xe0], R52 ;  /* 0x0000e03401007387 */ /* 0x000fe80000100a00 */
[----:B------:R1:W-:Y:S01]  /*4e020*/  STL.64 [R1+0xe8], R54 ;  /* 0x0000e83601007387 */ /* 0x0003e20000100a00 */
[----:B------:R-:W-:-:S02]  /*4e030*/  IMAD.MOV.U32 R84, RZ, RZ, R29 ;  /* 0x000000ffff547224 */ /* 0x000fc400078e001d */
[----:B------:R-:W-:Y:S01]  /*4e040*/  IMAD.MOV.U32 R85, RZ, RZ, R28 ;  /* 0x000000ffff557224 */ /* 0x000fe200078e001c */
[----:B------:R-:W-:Y:S04]  /*4e050*/  LDS R62, [R4+0x9000] ;  /* 0x00900000043e7984 */ /* 0x000fe80000000800 */
[----:B------:R-:W-:Y:S01]  /*4e060*/  LDS R61, [R5+0x8000] ;  /* 0x00800000053d7984 */ /* 0x000fe20000000800 */
[----:B-1----:R-:W-:Y:S03]  /*4e070*/  HMMA.1688.F32.TF32 R52, R48, R30, R240 ;  /* 0x0000001e3034723c */ /* 0x002fe600000810f0 */
[----:B------:R-:W-:Y:S04]  /*4e080*/  LDS R63, [R5+0x9000] ;  /* 0x00900000053f7984 */ /* 0x000fe80000000800 */
[----:B------:R-:W-:Y:S04]  /*4e090*/  LDS R93, [R0+0x8080] ;  /* 0x00808000005d7984 */ /* 0x000fe80000000800 */
[----:B------:R-:W-:Y:S01]  /*4e0a0*/  LDS R95, [R0+0x9080] ;  /* 0x00908000005f7984 */ /* 0x000fe20000000800 */
[----:B--2---:R-:W-:Y:S01]  /*4e0b0*/  HMMA.1688.F32.TF32 R44, R44, R218, R248 ;  /* 0x000000da2c2c723c */ /* 0x004fe200000810f8 */
[----:B------:R-:W-:Y:S01]  /*4e0c0*/  MOV R56, R26 ;  /* 0x0000001a00387202 */ /* 0x000fe20000000f00 */
[----:B------:R-:W-:Y:S01]  /*4e0d0*/  IMAD.MOV.U32 R57, RZ, RZ, R27 ;  /* 0x000000ffff397224 */ /* 0x000fe200078e001b */
[----:B------:R-:W-:Y:S01]  /*4e0e0*/  LDS R244, [R2+0x8000] ;  /* 0x0080000002f47984 */ /* 0x000fe20000000800 */
[----:B------:R-:W-:-:S03]  /*4e0f0*/  IMAD.MOV.U32 R58, RZ, RZ, R7 ;  /* 0x000000ffff3a7224 */ /* 0x000fc600078e0007 */
[----:B------:R-:W-:Y:S04]  /*4e100*/  LDS R246, [R2+0x9000] ;  /* 0x0090000002f67984 */ /* 0x000fe80000000800 */
[----:B------:R-:W-:Y:S04]  /*4e110*/  LDS R245, [R0+0x8000] ;  /* 0x0080000000f57984 */ /* 0x000fe80000000800 */
[----:B------:R-:W-:Y:S08]  /*4e120*/  LDS R247, [R0+0x9000] ;  /* 0x0090000000f77984 */ /* 0x000ff00000000800 */
[----:B------:R-:W-:Y:S04]  /*4e130*/  STL.64 [R1+0xd0], R44 ;  /* 0x0000d02c01007387 */ /* 0x000fe80000100a00 */
[----:B------:R1:W-:Y:S04]  /*4e140*/  STL.64 [R1+0xd8], R46 ;  /* 0x0000d82e01007387 */ /* 0x0003e80000100a00 */
[----:B------:R-:W-:Y:S04]  /*4e150*/  STL.64 [R1+0xc0], R40 ;  /* 0x0000c02801007387 */ /* 0x000fe80000100a00 */
[----:B------:R2:W-:Y:S01]  /*4e160*/  STL.64 [R1+0xc8], R42 ;  /* 0x0000c82a01007387 */ /* 0x0005e20000100a00 */
[C---:B-1----:R-:W-:Y:S08]  /*4e170*/  HMMA.1688.F32.TF32 R44, R48.reuse, R34, R236 ;  /* 0x00000022302c723c */ /* 0x042ff000000810ec */
[----:B--2---:R-:W-:Y:S01]  /*4e180*/  HMMA.1688.F32.TF32 R40, R48, R202, R132 ;  /* 0x000000ca3028723c */ /* 0x004fe20000081084 */
[----:B------:R-:W-:Y:S04]  /*4e190*/  STL.64 [R1+0xb0], R52 ;  /* 0x0000b03401007387 */ /* 0x000fe80000100a00 */
[----:B------:R1:W-:Y:S01]  /*4e1a0*/  STL.64 [R1+0xb8], R54 ;  /* 0x0000b83601007387 */ /* 0x0003e20000100a00 */
[----:B------:R-:W-:-:S03]  /*4e1b0*/  MOV R59, R252 ;  /* 0x000000fc003b7202 */ /* 0x000fc60000000f00 */
[----:B------:R-:W-:Y:S04]  /*4e1c0*/  LDS R132, [R4+0x8080] ;  /* 0x0080800004847984 */ /* 0x000fe80000000800 */
[----:B------:R-:W-:Y:S01]  /*4e1d0*/  LDS R134, [R4+0x9080] ;  /* 0x0090800004867984 */ /* 0x000fe20000000800 */
[C---:B-1----:R-:W-:Y:S03]  /*4e1e0*/  HMMA.1688.F32.TF32 R52, R48.reuse, R206, R136 ;  /* 0x000000ce3034723c */ /* 0x042fe60000081088 */
        /* <DEDUP_REMOVED lines=9> */
[----:B------:R-:W-:Y:S01]  /*4e280*/  STL.64 [R1+0x88], R54 ;  /* 0x0000883601007387 */ /* 0x000fe20000100a00 */
[----:B------:R-:W-:Y:S03]  /*4e290*/  HMMA.1688.F32.TF32 R48, R48, R218, R148 ;  /* 0x000000da3030723c */ /* 0x000fe60000081094 */
[----:B------:R-:W-:Y:S04]  /*4e2a0*/  LDS R140, [R4+0x8100] ;  /* 0x00810000048c7984 */ /* 0x000fe80000000800 */
[----:B------:R-:W-:Y:S04]  /*4e2b0*/  LDS R142, [R4+0x9100] ;  /* 0x00910000048e7984 */ /* 0x000fe80000000800 */
[----:B------:R-:W-:Y:S04]  /*4e2c0*/  STL.64 [R1+0x70], R44 ;  /* 0x0000702c01007387 */ /* 0x000fe80000100a00 */
[----:B------:R4:W-:Y:S04]  /*4e2d0*/  STL.64 [R1+0x78], R46 ;  /* 0x0000782e01007387 */ /* 0x0009e80000100a00 */
[----:B------:R-:W-:Y:S04]  /*4e2e0*/  STL.64 [R1+0x60], R40 ;  /* 0x0000602801007387 */ /* 0x000fe80000100a00 */
[----:B------:R1:W-:Y:S01]  /*4e2f0*/  STL.64 [R1+0x68], R42 ;  /* 0x0000682a01007387 */ /* 0x0003e20000100a00 */
[C---:B----4-:R-:W-:Y:S03]  /*4e300*/  HMMA.1688.F32.TF32 R44, R36.reuse, R10, R152 ;  /* 0x0000000a242c723c */ /* 0x050fe60000081098 */
[----:B------:R-:W-:Y:S04]  /*4e310*/  LDS R141, [R5+0x8100] ;  /* 0x00810000058d7984 */ /* 0x000fe80000000800 */
[----:B------:R-:W-:Y:S01]  /*4e320*/  LDS R143, [R5+0x9100] ;  /* 0x00910000058f7984 */ /* 0x000fe20000000800 */
[----:B-1----:R-:W-:Y:S03]  /*4e330*/  HMMA.1688.F32.TF32 R40, R36, R30, R156 ;  /* 0x0000001e2428723c */ /* 0x002fe6000008109c */
[----:B------:R-:W-:Y:S01]  /*4e340*/  STL.64 [R1+0x510], R48 ;  /* 0x0005103001007387 */ /* 0x000fe20000100a00 */
[----:B------:R-:W-:-:S03]  /*4e350*/  IMAD.MOV.U32 R52, RZ, RZ, R22 ;  /* 0x000000ffff347224 */ /* 0x000fc600078e0016 */
[----:B------:R-:W-:Y:S01]  /*4e360*/  STL.64 [R1+0x518], R50 ;  /* 0x0005183201007387 */ /* 0x000fe20000100a00 */
[----:B------:R-:W-:Y:S01]  /*4e370*/  MOV R53, R23 ;  /* 0x0000001700357202 */ /* 0x000fe20000000f00 */
[----:B------:R-:W-:Y:S02]  /*4e380*/  IMAD.MOV.U32 R54, RZ, RZ, R24 ;  /* 0x000000ffff367224 */ /* 0x000fe400078e0018 */
[----:B------:R-:W-:Y:S01]  /*4e390*/  IMAD.MOV.U32 R55, RZ, RZ, R25 ;  /* 0x000000ffff377224 */ /* 0x000fe200078e0019 */
[C---:B------:R-:W-:Y:S01]  /*4e3a0*/  HMMA.1688.F32.TF32 R204, R36.reuse, R206, R16 ;  /* 0x000000ce24cc723c */ /* 0x040fe20000081010 */
[----:B------:R-:W-:Y:S04]  /*4e3b0*/  LDS R144, [R2+0x8180] ;  /* 0x0081800002907984 */ /* 0x000fe80000000800 */
[----:B------:R-:W-:Y:S04]  /*4e3c0*/  STL.64 [R1+0x500], R44 ;  /* 0x0005002c01007387 */ /* 0x000fe80000100a00 */
[----:B------:R-:W-:Y:S04]  /*4e3d0*/  STL.64 [R1+0x508], R46 ;  /* 0x0005082e01007387 */ /* 0x000fe80000100a00 */
[----:B------:R-:W2:Y:S04]  /*4e3e0*/  LDL.LU R22, [R1+0x55e0] ;  /* 0x0055e00001167983 */ /* 0x000ea80000300800 */
[----:B------:R-:W-:Y:S04]  /*4e3f0*/  STL.64 [R1+0x410], R40 ;  /* 0x0004102801007387 */ /* 0x000fe80000100a00 */
[----:B------:R-:W-:Y:S04]  /*4e400*/  STL.64 [R1+0x418], R42 ;  /* 0x0004182a01007387 */ /* 0x000fe80000100a00 */
[----:B------:R-:W2:Y:S04]  /*4e410*/  LDL.LU R23, [R1+0x55dc] ;  /* 0x0055dc0001177983 */ /* 0x000ea80000300800 */
[----:B------:R-:W3:Y:S04]  /*4e420*/  LDL.LU R24, [R1+0x55d8] ;  /* 0x0055d80001187983 */ /* 0x000ee80000300800 */
[----:B------:R-:W3:Y:S04]  /*4e430*/  LDL.LU R25, [R1+0x55d4] ;  /* 0x0055d40001197983 */ /* 0x000ee80000300800 */
[----:B------:R-:W3:Y:S04]  /*4e440*/  LDL.LU R26, [R1+0x55d0] ;  /* 0x0055d000011a7983 */ /* 0x000ee80000300800 */
[----:B------:R-:W3:Y:S04]  /*4e450*/  LDL.LU R27, [R1+0x55cc] ;  /* 0x0055cc00011b7983 */ /* 0x000ee80000300800 */
[----:B------:R-:W4:Y:S01]  /*4e460*/  LDL.LU R7, [R1+0x55c8] ;  /* 0x0055c80001077983 */ /* 0x000f220000300800 */
[C---:B------:R-:W-:Y:S03]  /*4e470*/  HMMA.1688.F32.TF32 R208, R36.reuse, R210, R12 ;  /* 0x000000d224d0723c */ /* 0x040fe6000008100c */
[----:B------:R-:W-:Y:S04]  /*4e480*/  LDS R146, [R2+0x9180] ;  /* 0x0091800002927984 */ /* 0x000fe80000000800 */
[----:B------:R-:W-:Y:S01]  /*4e490*/  LDS R145, [R0+0x8180] ;  /* 0x0081800000917984 */ /* 0x000fe20000000800 */
[C---:B------:R-:W-:Y:S03]  /*4e4a0*/  HMMA.1688.F32.TF32 R212, R36.reuse, R214, R188 ;  /* 0x000000d624d4723c */ /* 0x040fe600000810bc */
[----:B------:R-:W-:Y:S05]  /*4e4b0*/  LDS R147, [R0+0x9180] ;  /* 0x0091800000937984 */ /* 0x000fea0000000800 */
[C---:B------:R-:W-:Y:S01]  /*4e4c0*/  HMMA.1688.F32.TF32 R216, R36.reuse, R218, R180 ;  /* 0x000000da24d8723c */ /* 0x040fe200000810b4 */
[----:B----4-:R-:W1:Y:S07]  /*4e4d0*/  LDSM.16.M88.4 R8, [R7+0x41080] ;  /* 0x041080000708783b */ /* 0x010e6e0000000200 */
[C---:B---3--:R-:W-:Y:S01]  /*4e4e0*/  HMMA.1688.F32.TF32 R196, R36.reuse, R34, R24 ;  /* 0x0000002224c4723c */ /* 0x048fe20000081018 */
[----:B------:R-:W3:Y:S04]  /*4e4f0*/  LDSM.16.M88.4 R12, [R7+0x40080] ;  /* 0x04008000070c783b */ /* 0x000ee80000000200 */
[----:B------:R-:W-:Y:S03]  /*4e500*/  LDSM.16.M88.4 R32, [R7+0x43080] ;  /* 0x043080000720783b */ /* 0x000fe60000000200 */
[----:B--2---:R-:W-:Y:S01]  /*4e510*/  HMMA.1688.F32.TF32 R200, R36, R202, R20 ;  /* 0x000000ca24c8723c */ /* 0x004fe20000081014 */
[----:B------:R-:W2:Y:S04]  /*4e520*/  LDSM.16.M88.4 R36, [R7+0x42080] ;  /* 0x042080000724783b */ /* 0x000ea80000000200 */
[----:B------:R-:W4:Y:S04]  /*4e530*/  LDSM.16.M88.4 R28, [R7+0x44080] ;  /* 0x04408000071c783b */ /* 0x000f280000000200 */
[----:B------:R-:W5:Y:S06]  /*4e540*/  LDSM.16.M88.4 R24, [R7+0x45080] ;  /* 0x045080000718783b */ /* 0x000f6c0000000200 */
[----:B------:R-:W-:Y:S04]  /*4e550*/  STL [R1+0x53b8], R196 ;  /* 0x0053b8c401007387 */ /* 0x000fe80000100800 */
[----:B------:R-:W-:Y:S04]  /*4e560*/  STL [R1+0x53b4], R197 ;  /* 0x0053b4c501007387 */ /* 0x000fe80000100800 */
[----:B------:R-:W-:Y:S01]  /*4e570*/  LDSM.16.M88.4 R16, [R7+0x47080] ;  /* 0x047080000710783b */ /* 0x000fe20000000200 */
[----:B-1----:R-:W-:Y:S03]  /*4e580*/  HMMA.1688.F32.TF32 R40, R244, R8, R80 ;  /* 0x00000008f428723c */ /* 0x002fe60000081050 */
[----:B------:R1:W-:Y:S04]  /*4e590*/  STL [R1+0x53b0], R198 ;  /* 0x0053b0c601007387 */ /* 0x0003e80000100800 */
[----:B------:R1:W-:Y:S04]  /*4e5a0*/  STL [R1+0x53ac], R199 ;  /* 0x0053acc701007387 */ /* 0x0003e80000100800 */
[----:B------:R-:W-:Y:S04]  /*4e5b0*/  STL [R1+0x53c4], R200 ;  /* 0x0053c4c801007387 */ /* 0x000fe80000100800 */
[----:B------:R-:W-:Y:S04]  /*4e5c0*/  STL [R1+0x53c0], R201 ;  /* 0x0053c0c901007387 */ /* 0x000fe80000100800 */
[----:B------:R-:W-:Y:S04]  /*4e5d0*/  STL [R1+0x53bc], R202 ;  /* 0x0053bcca01007387 */ /* 0x000fe80000100800 */
[----:B------:R1:W-:Y:S04]  /*4e5e0*/  STL [R1+0x53a8], R203 ;  /* 0x0053a8cb01007387 */ /* 0x0003e80000100800 */
[----:B------:R-:W-:Y:S04]  /*4e5f0*/  STL [R1+0x53d4], R204 ;  /* 0x0053d4cc01007387 */ /* 0x000fe80000100800 */
[----:B------:R-:W-:Y:S04]  /*4e600*/  STL [R1+0x53d0], R205 ;  /* 0x0053d0cd01007387 */ /* 0x000fe80000100800 */
[----:B------:R-:W-:Y:S04]  /*4e610*/  STL [R1+0x53cc], R206 ;  /* 0x0053ccce01007387 */ /* 0x000fe80000100800 */
[----:B------:R-:W-:Y:S04]  /*4e620*/  STL [R1+0x53c8], R207 ;  /* 0x0053c8cf01007387 */ /* 0x000fe80000100800 */
[----:B------:R-:W-:Y:S01]  /*4e630*/  STL [R1+0x53e0], R208 ;  /* 0x0053e0d001007387 */ /* 0x000fe20000100800 */
[----:B-1----:R-:W-:-:S03]  /*4e640*/  IMAD.MOV.U32 R198, RZ, RZ, R40 ;  /* 0x000000ffffc67224 */ /* 0x002fc600078e0028 */
[----:B------:R-:W-:Y:S01]  /*4e650*/  STL [R1+0x53dc], R209 ;  /* 0x0053dcd101007387 */ /* 0x000fe20000100800 */
[----:B------:R-:W-:Y:S01]  /*4e660*/  MOV R199, R41 ;  /* 0x0000002900c77202 */ /* 0x000fe20000000f00 */
[----:B------:R-:W-:Y:S02]  /*4e670*/  IMAD.MOV.U32 R203, RZ, RZ, R42 ;  /* 0x000000ffffcb7224 */ /* 0x000fe400078e002a */
[----:B------:R-:W-:Y:S04]  /*4e680*/  STL [R1+0x53d8], R210 ;  /* 0x0053d8d201007387 */ /* 0x000fe80000100800 */
[----:B------:R1:W-:Y:S01]  /*4e690*/  STL [R1+0x53a4], R211 ;  /* 0x0053a4d301007387 */ /* 0x0003e20000100800 */
[----:B---3--:R-:W-:Y:S03]  /*4e6a0*/  HMMA.1688.F32.TF32 R44, R244, R12, R84 ;  /* 0x0000000cf42c723c */ /* 0x008fe60000081054 */
[----:B------:R-:W3:Y:S01]  /*4e6b0*/  LDSM.16.M88.4 R20, [R7+0x46080] ;  /* 0x046080000714783b */ /* 0x000ee20000000200 */
[----:B-1----:R-:W-:-:S04]  /*4e6c0*/  IMAD.MOV.U32 R211, RZ, RZ, R43 ;  /* 0x000000ffffd37224 */ /* 0x002fc800078e002b */
[----:B--2---:R-:W-:Y:S01]  /*4e6d0*/  HMMA.1688.F32.TF32 R40, R244, R36, R76 ;  /* 0x00000024f428723c */ /* 0x004fe2000008104c */
[----:B------:R-:W-:Y:S04]  /*4e6e0*/  STL.64 [R1+0x53f0], R214 ;  /* 0x0053f0d601007387 */ /* 0x000fe80000100a00 */
[----:B------:R-:W-:Y:S04]  /*4e6f0*/  STL.64 [R1+0x53e8], R212 ;  /* 0x0053e8d401007387 */ /* 0x000fe80000100a00 */
[----:B------:R1:W-:Y:S04]  /*4e700*/  STL [R1+0x53a0], R219 ;  /* 0x0053a0db01007387 */ /* 0x0003e80000100800 */
[----:B------:R2:W-:Y:S04]  /*4e710*/  STL [R1+0x539c], R14 ;  /* 0x00539c0e01007387 */ /* 0x0005e80000100800 */
[----:B------:R4:W-:Y:S07]  /*4e720*/  STL [R1+0x5398], R15 ;  /* 0x0053980f01007387 */ /* 0x0009ee0000100800 */
[----:B-1----:R-:W-:Y:S01]  /*4e730*/  MOV R219, R40 ;  /* 0x0000002800db7202 */ /* 0x002fe20000000f00 */
[----:B--2---:R-:W-:Y:S01]  /*4e740*/  IMAD.MOV.U32 R14, RZ, RZ, R41 ;  /* 0x000000ffff0e7224 */ /* 0x004fe200078e0029 */
[----:B------:R-:W-:Y:S01]  /*4e750*/  MOV R252, R43 ;  /* 0x0000002b00fc7202 */ /* 0x000fe20000000f00 */
[----:B----4-:R-:W-:-:S02]  /*4e760*/  IMAD.MOV.U32 R15, RZ, RZ, R42 ;  /* 0x000000ffff0f7224 */ /* 0x010fc400078e002a */
[C---:B------:R-:W-:Y:S01]  /*4e770*/  HMMA.1688.F32.TF32 R40, R244.reuse, R32, R64 ;  /* 0x00000020f428723c */ /* 0x040fe20000081040 */
[----:B------:R-:W-:Y:S11]  /*4e780*/  STL [R1+0x4ee0], R7 ;  /* 0x004ee00701007387 */ /* 0x000ff60000100800 */
[----:B------:R-:W-:Y:S11]  /*4e790*/  @!UPT UIADD3 URZ, URZ, URZ, URZ ;  /* 0x0000003f3f3ff290 */ /* 0x000ff6000fffe03f */
[----:B------:R-:W-:Y:S01]  /*4e7a0*/  @!UPT UIADD3 URZ, URZ, URZ, URZ ;  /* 0x0000003f3f3ff290 */ /* 0x000fe2000fffe03f */
[----:B------:R-:W-:Y:S01]  /*4e7b0*/  IMAD.MOV.U32 R201, RZ, RZ, R40 ;  /* 0x000000ffffc97224 */ /* 0x000fe200078e0028 */
[----:B------:R-:W-:Y:S01]  /*4e7c0*/  MOV R196, R42 ;  /* 0x0000002a00c47202 */ /* 0x000fe20000000f00 */
[----:B------:R-:W-:Y:S02]  /*4e7d0*/  IMAD.MOV.U32 R202, RZ, RZ, R41 ;  /* 0x000000ffffca7224 */ /* 0x000fe400078e0029 */
[----:B------:R-:W-:Y:S02]  /*4e7e0*/  IMAD.MOV.U32 R197, RZ, RZ, R43 ;  /* 0x000000ffffc57224 */ /* 0x000fe400078e002b */
[----:B------:R-:W-:Y:S01]  /*4e7f0*/  HMMA.1688.F32.TF32 R40, R244, R28, R56 ;  /* 0x0000001cf428723c */ /* 0x000fe20000081038 */
[----:B------:R-:W-:Y:S04]  /*4e800*/  STL.64 [R1+0x50], R44 ;  /* 0x0000502c01007387 */ /* 0x000fe80000100a00 */
[----:B------:R1:W-:Y:S04]  /*4e810*/  STL.64 [R1+0x58], R46 ;  /* 0x0000582e01007387 */ /* 0x0003e80000100a00 */
[----:B------:R-:W-:Y:S04]  /*4e820*/  STL.64 [R1+0x5400], R218 ;  /* 0x005400da01007387 */ /* 0x000fe80000100a00 */
[----:B------:R-:W-:Y:S04]  /*4e830*/  STL.64 [R1+0x53f8], R216 ;  /* 0x0053f8d801007387 */ /* 0x000fe80000100a00 */
[----:B------:R-:W-:Y:S04]  /*4e840*/  STL.64 [R1+0x5410], R198 ;  /* 0x005410c601007387 */ /* 0x000fe80000100a00 */
[----:B------:R-:W-:Y:S03]  /*4e850*/  STL.64 [R1+0x5408], R196 ;  /* 0x005408c401007387 */ /* 0x000fe60000100a00 */
[----:B------:R-:W-:Y:S01]  /*4e860*/  IMAD.MOV.U32 R200, RZ, RZ, R43 ;  /* 0x000000ffffc87224 */ /* 0x000fe200078e002b */
[----:B------:R-:W-:Y:S01]  /*4e870*/  STL.64 [R1+0x5420], R202 ;  /* 0x005420ca01007387 */ /* 0x000fe20000100a00 */
[----:B------:R-:W-:-:S03]  /*4e880*/  IMAD.MOV.U32 R205, RZ, RZ, R40 ;  /* 0x000000ffffcd7224 */ /* 0x000fc600078e0028 */
[----:B------:R-:W-:Y:S01]  /*4e890*/  STL.64 [R1+0x5418], R200 ;  /* 0x005418c801007387 */ /* 0x000fe20000100a00 */
[----:B------:R-:W-:Y:S01]  /*4e8a0*/  MOV R206, R41 ;  /* 0x0000002900ce7202 */ /* 0x000fe20000000f00 */
[----:B------:R-:W-:Y:S02]  /*4e8b0*/  IMAD.MOV.U32 R207, RZ, RZ, R42 ;  /* 0x000000ffffcf7224 */ /* 0x000fe400078e002a */
[----:B------:R-:W2:Y:S01]  /*4e8c0*/  LDL.LU R64, [R1+0x5c0] ;  /* 0x0005c00001407983 */ /* 0x000ea20000300800 */
[-C--:B-----5:R-:W-:Y:S03]  /*4e8d0*/  HMMA.1688.F32.TF32 R40, R244, R24.reuse, R52 ;  /* 0x00000018f428723c */ /* 0x0a0fe60000081034 */
        /* <DEDUP_REMOVED lines=43> */
[----:B------:R-:W-:Y:S01]  /*4eb90*/  MOV R208, R40 ;  /* 0x0000002800d07202 */ /* 0x000fe20000000f00 */
[----:B------:R-:W-:Y:S01]  /*4eba0*/  IMAD.MOV.U32 R209, RZ, RZ, R41 ;  /* 0x000000ffffd17224 */ /* 0x000fe200078e0029 */
[----:B------:R-:W-:Y:S01]  /*4ebb0*/  MOV R204, R43 ;  /* 0x0000002b00cc7202 */ /* 0x000fe20000000f00 */
[----:B------:R-:W-:Y:S01]  /*4ebc0*/  IMAD.MOV.U32 R210, RZ, RZ, R42 ;  /* 0x000000ffffd27224 */ /* 0x000fe200078e002a */
[----:B------:R-:W-:Y:S04]  /*4ebd0*/  STL.64 [R1+0x5440], R206 ;  /* 0x005440ce01007387 */ /* 0x000fe80000100a00 */
[----:B------:R-:W-:Y:S04]  /*4ebe0*/  STL.64 [R1+0x5438], R204 ;  /* 0x005438cc01007387 */ /* 0x000fe80000100a00 */
[----:B------:R-:W-:Y:S04]  /*4ebf0*/  STL.64 [R1+0x5430], R210 ;  /* 0x005430d201007387 */ /* 0x000fe80000100a00 */
[----:B------:R-:W-:Y:S01]  /*4ec00*/  STL.64 [R1+0x5428], R208 ;  /* 0x005428d001007387 */ /* 0x000fe20000100a00 */
[C---:B----4-:R-:W-:Y:S08]  /*4ec10*/  HMMA.1688.F32.TF32 R52, R60.reuse, R24, R52 ;  /* 0x000000183c34723c */ /* 0x050ff00000081034 */
[----:B-----5:R-:W-:Y:S08]  /*4ec20*/  HMMA.1688.F32.TF32 R236, R60, R8, R96 ;  /* 0x000000083cec723c */ /* 0x020ff00000081060 */
[C---:B---3--:R-:W-:Y:S08]  /*4ec30*/  HMMA.1688.F32.TF32 R248, R244.reuse, R20, R108 ;  /* 0x00000014f4f8723c */ /* 0x048ff0000008106c */
[----:B--2---:R-:W-:Y:S08]  /*4ec40*/  HMMA.1688.F32.TF32 R244, R244, R16, R104 ;  /* 0x00000010f4f4723c */ /* 0x004ff00000081068 */
[C---:B------:R-:W-:Y:S07]  /*4ec50*/  HMMA.1688.F32.TF32 R240, R60.reuse, R12, R100 ;  /* 0x0000000c3cf0723c */ /* 0x040fee0000081064 */
[----:B------:R-:W-:Y:S01]  /*4ec60*/  STL.64 [R1+0x5340], R250 ;  /* 0x005340fa01007387 */ /* 0x000fe20000100a00 */
[C---:B------:R-:W-:Y:S03]  /*4ec70*/  HMMA.1688.F32.TF32 R40, R60.reuse, R36, R88 ;  /* 0x000000243c28723c */ /* 0x040fe60000081058 */
[----:B------:R-:W-:Y:S05]  /*4ec80*/  STL.64 [R1+0x5338], R248 ;  /* 0x005338f801007387 */ /* 0x000fea0000100a00 */
[C---:B-1----:R-:W-:Y:S01]  /*4ec90*/  HMMA.1688.F32.TF32 R44, R60.reuse, R32, R84 ;  /* 0x000000203c2c723c */ /* 0x042fe20000081054 */
[----:B------:R-:W-:Y:S07]  /*4eca0*/  STL.64 [R1+0x5350], R246 ;  /* 0x005350f601007387 */ /* 0x000fee0000100a00 */
[C---:B------:R-:W-:Y:S01]  /*4ecb0*/  HMMA.1688.F32.TF32 R48, R60.reuse, R28, R80 ;  /* 0x0000001c3c30723c */ /* 0x040fe20000081050 */
[----:B------:R-:W-:Y:S04]  /*4ecc0*/  STL.64 [R1+0x5348], R244 ;  /* 0x005348f401007387 */ /* 0x000fe80000100a00 */
[----:B------:R-:W-:Y:S03]  /*4ecd0*/  STL.64 [R1+0x5360], R242 ;  /* 0x005360f201007387 */ /* 0x000fe60000100a00 */
[C---:B------:R-:W-:Y:S01]  /*4ece0*/  HMMA.1688.F32.TF32 R56, R60.reuse, R20, R56 ;  /* 0x000000143c38723c */ /* 0x040fe20000081038 */
[----:B------:R-:W-:Y:S04]  /*4ecf0*/  STL.64 [R1+0x5358], R240 ;  /* 0x005358f001007387 */ /* 0x000fe80000100a00 */
[----:B------:R-:W-:Y:S03]  /*4ed00*/  STL.64 [R1+0x5370], R238 ;  /* 0x005370ee01007387 */ /* 0x000fe60000100a00 */
        /* <DEDUP_REMOVED lines=13> */
[----:B------:R-:W-:Y:S01]  /*4ede0*/  STL.64 [R1+0x5468], R56 ;  /* 0x0054683801007387 */ /* 0x000fe20000100a00 */
[----:B------:R-:W-:-:S03]  /*4edf0*/  IMAD.MOV.U32 R97, RZ, RZ, R70 ;  /* 0x000000ffff617224 */ /* 0x000fc600078e0046 */
[----:B------:R-:W-:Y:S01]  /*4ee00*/  STL.64 [R1+0x5480], R62 ;  /* 0x0054803e01007387 */ /* 0x000fe20000100a00 */
[----:B------:R-:W-:-:S03]  /*4ee10*/  IMAD.MOV.U32 R96, RZ, RZ, R71 ;  /* 0x000000ffff607224 */ /* 0x000fc600078e0047 */
[----:B------:R-:W-:Y:S01]  /*4ee20*/  STL.64 [R1+0x5478], R60 ;  /* 0x0054783c01007387 */ /* 0x000fe20000100a00 */
[----:B------:R-:W-:-:S03]  /*4ee30*/  IMAD.MOV.U32 R91, RZ, RZ, R72 ;  /* 0x000000ffff5b7224 */ /* 0x000fc600078e0048 */
[----:B------:R-:W2:Y:S01]  /*4ee40*/  LDL.LU R68, [R1+0x5b0] ;  /* 0x0005b00001447983 */ /* 0x000ea20000300800 */
[----:B------:R-:W-:-:S03]  /*4ee50*/  IMAD.MOV.U32 R90, RZ, RZ, R73 ;  /* 0x000000ffff5a7224 */ /* 0x000fc600078e0049 */
[----:B------:R-:W2:Y:S01]  /*4ee60*/  LDL.LU R69, [R1+0x5b4] ;  /* 0x0005b40001457983 */ /* 0x000ea20000300800 */
[----:B------:R-:W-:Y:S03]  /*4ee70*/  HMMA.1688.F32.TF32 R64, R92, R12, R64 ;  /* 0x0000000c5c40723c */ /* 0x000fe60000081040 */
[----:B------:R-:W2:Y:S01]  /*4ee80*/  LDL.LU R70, [R1+0x5b8] ;  /* 0x0005b80001467983 */ /* 0x000ea20000300800 */
[----:B------:R-:W-:-:S03]  /*4ee90*/  MOV R89, R74 ;  /* 0x0000004a00597202 */ /* 0x000fc60000000f00 */
[----:B------:R-:W2:Y:S01]  /*4eea0*/  LDL.LU R71, [R1+0x5bc] ;  /* 0x0005bc0001477983 */ /* 0x000ea20000300800 */
[----:B------:R-:W-:-:S03]  /*4eeb0*/  IMAD.MOV.U32 R88, RZ, RZ, R75 ;  /* 0x000000ffff587224 */ /* 0x000fc600078e004b */
        /* <DEDUP_REMOVED lines=25> */
[----:B------:R-:W-:Y:S04]  /*4f050*/  STL.64 [R1+0x5488], R64 ;  /* 0x0054884001007387 */ /* 0x000fe80000100a00 */
[----:B------:R-:W5:Y:S04]  /*4f060*/  LDL.LU R104, [R1+0x520] ;  /* 0x0005200001687983 */ /* 0x000f680000300800 */
[----:B------:R-:W5:Y:S04]  /*4f070*/  LDL.LU R105, [R1+0x524] ;  /* 0x0005240001697983 */ /* 0x000f680000300800 */
[----:B------:R-:W5:Y:S04]  /*4f080*/  LDL.LU R106, [R1+0x528] ;  /* 0x00052800016a7983 */ /* 0x000f680000300800 */
[----:B------:R-:W5:Y:S01]  /*4f090*/  LDL.LU R107, [R1+0x52c] ;  /* 0x00052c00016b7983 */ /* 0x000f620000300800 */
[----:B------:R-:W-:Y:S03]  /*4f0a0*/  HMMA.1688.F32.TF32 R96, R132, R12, R96 ;  /* 0x0000000c8460723c */ /* 0x000fe60000081060 */
[----:B------:R-:W5:Y:S04]  /*4f0b0*/  LDL.LU R108, [R1+0x4f0] ;  /* 0x0004f000016c7983 */ /* 0x000f680000300800 */
[----:B------:R-:W5:Y:S04]  /*4f0c0*/  LDL.LU R109, [R1+0x4f4] ;  /* 0x0004f400016d7983 */ /* 0x000f680000300800 */
[----:B------:R-:W5:Y:S04]  /*4f0d0*/  LDL.LU R110, [R1+0x4f8] ;  /* 0x0004f800016e7983 */ /* 0x000f680000300800 */
[----:B------:R-:W5:Y:S01]  /*4f0e0*/  LDL.LU R111, [R1+0x4fc] ;  /* 0x0004fc00016f7983 */ /* 0x000f620000300800 */
[----:B------:R-:W-:Y:S01]  /*4f0f0*/  MOV R148, R124 ;  /* 0x0000007c00947202 */ /* 0x000fe20000000f00 */
[----:B------:R-:W-:Y:S01]  /*4f100*/  IMAD.MOV.U32 R149, RZ, RZ, R125 ;  /* 0x000000ffff957224 */ /* 0x000fe200078e007d */
[----:B------:R-:W-:Y:S01]  /*4f110*/  MOV R151, R127 ;  /* 0x0000007f00977202 */ /* 0x000fe20000000f00 */
[----:B------:R-:W-:-:S02]  /*4f120*/  IMAD.MOV.U32 R150, RZ, RZ, R126 ;  /* 0x000000ffff967224 */ /* 0x000fc400078e007e */
[----:B------:R-:W-:Y:S01]  /*4f130*/  IMAD.MOV.U32 R152, RZ, RZ, R120 ;  /* 0x000000ffff987224 */ /* 0x000fe200078e0078 */
[----:B------:R-:W-:Y:S01]  /*4f140*/  MOV R154, R122 ;  /* 0x0000007a009a7202 */ /* 0x000fe20000000f00 */
[----:B------:R-:W-:Y:S02]  /*4f150*/  IMAD.MOV.U32 R153, RZ, RZ, R121 ;  /* 0x000000ffff997224 */ /* 0x000fe400078e0079 */
[----:B------:R-:W-:Y:S01]  /*4f160*/  IMAD.MOV.U32 R155, RZ, RZ, R123 ;  /* 0x000000ffff9b7224 */ /* 0x000fe200078e007b */
[----:B------:R-:W-:Y:S01]  /*4f170*/  MOV R157, R117 ;  /* 0x00000075009d7202 */ /* 0x000fe20000000f00 */
[----:B------:R-:W-:Y:S01]  /*4f180*/  IMAD.MOV.U32 R156, RZ, RZ, R116 ;  /* 0x000000ffff9c7224 */ /* 0x000fe200078e0074 */
[----:B------:R-:W-:Y:S01]  /*4f190*/  MOV R159, R119 ;  /* 0x00000077009f7202 */ /* 0x000fe20000000f00 */
[----:B------:R-:W-:Y:S01]  /*4f1a0*/  IMAD.MOV.U32 R158, RZ, RZ, R118 ;  /* 0x000000ffff9e7224 */ /* 0x000fe200078e0076 */
[----:B------:R-:W-:Y:S01]  /*4f1b0*/  MOV R189, R113 ;  /* 0x0000007100bd7202 */ /* 0x000fe20000000f00 */
[----:B------:R-:W-:Y:S01]  /*4f1c0*/  IMAD.MOV.U32 R188, RZ, RZ, R112 ;  /* 0x000000ffffbc7224 */ /* 0x000fe200078e0070 */
[----:B------:R-:W-:Y:S01]  /*4f1d0*/  MOV R191, R115 ;  /* 0x0000007300bf7202 */ /* 0x000fe20000000f00 */
[----:B------:R-:W-:Y:S01]  /*4f1e0*/  IMAD.MOV.U32 R190, RZ, RZ, R114 ;  /* 0x000000ffffbe7224 */ /* 0x000fe200078e0072 */
[C---:B--2---:R-:W-:Y:S08]  /*4f1f0*/  HMMA.1688.F32.TF32 R68, R92.reuse, R8, R68 ;  /* 0x000000085c44723c */ /* 0x044ff00000081044 */
[C---:B---3--:R-:W-:Y:S08]  /*4f200*/  HMMA.1688.F32.TF32 R72, R92.reuse, R36, R72 ;  /* 0x000000245c48723c */ /* 0x048ff00000081048 */
[C---:B----4-:R-:W-:Y:S08]  /*4f210*/  HMMA.1688.F32.TF32 R76, R92.reuse, R32, R76 ;  /* 0x000000205c4c723c */ /* 0x050ff0000008104c */
[C---:B-----5:R-:W-:Y:S01]  /*4f220*/  HMMA.1688.F32.TF32 R80, R92.reuse, R28, R80 ;  /* 0x0000001c5c50723c */ /* 0x060fe20000081050 */
[----:B------:R-:W-:Y:S07]  /*4f230*/  STL.64 [R1+0x54a0], R70 ;  /* 0x0054a04601007387 */ /* 0x000fee0000100a00 */
[----:B------:R-:W-:Y:S01]  /*4f240*/  HMMA.1688.F32.TF32 R84, R92, R24, R84 ;  /* 0x000000185c54723c */ /* 0x000fe20000081054 */
        /* <DEDUP_REMOVED lines=9> */
[C---:B------:R-:W-:Y:S03]  /*4f2e0*/  HMMA.1688.F32.TF32 R104, R132.reuse, R36, R104 ;  /* 0x000000248468723c */ /* 0x040fe60000081068 */
[----:B------:R-:W-:Y:S04]  /*4f2f0*/  STL.64 [R1+0x54d8], R84 ;  /* 0x0054d85401007387 */ /* 0x000fe80000100a00 */
        /* <DEDUP_REMOVED lines=32> */
[C---:B------:R-:W-:Y:S11]  /*4f500*/  HMMA.1688.F32.TF32 R108, R132.reuse, R32, R108 ;  /* 0x00000020846c723c */ /* 0x040ff6000008106c */
[----:B------:R-:W-:Y:S11]  /*4f510*/  @!UPT UIADD3 URZ, URZ, URZ, URZ ;  /* 0x0000003f3f3ff290 */ /* 0x000ff6000fffe03f */
[----:B------:R-:W-:Y:S01]  /*4f520*/  @!UPT UIADD3 URZ, URZ, URZ, URZ ;  /* 0x0000003f3f3ff290 */ /* 0x000fe2000fffe03f */
[----:B------:R-:W-:Y:S04]  /*4f530*/  STL [R1+0x5304], R108 ;  /* 0x0053046c01007387 */ /* 0x000fe80000100800 */
[----:B------:R-:W-:Y:S04]  /*4f540*/  STL [R1+0x5300], R109 ;  /* 0x0053006d01007387 */ /* 0x000fe80000100800 */
[----:B------:R-:W-:Y:S04]  /*4f550*/  STL [R1+0x52fc], R110 ;  /* 0x0052fc6e01007387 */ /* 0x000fe80000100800 */
[----:B------:R-:W-:Y:S01]  /*4f560*/  STL [R1+0x52f8], R111 ;  /* 0x0052f86f01007387 */ /* 0x000fe20000100800 */
[C---:B--2---:R-:W-:Y:S08]  /*4f570*/  HMMA.1688.F32.TF32 R124, R132.reuse, R16, R124 ;  /* 0x00000010847c723c */ /* 0x044ff0000008107c */
[C---:B---3--:R-:W-:Y:S08]  /*4f580*/  HMMA.1688.F32.TF32 R120, R132.reuse, R20, R120 ;  /* 0x000000148478723c */ /* 0x048ff00000081078 */
[C---:B----4-:R-:W-:Y:S08]  /*4f590*/  HMMA.1688.F32.TF32 R116, R132.reuse, R24, R116 ;  /* 0x000000188474723c */ /* 0x050ff00000081074 */
[----:B-----5:R-:W-:Y:S01]  /*4f5a0*/  HMMA.1688.F32.TF32 R112, R132, R28, R112 ;  /* 0x0000001c8470723c */ /* 0x020fe20000081070 */
[----:B------:R-:W-:Y:S04]  /*4f5b0*/  LDS R132, [R2+0x8100] ;  /* 0x0081000002847984 */ /* 0x000fe80000000800 */
[----:B------:R-:W-:Y:S04]  /*4f5c0*/  LDS R134, [R2+0x9100] ;  /* 0x0091000002867984 */ /* 0x000fe80000000800 */
[----:B------:R-:W-:Y:S04]  /*4f5d0*/  LDS R133, [R0+0x8100] ;  /* 0x0081000000857984 */ /* 0x000fe80000000800 */
[----:B------:R-:W1:Y:S02]  /*4f5e0*/  LDS R135, [R0+0x9100] ;  /* 0x0091000000877984 */ /* 0x000e640000000800 */
[C---:B-1----:R-:W-:Y:S11]  /*4f5f0*/  HMMA.1688.F32.TF32 R40, R132.reuse, R8, R188 ;  /* 0x000000088428723c */ /* 0x042ff600000810bc */
[----:B------:R-:W-:Y:S11]  /*4f600*/  @!UPT UIADD3 URZ, URZ, URZ, URZ ;  /* 0x0000003f3f3ff290 */ /* 0x000ff6000fffe03f */
[----:B------:R-:W-:Y:S02]  /*4f610*/  @!UPT UIADD3 URZ, URZ, URZ, URZ ;  /* 0x0000003f3f3ff290 */ /* 0x000fe4000fffe03f */
[----:B------:R-:W-:Y:S01]  /*4f620*/  IMAD.MOV.U32 R101, RZ, RZ, R40 ;  /* 0x000000ffff657224 */ /* 0x000fe200078e0028 */
[----:B------:R-:W-:Y:S01]  /*4f630*/  MOV R102, R41 ;  /* 0x0000002900667202 */ /* 0x000fe20000000f00 */
[----:B------:R-:W-:Y:S01]  /*4f640*/  IMAD.MOV.U32 R103, RZ, RZ, R42 ;  /* 0x000000ffff677224 */ /* 0x000fe200078e002a */
[----:B------:R-:W-:Y:S02]  /*4f650*/  MOV R96, R43 ;  /* 0x0000002b00607202 */ /* 0x000fe40000000f00 */
[C---:B------:R-:W-:Y:S08]  /*4f660*/  HMMA.1688.F32.TF32 R40, R132.reuse, R36, R156 ;  /* 0x000000248428723c */ /* 0x040ff0000008109c */
[C---:B------:R-:W-:Y:S01]  /*4f670*/  HMMA.1688.F32.TF32 R44, R132.reuse, R12, R212 ;  /* 0x0000000c842c723c */ /* 0x040fe200000810d4 */
[----:B------:R-:W-:Y:S11]  /*4f680*/  STL [R1+0x5310], R112 ;  /* 0x0053107001007387 */ /* 0x000ff60000100800 */
[----:B------:R-:W-:Y:S04]  /*4f690*/  @!UPT UIADD3 URZ, URZ, URZ, URZ ;  /* 0x0000003f3f3ff290 */ /* 0x000fe8000fffe03f */
[----:B------:R-:W-:Y:S01]  /*4f6a0*/  IMAD.MOV.U32 R97, RZ, RZ, R40 ;  /* 0x000000ffff617224 */ /* 0x000fe200078e0028 */
[----:B------:R-:W-:Y:S01]  /*4f6b0*/  MOV R98, R41 ;  /* 0x0000002900627202 */ /* 0x000fe20000000f00 */
[----:B------:R-:W-:Y:S01]  /*4f6c0*/  IMAD.MOV.U32 R99, RZ, RZ, R42 ;  /* 0x000000ffff637224 */ /* 0x000fe200078e002a */
[----:B------:R-:W-:Y:S02]  /*4f6d0*/  MOV R107, R43 ;  /* 0x0000002b006b7202 */ /* 0x000fe40000000f00 */
[----:B------:R-:W-:Y:S01]  /*4f6e0*/  HMMA.1688.F32.TF32 R40, R132, R32, R152 ;  /* 0x000000208428723c */ /* 0x000fe20000081098 */
        /* <DEDUP_REMOVED lines=9> */
[----:B------:R-:W-:Y:S01]  /*4f780*/  STL [R1+0x5324], R122 ;  /* 0x0053247a01007387 */ /* 0x000fe20000100800 */
[----:B------:R-:W-:-:S03]  /*4f790*/  IMAD.MOV.U32 R104, RZ, RZ, R40 ;  /* 0x000000ffff687224 */ /* 0x000fc600078e0028 */
[----:B------:R-:W-:Y:S01]  /*4f7a0*/  STL [R1+0x52c0], R123 ;  /* 0x0052c07b01007387 */ /* 0x000fe20000100800 */
[----:B------:R-:W-:Y:S01]  /*4f7b0*/  MOV R105, R41 ;  /* 0x0000002900697202 */ /* 0x000fe20000000f00 */
[----:B------:R-:W-:Y:S02]  /*4f7c0*/  IMAD.MOV.U32 R106, RZ, RZ, R42 ;  /* 0x000000ffff6a7224 */ /* 0x000fe400078e002a */
[----:B------:R-:W-:Y:S01]  /*4f7d0*/  STL [R1+0x5334], R126 ;  /* 0x0053347e01007387 */ /* 0x000fe20000100800 */
[----:B------:R-:W-:-:S03]  /*4f7e0*/  MOV R100, R43 ;  /* 0x0000002b00647202 */ /* 0x000fc60000000f00 */
[----:B------:R-:W-:Y:S01]  /*4f7f0*/  STL [R1+0x5330], R127 ;  /* 0x0053307f01007387 */ /* 0x000fe20000100800 */
[----:B------:R-:W-:Y:S03]  /*4f800*/  HMMA.1688.F32.TF32 R40, R132, R28, R148 ;  /* 0x0000001c8428723c */ /* 0x000fe60000081094 */
[----:B------:R1:W-:Y:S04]  /*4f810*/  STL.64 [R1+0x4f0], R44 ;  /* 0x0004f02c01007387 */ /* 0x0003e80000100a00 */
[----:B------:R2:W-:Y:S04]  /*4f820*/  STL.64 [R1+0x4f8], R46 ;  /* 0x0004f82e01007387 */ /* 0x0005e80000100a00 */
        /* <DEDUP_REMOVED lines=59> */
[----:B------:R-:W4:Y:S01]  /*4fbe0*/  LDL.LU R55, [R1+0x68c] ;  /* 0x00068c0001377983 */ /* 0x000f220000300800 */
[----:B------:R-:W-:-:S03]  /*4fbf0*/  IMAD.MOV.U32 R108, RZ, RZ, R40 ;  /* 0x000000ffff6c7224 */ /* 0x000fc600078e0028 */
[----:B------:R-:W4:Y:S01]  /*4fc00*/  LDL.LU R48, [R1+0x480] ;  /* 0x0004800001307983 */ /* 0x000f220000300800 */
[----:B------:R-:W-:-:S03]  /*4fc10*/  MOV R109, R41 ;  /* 0x00000029006d7202 */ /* 0x000fc60000000f00 */
[----:B------:R-:W4:Y:S01]  /*4fc20*/  LDL.LU R49, [R1+0x484] ;  /* 0x0004840001317983 */ /* 0x000f220000300800 */
[----:B------:R-:W-:-:S03]  /*4fc30*/  IMAD.MOV.U32 R110, RZ, RZ, R42 ;  /* 0x000000ffff6e7224 */ /* 0x000fc600078e002a */
[----:B------:R-:W4:Y:S01]  /*4fc40*/  LDL.LU R50, [R1+0x488] ;  /* 0x0004880001327983 */ /* 0x000f220000300800 */
[----:B------:R-:W-:-:S03]  /*4fc50*/  MOV R111, R43 ;  /* 0x0000002b006f7202 */ /* 0x000fc60000000f00 */
[----:B------:R-:W4:Y:S04]  /*4fc60*/  LDL.LU R51, [R1+0x48c] ;  /* 0x00048c0001337983 */ /* 0x000f280000300800 */
[----:B------:R-:W5:Y:S04]  /*4fc70*/  LDL.LU R40, [R1+0x2f0] ;  /* 0x0002f00001287983 */ /* 0x000f680000300800 */
[----:B------:R-:W5:Y:S04]  /*4fc80*/  LDL.LU R41, [R1+0x2f4] ;  /* 0x0002f40001297983 */ /* 0x000f680000300800 */
[----:B------:R-:W5:Y:S04]  /*4fc90*/  LDL.LU R42, [R1+0x2f8] ;  /* 0x0002f800012a7983 */ /* 0x000f680000300800 */
[----:B------:R-:W5:Y:S04]  /*4fca0*/  LDL.LU R43, [R1+0x2fc] ;  /* 0x0002fc00012b7983 */ /* 0x000f680000300800 */
[----:B-1----:R-:W5:Y:S04]  /*4fcb0*/  LDL.LU R44, [R1+0x300] ;  /* 0x00030000012c7983 */ /* 0x002f680000300800 */
[----:B------:R-:W5:Y:S04]  /*4fcc0*/  LDL.LU R45, [R1+0x304] ;  /* 0x00030400012d7983 */ /* 0x000f680000300800 */
[----:B--2---:R-:W2:Y:S04]  /*4fcd0*/  LDL.LU R46, [R1+0x308] ;  /* 0x00030800012e7983 */ /* 0x004ea80000300800 */
        /* <DEDUP_REMOVED lines=13> */
[C---:B------:R-:W-:Y:S08]  /*4fdb0*/  HMMA.1688.F32.TF32 R88, R92.reuse, R20, R88 ;  /* 0x000000145c58723c */ /* 0x040ff00000081058 */
[----:B------:R-:W-:Y:S01]  /*4fdc0*/  HMMA.1688.F32.TF32 R92, R92, R16, R136 ;  /* 0x000000105c5c723c */ /* 0x000fe20000081088 */
[----:B------:R-:W-:Y:S04]  /*4fdd0*/  LDS R136, [R4+0x8180] ;  /* 0x0081800004887984 */ /* 0x000fe80000000800 */
[----:B------:R-:W-:Y:S04]  /*4fde0*/  LDS R138, [R4+0x9180] ;  /* 0x00918000048a7984 */ /* 0x000fe80000000800 */
[----:B------:R-:W-:Y:S04]  /*4fdf0*/  LDS R137, [R5+0x8180] ;  /* 0x0081800005897984 */ /* 0x000fe80000000800 */
[----:B------:R-:W1:Y:S01]  /*4fe00*/  LDS R139, [R5+0x9180] ;  /* 0x00918000058b7984 */ /* 0x000e620000000800 */
[----:B---3--:R-:W-:Y:S08]  /*4fe10*/  HMMA.1688.F32.TF32 R56, R132, R20, R56 ;  /* 0x000000148438723c */ /* 0x008ff00000081038 */
[C---:B----4-:R-:W-:Y:S08]  /*4fe20*/  HMMA.1688.F32.TF32 R48, R140.reuse, R12, R48 ;  /* 0x0000000c8c30723c */ /* 0x050ff00000081030 */
[C---:B-----5:R-:W-:Y:S08]  /*4fe30*/  HMMA.1688.F32.TF32 R40, R140.reuse, R36, R40 ;  /* 0x000000248c28723c */ /* 0x060ff00000081028 */
[----:B--2---:R-:W-:Y:S01]  /*4fe40*/  HMMA.1688.F32.TF32 R44, R140, R8, R44 ;  /* 0x000000088c2c723c */ /* 0x004fe2000008102c */
[----:B------:R-:W-:Y:S07]  /*4fe50*/  STL.64 [R1+0x498], R58 ;  /* 0x0004983a01007387 */ /* 0x000fee0000100a00 */
[----:B------:R-:W-:Y:S01]  /*4fe60*/  IMAD.MOV.U32 R126, RZ, RZ, R48 ;  /* 0x000000ffff7e7224 */ /* 0x000fe200078e0030 */
[----:B------:R-:W-:Y:S01]  /*4fe70*/  MOV R127, R49 ;  /* 0x00000031007f7202 */ /* 0x000fe20000000f00 */
[----:B------:R-:W-:Y:S01]  /*4fe80*/  IMAD.MOV.U32 R120, RZ, RZ, R50 ;  /* 0x000000ffff787224 */ /* 0x000fe200078e0032 */
[----:B------:R-:W-:-:S02]  /*4fe90*/  MOV R121, R51 ;  /* 0x0000003300797202 */ /* 0x000fc40000000f00 */
[C---:B------:R-:W-:Y:S10]  /*4fea0*/  HMMA.1688.F32.TF32 R48, R140.reuse, R32, R236 ;  /* 0x000000208c30723c */ /* 0x040ff400000810ec */
[----:B------:R-:W-:Y:S04]  /*4feb0*/  STL.64 [R1+0x3e0], R44 ;  /* 0x0003e02c01007387 */ /* 0x000fe80000100a00 */
[----:B------:R2:W-:Y:S04]  /*4fec0*/  STL.64 [R1+0x3e8], R46 ;  /* 0x0003e82e01007387 */ /* 0x0005e80000100a00 */
[----:B------:R-:W-:Y:S04]  /*4fed0*/  STL.64 [R1+0x3d0], R40 ;  /* 0x0003d02801007387 */ /* 0x000fe80000100a00 */
[----:B------:R3:W-:Y:S01]  /*4fee0*/  STL.64 [R1+0x3d8], R42 ;  /* 0x0003d82a01007387 */ /* 0x0007e20000100a00 */
[C---:B--2---:R-:W-:Y:S08]  /*4fef0*/  HMMA.1688.F32.TF32 R44, R140.reuse, R28, R240 ;  /* 0x0000001c8c2c723c */ /* 0x044ff000000810f0 */
[C---:B---3--:R-:W-:Y:S01]  /*4ff00*/  HMMA.1688.F32.TF32 R40, R140.reuse, R24, R244 ;  /* 0x000000188c28723c */ /* 0x048fe200000810f4 */
[----:B------:R-:W-:Y:S04]  /*4ff10*/  STL.64 [R1+0x3c0], R48 ;  /* 0x0003c03001007387 */ /* 0x000fe80000100a00 */
[----:B------:R2:W-:Y:S10]  /*4ff20*/  STL.64 [R1+0x3c8], R50 ;  /* 0x0003c83201007387 */ /* 0x0005f40000100a00 */
[----:B------:R-:W-:Y:S01]  /*4ff30*/  STL.64 [R1+0x3b0], R44 ;  /* 0x0003b02c01007387 */ /* 0x000fe20000100a00 */
[C---:B--2---:R-:W-:Y:S03]  /*4ff40*/  HMMA.1688.F32.TF32 R48, R140.reuse, R20, R248 ;  /* 0x000000148c30723c */ /* 0x044fe600000810f8 */
[----:B------:R2:W-:Y:S04]  /*4ff50*/  STL.64 [R1+0x3b8], R46 ;  /* 0x0003b82e01007387 */ /* 0x0005e80000100a00 */
[----:B------:R-:W-:Y:S04]  /*4ff60*/  STL.64 [R1+0x3a0], R40 ;  /* 0x0003a02801007387 */ /* 0x000fe80000100a00 */
[----:B------:R3:W-:Y:S01]  /*4ff70*/  STL.64 [R1+0x3a8], R42 ;  /* 0x0003a82a01007387 */ /* 0x0007e20000100a00 */
[----:B--2---:R-:W-:Y:S03]  /*4ff80*/  HMMA.1688.F32.TF32 R44, R140, R16, R208 ;  /* 0x000000108c2c723c */ /* 0x004fe600000810d0 */
[----:B------:R-:W-:Y:S04]  /*4ff90*/  LDS R140, [R2+0x8200] ;  /* 0x00820000028c7984 */ /* 0x000fe80000000800 */
[----:B------:R-:W-:Y:S01]  /*4ffa0*/  LDS R142, [R2+0x9200] ;  /* 0x00920000028e7984 */ /* 0x000fe20000000800 */
[C---:B---3--:R-:W-:Y:S03]  /*4ffb0*/  HMMA.1688.F32.TF32 R40, R144.reuse, R12, R204 ;  /* 0x0000000c9028723c */ /* 0x048fe600000810cc */
[----:B------:R-:W-:Y:S04]  /*4ffc0*/  STL.64 [R1+0x390], R48 ;  /* 0x0003903001007387 */ /* 0x000fe80000100a00 */
[----:B------:R2:W-:Y:S04]  /*4ffd0*/  STL.64 [R1+0x398], R50 ;  /* 0x0003983201007387 */ /* 0x0005e80000100a00 */
[----:B------:R-:W-:Y:S04]  /*4ffe0*/  LDS R141, [R0+0x8200] ;  /* 0x00820000008d7984 */ /* 0x000fe80000000800 */
[----:B------:R-:W3:Y:S01]  /*4fff0*/  LDS R143, [R0+0x9200] ;  /* 0x00920000008f7984 */ /* 0x000ee20000000800 */
[C---:B--2---:R-:W-:Y:S03]  /*50000*/  HMMA.1688.F32.TF32 R48, R144.reuse, R8, R200 ;  /* 0x000000089030723c */ /* 0x044fe600000810c8 */
[----:B------:R-:W-:Y:S04]  /*50010*/  STL.64 [R1+0x300], R44 ;  /* 0x0003002c01007387 */ /* 0x000fe80000100a00 */
[----:B------:R2:W-:Y:S04]  /*50020*/  STL.64 [R1+0x308], R46 ;  /* 0x0003082e01007387 */ /* 0x0005e80000100a00 */
[----:B------:R-:W-:Y:S04]  /*50030*/  STL.64 [R1+0x2f0], R40 ;  /* 0x0002f02801007387 */ /* 0x000fe80000100a00 */
[----:B------:R4:W-:Y:S01]  /*50040*/  STL.64 [R1+0x2f8], R42 ;  /* 0x0002f82a01007387 */ /* 0x0009e20000100a00 */
[C---:B--2---:R-:W-:Y:S08]  /*50050*/  HMMA.1688.F32.TF32 R44, R144.reuse, R36, R196 ;  /* 0x00000024902c723c */ /* 0x044ff000000810c4 */
[C---:B----4-:R-:W-:Y:S01]  /*50060*/  HMMA.1688.F32.TF32 R40, R144.reuse, R32, R216 ;  /* 0x000000209028723c */ /* 0x050fe200000810d8 */
[----:B------:R-:W-:Y:S04]  /*50070*/  STL.64 [R1+0x2e0], R48 ;  /* 0x0002e03001007387 */ /* 0x000fe80000100a00 */
[----:B------:R2:W-:Y:S10]  /*50080*/  STL.64 [R1+0x2e8], R50 ;  /* 0x0002e83201007387 */ /* 0x0005f40000100a00 */
[----:B------:R-:W-:Y:S01]  /*50090*/  STL.64 [R1+0x2d0], R44 ;  /* 0x0002d02c01007387 */ /* 0x000fe20000100a00 */
[C---:B--2---:R-:W-:Y:S03]  /*500a0*/  HMMA.1688.F32.TF32 R48, R144.reuse, R28, R180 ;  /* 0x0000001c9030723c */ /* 0x044fe600000810b4 */
[----:B------:R2:W-:Y:S04]  /*500b0*/  STL.64 [R1+0x2d8], R46 ;  /* 0x0002d82e01007387 */ /* 0x0005e80000100a00 */
[----:B------:R-:W-:Y:S04]  /*500c0*/  STL.64 [R1+0x2c0], R40 ;  /* 0x0002c02801007387 */ /* 0x000fe80000100a00 */
[----:B------:R4:W-:Y:S01]  /*500d0*/  STL.64 [R1+0x2c8], R42 ;  /* 0x0002c82a01007387 */ /* 0x0009e20000100a00 */
[C---:B--2---:R-:W-:Y:S08]  /*500e0*/  HMMA.1688.F32.TF32 R44, R144.reuse, R24, R212 ;  /* 0x00000018902c723c */ /* 0x044ff000000810d4 */
[C---:B----4-:R-:W-:Y:S03]  /*500f0*/  HMMA.1688.F32.TF32 R40, R144.reuse, R20, R188 ;  /* 0x000000149028723c */ /* 0x050fe600000810bc */
[----:B------:R-:W-:Y:S04]  /*50100*/  STL.64 [R1+0x2b0], R48 ;  /* 0x0002b03001007387 */ /* 0x000fe80000100a00 */
[----:B------:R2:W-:Y:S08]  /*50110*/  STL.64 [R1+0x2b8], R50 ;  /* 0x0002b83201007387 */ /* 0x0005f00000100a00 */
[----:B------:R-:W-:Y:S01]  /*50120*/  STL.64 [R1+0x2a0], R44 ;  /* 0x0002a02c01007387 */ /* 0x000fe20000100a00 */
[----:B--2---:R-:W-:Y:S03]  /*50130*/  HMMA.1688.F32.TF32 R48, R144, R16, R156 ;  /* 0x000000109030723c */ /* 0x004fe6000008109c */
[----:B------:R1:W-:Y:S04]  /*50140*/  STL.64 [R1+0x2a8], R46 ;  /* 0x0002a82e01007387 */ /* 0x0003e80000100a00 */
[----:B------:R-:W-:Y:S04]  /*50150*/  STL.64 [R1+0x290], R40 ;  /* 0x0002902801007387 */ /* 0x000fe80000100a00 */
[----:B------:R2:W-:Y:S01]  /*50160*/  STL.64 [R1+0x298], R42 ;  /* 0x0002982a01007387 */ /* 0x0005e20000100a00 */
[C---:B-1----:R-:W-:Y:S03]  /*50170*/  HMMA.1688.F32.TF32 R44, R136.reuse, R12, R152 ;  /* 0x0000000c882c723c */ /* 0x042fe60000081098 */
[----:B------:R-:W-:Y:S04]  /*50180*/  LDS R144, [R4+0x8200] ;  /* 0x0082000004907984 */ /* 0x000fe80000000800 */
[----:B------:R-:W-:Y:S01]  /*50190*/  LDS R146, [R4+0x9200] ;  /* 0x0092000004927984 */ /* 0x000fe20000000800 */
[----:B--2---:R-:W-:Y:S03]  /*501a0*/  HMMA.1688.F32.TF32 R40, R136, R8, R148 ;  /* 0x000000088828723c */ /* 0x004fe60000081094 */
[----:B------:R-:W-:Y:S04]  /*501b0*/  STL.64 [R1+0x280], R48 ;  /* 0x0002803001007387 */ /* 0x000fe80000100a00 */
[----:B------:R1:W-:Y:S01]  /*501c0*/  STL.64 [R1+0x288], R50 ;  /* 0x0002883201007387 */ /* 0x0003e20000100a00 */
[----:B------:R-:W-:Y:S03]  /*501d0*/  HMMA.1688.F32.TF32 R60, R132, R24, R60 ;  /* 0x00000018843c723c */ /* 0x000fe6000008103c */
[----:B------:R-:W-:Y:S04]  /*501e0*/  LDS R145, [R5+0x8200] ;  /* 0x0082000005917984 */ /* 0x000fe80000000800 */
[----:B------:R-:W2:Y:S01]  /*501f0*/  LDS R147, [R5+0x9200] ;  /* 0x0092000005937984 */ /* 0x000ea20000000800 */
[C---:B-1----:R-:W-:Y:S03]  /*50200*/  HMMA.1688.F32.TF32 R48, R136.reuse, R36, R184 ;  /* 0x000000248830723c */ /* 0x042fe600000810b8 */
[----:B------:R-:W-:Y:S04]  /*50210*/  STL.64 [R1+0x270], R44 ;  /* 0x0002702c01007387 */ /* 0x000fe80000100a00 */
[----:B------:R1:W-:Y:S04]  /*50220*/  STL.64 [R1+0x278], R46 ;  /* 0x0002782e01007387 */ /* 0x0003e80000100a00 */
[----:B------:R-:W-:Y:S04]  /*50230*/  STL.64 [R1+0x260], R40 ;  /* 0x0002602801007387 */ /* 0x000fe80000100a00 */
[----:B------:R4:W-:Y:S01]  /*50240*/  STL.64 [R1+0x268], R42 ;  /* 0x0002682a01007387 */ /* 0x0009e20000100a00 */
[C---:B-1----:R-:W-:Y:S01]  /*50250*/  HMMA.1688.F32.TF32 R44, R136.reuse, R32, R172 ;  /* 0x00000020882c723c */ /* 0x042fe200000810ac */
[----:B------:R-:W-:Y:S01]  /*50260*/  IMAD.MOV.U32 R148, RZ, RZ, R164 ;  /* 0x000000ffff947224 */ /* 0x000fe200078e00a4 */
[----:B------:R-:W-:Y:S01]  /*50270*/  MOV R149, R165 ;  /* 0x000000a500957202 */ /* 0x000fe20000000f00 */
[----:B------:R-:W-:Y:S01]  /*50280*/  IMAD.MOV.U32 R150, RZ, RZ, R166 ;  /* 0x000000ffff967224 */ /* 0x000fe200078e00a6 */
[----:B------:R-:W-:Y:S01]  /*50290*/  MOV R151, R167 ;  /* 0x000000a700977202 */ /* 0x000fe20000000f00 */
[----:B------:R-:W-:Y:S01]  /*502a0*/  IMAD.MOV.U32 R152, RZ, RZ, R160 ;  /* 0x000000ffff987224 */ /* 0x000fe200078e00a0 */
[----:B------:R-:W-:Y:S01]  /*502b0*/  MOV R153, R161 ;  /* 0x000000a100997202 */ /* 0x000fe20000000f00 */
[----:B------:R-:W-:Y:S01]  /*502c0*/  IMAD.MOV.U32 R154, RZ, RZ, R162 ;  /* 0x000000ffff9a7224 */ /* 0x000fe200078e00a2 */
[----:B----4-:R-:W-:Y:S01]  /*502d0*/  HMMA.1688.F32.TF32 R40, R136, R28, R168 ;  /* 0x0000001c8828723c */ /* 0x010fe200000810a8 */
[----:B------:R-:W-:Y:S04]  /*502e0*/  STL.64 [R1+0x250], R48 ;  /* 0x0002503001007387 */ /* 0x000fe80000100a00 */
[----:B------:R-:W-:Y:S01]  /*502f0*/  STL.64 [R1+0x258], R50 ;  /* 0x0002583201007387 */ /* 0x000fe20000100a00 */
[----:B------:R-:W-:Y:S01]  /*50300*/  MOV R155, R128 ;  /* 0x00000080009b7202 */ /* 0x000fe20000000f00 */
[----:B------:R-:W-:Y:S01]  /*50310*/  IMAD.MOV.U32 R156, RZ, RZ, R129 ;  /* 0x000000ffff9c7224 */ /* 0x000fe200078e0081 */
[----:B------:R-:W-:Y:S01]  /*50320*/  MOV R157, R130 ;  /* 0x00000082009d7202 */ /* 0x000fe20000000f00 */
[----:B------:R-:W-:Y:S01]  /*50330*/  IMAD.MOV.U32 R158, RZ, RZ, R131 ;  /* 0x000000ffff9e7224 */ /* 0x000fe200078e0083 */
[----:B------:R-:W-:Y:S01]  /*50340*/  MOV R159, R163 ;  /* 0x000000a3009f7202 */ /* 0x000fe20000000f00 */
[----:B------:R-:W-:Y:S01]  /*50350*/  HMMA.1688.F32.TF32 R52, R132, R16, R52 ;  /* 0x000000108434723c */ /* 0x000fe20000081034 */
[----:B------:R-:W-:Y:S04]  /*50360*/  LDS R172, [R2+0x8280] ;  /* 0x0082800002ac7984 */ /* 0x000fe80000000800 */
[----:B------:R-:W-:Y:S04]  /*50370*/  STL.64 [R1+0x240], R44 ;  /* 0x0002402c01007387 */ /* 0x000fe80000100a00 */
[----:B------:R-:W-:Y:S04]  /*50380*/  STL.64 [R1+0x248], R46 ;  /* 0x0002482e01007387 */ /* 0x000fe80000100a00 */
[----:B------:R-:W4:Y:S04]  /*50390*/  LDL.LU R164, [R1+0x5584] ;  /* 0x0055840001a47983 */ /* 0x000f280000300800 */
[----:B------:R-:W-:Y:S04]  /*503a0*/  STL.64 [R1+0x230], R40 ;  /* 0x0002302801007387 */ /* 0x000fe80000100a00 */
[----:B------:R3:W-:Y:S04]  /*503b0*/  STL.64 [R1+0x238], R42 ;  /* 0x0002382a01007387 */ /* 0x0007e80000100a00 */
        /* <DEDUP_REMOVED lines=13> */
[----:B------:R-:W1:Y:S04]  /*50490*/  LDS R175, [R0+0x9280] ;  /* 0x0092800000af7984 */ /* 0x000e680000000800 */
[----:B------:R-:W-:Y:S04]  /*504a0*/  LDS R184, [R4+0x8280] ;  /* 0x0082800004b87984 */ /* 0x000fe80000000800 */
[----:B------:R-:W-:Y:S04]  /*504b0*/  LDS R186, [R4+0x9280] ;  /* 0x0092800004ba7984 */ /* 0x000fe80000000800 */
[----:B------:R-:W-:Y:S04]  /*504c0*/  LDS R185, [R5+0x8280] ;  /* 0x0082800005b97984 */ /* 0x000fe80000000800 */
[----:B------:R-:W1:Y:S01]  /*504d0*/  LDS R187, [R5+0x9280] ;  /* 0x0092800005bb7984 */ /* 0x000e620000000800 */
[----:B----4-:R-:W-:Y:S01]  /*504e0*/  MOV R191, R164 ;  /* 0x000000a400bf7202 */ /* 0x010fe20000000f00 */
[----:B-----5:R-:W-:Y:S01]  /*504f0*/  IMAD.MOV.U32 R190, RZ, RZ, R165 ;  /* 0x000000ffffbe7224 */ /* 0x020fe200078e00a5 */
[----:B--2---:R-:W-:Y:S01]  /*50500*/  MOV R189, R166 ;  /* 0x000000a600bd7202 */ /* 0x004fe20000000f00 */
[----:B---3--:R-:W-:-:S02]  /*50510*/  IMAD.MOV.U32 R188, RZ, RZ, R167 ;  /* 0x000000ffffbc7224 */ /* 0x008fc400078e00a7 */
[----:B------:R-:W2:Y:S04]  /*50520*/  LDL.LU R167, [R1+0x5554] ;  /* 0x0055540001a77983 */ /* 0x000ea80000300800 */
[----:B------:R-:W3:Y:S04]  /*50530*/  LDL.LU R166, [R1+0x5550] ;  /* 0x0055500001a67983 */ /* 0x000ee80000300800 */
[----:B------:R-:W4:Y:S01]  /*50540*/  LDL.LU R165, [R1+0x554c] ;  /* 0x00554c0001a57983 */ /* 0x000f220000300800 */
[----:B------:R-:W-:Y:S01]  /*50550*/  IMAD.MOV.U32 R214, RZ, RZ, R161 ;  /* 0x000000ffffd67224 */ /* 0x000fe200078e00a1 */
[----:B------:R-:W-:-:S02]  /*50560*/  MOV R213, R162 ;  /* 0x000000a200d57202 */ /* 0x000fc40000000f00 */
[----:B------:R-:W5:Y:S01]  /*50570*/  LDL.LU R164, [R1+0x5548] ;  /* 0x0055480001a47983 */ /* 0x000f620000300800 */
[----:B------:R-:W-:-:S03]  /*50580*/  IMAD.MOV.U32 R212, RZ, RZ, R128 ;  /* 0x000000ffffd47224 */ /* 0x000fc600078e0080 */
[----:B------:R-:W5:Y:S01]  /*50590*/  LDL.LU R128, [R1+0x5544] ;  /* 0x0055440001807983 */ /* 0x000f620000300800 */
[----:B------:R-:W-:-:S03]  /*505a0*/  MOV R215, R160 ;  /* 0x000000a000d77202 */ /* 0x000fc60000000f00 */
[----:B------:R-:W5:Y:S04]  /*505b0*/  LDL.LU R162, [R1+0x5540] ;  /* 0x0055400001a27983 */ /* 0x000f680000300800 */
[----:B------:R-:W5:Y:S01]  /*505c0*/  LDL.LU R161, [R1+0x553c] ;  /* 0x00553c0001a17983 */ /* 0x000f620000300800 */
[----:B------:R-:W-:Y:S01]  /*505d0*/  IMAD.MOV.U32 R182, RZ, RZ, R130 ;  /* 0x000000ffffb67224 */ /* 0x000fe200078e0082 */
[----:B------:R-:W-:Y:S02]  /*505e0*/  MOV R181, R131 ;  /* 0x0000008300b57202 */ /* 0x000fe40000000f00 */
[----:B------:R-:W5:Y:S01]  /*505f0*/  LDL.LU R160, [R1+0x5538] ;  /* 0x0055380001a07983 */ /* 0x000f620000300800 */
[----:B------:R-:W-:-:S03]  /*50600*/  IMAD.MOV.U32 R180, RZ, RZ, R163 ;  /* 0x000000ffffb47224 */ /* 0x000fc600078e00a3 */
[----:B------:R-:W5:Y:S01]  /*50610*/  LDL.LU R163, [R1+0x5534] ;  /* 0x0055340001a37983 */ /* 0x000f620000300800 */
[----:B------:R-:W-:-:S03]  /*50620*/  MOV R183, R129 ;  /* 0x0000008100b77202 */ /* 0x000fc60000000f00 */
[----:B------:R-:W5:Y:S04]  /*50630*/  LDL.LU R131, [R1+0x5530] ;  /* 0x0055300001837983 */ /* 0x000f680000300800 */
[----:B------:R-:W5:Y:S04]  /*50640*/  LDL.LU R130, [R1+0x552c] ;  /* 0x00552c0001827983 */ /* 0x000f680000300800 */
[----:B------:R-:W5:Y:S01]  /*50650*/  LDL.LU R129, [R1+0x5528] ;  /* 0x0055280001817983 */ /* 0x000f620000300800 */
[----:B--2---:R-:W-:Y:S01]  /*50660*/  MOV R219, R167 ;  /* 0x000000a700db7202 */ /* 0x004fe20000000f00 */
[----:B---3--:R-:W-:Y:S01]  /*50670*/  IMAD.MOV.U32 R218, RZ, RZ, R166 ;  /* 0x000000ffffda7224 */ /* 0x008fe200078e00a6 */
[----:B----4-:R-:W-:Y:S01]  /*50680*/  MOV R217, R165 ;  /* 0x000000a500d97202 */ /* 0x010fe20000000f00 */
[----:B-----5:R-:W-:-:S02]  /*50690*/  IMAD.MOV.U32 R216, RZ, RZ, R164 ;  /* 0x000000ffffd87224 */ /* 0x020fc400078e00a4 */
[----:B------:R-:W2:Y:S04]  /*506a0*/  LDL.LU R164, [R1+0x5524] ;  /* 0x0055240001a47983 */ /* 0x000ea80000300800 */
[----:B------:R-:W2:Y:S04]  /*506b0*/  LDL.LU R165, [R1+0x5520] ;  /* 0x0055200001a57983 */ /* 0x000ea80000300800 */
[----:B------:R-:W2:Y:S01]  /*506c0*/  LDL.LU R166, [R1+0x551c] ;  /* 0x00551c0001a67983 */ /* 0x000ea20000300800 */
[----:B------:R-:W-:Y:S01]  /*506d0*/  IMAD.MOV.U32 R198, RZ, RZ, R162 ;  /* 0x000000ffffc67224 */ /* 0x000fe200078e00a2 */
[----:B------:R-:W-:-:S02]  /*506e0*/  MOV R197, R161 ;  /* 0x000000a100c57202 */ /* 0x000fc40000000f00 */
[----:B------:R-:W2:Y:S01]  /*506f0*/  LDL.LU R167, [R1+0x5518] ;  /* 0x0055180001a77983 */ /* 0x000ea20000300800 */
[----:B------:R-:W-:-:S03]  /*50700*/  IMAD.MOV.U32 R196, RZ, RZ, R160 ;  /* 0x000000ffffc47224 */ /* 0x000fc600078e00a0 */
[----:B------:R-:W3:Y:S01]  /*50710*/  LDL.LU R160, [R1+0x5514] ;  /* 0x0055140001a07983 */ /* 0x000ee20000300800 */
[----:B------:R-:W-:-:S03]  /*50720*/  MOV R199, R128 ;  /* 0x0000008000c77202 */ /* 0x000fc60000000f00 */
[----:B------:R-:W3:Y:S04]  /*50730*/  LDL.LU R161, [R1+0x5510] ;  /* 0x0055100001a17983 */ /* 0x000ee80000300800 */
[----:B------:R-:W3:Y:S01]  /*50740*/  LDL.LU R162, [R1+0x550c] ;  /* 0x00550c0001a27983 */ /* 0x000ee20000300800 */
[----:B------:R-:W-:Y:S01]  /*50750*/  IMAD.MOV.U32 R202, RZ, RZ, R131 ;  /* 0x000000ffffca7224 */ /* 0x000fe200078e0083 */
[----:B------:R-:W-:Y:S02]  /*50760*/  MOV R201, R130 ;  /* 0x0000008200c97202 */ /* 0x000fe40000000f00 */
[----:B------:R-:W4:Y:S01]  /*50770*/  LDL.LU R128, [R1+0x5508] ;  /* 0x0055080001807983 */ /* 0x000f220000300800 */
[----:B------:R-:W-:-:S03]  /*50780*/  IMAD.MOV.U32 R200, RZ, RZ, R129 ;  /* 0x000000ffffc87224 */ /* 0x000fc600078e0081 */
[----:B------:R-:W4:Y:S04]  /*50790*/  LDL.LU R129, [R1+0x5504] ;  /* 0x0055040001817983 */ /* 0x000f280000300800 */
[----:B------:R-:W4:Y:S01]  /*507a0*/  LDL.LU R130, [R1+0x5500] ;  /* 0x0055000001827983 */ /* 0x000f220000300800 */
[----:B------:R-:W-:-:S03]  /*507b0*/  MOV R203, R163 ;  /* 0x000000a300cb7202 */ /* 0x000fc60000000f00 */
[----:B------:R-:W4:Y:S04]  /*507c0*/  LDL.LU R131, [R1+0x54fc] ;  /* 0x0054fc0001837983 */ /* 0x000f280000300800 */
[----:B------:R-:W3:Y:S04]  /*507d0*/  LDL.LU R163, [R1+0x54f8] ;  /* 0x0054f80001a37983 */ /* 0x000ee80000300800 */
[----:B------:R-:W5:Y:S04]  /*507e0*/  LDL.LU R204, [R1+0x780] ;  /* 0x0007800001cc7983 */ /* 0x000f680000300800 */
[----:B------:R-:W5:Y:S04]  /*507f0*/  LDL.LU R205, [R1+0x784] ;  /* 0x0007840001cd7983 */ /* 0x000f680000300800 */
[----:B------:R-:W5:Y:S04]  /*50800*/  LDL.LU R206, [R1+0x788] ;  /* 0x0007880001ce7983 */ /* 0x000f680000300800 */
[----:B------:R-:W5:Y:S01]  /*50810*/  LDL.LU R207, [R1+0x78c] ;  /* 0x00078c0001cf7983 */ /* 0x000f620000300800 */
[C---:B------:R-:W-:Y:S08]  /*50820*/  HMMA.1688.F32.TF32 R40, R140.reuse, R8, R200 ;  /* 0x000000088c28723c */ /* 0x040ff000000810c8 */
[----:B------:R-:W-:Y:S08]  /*50830*/  HMMA.1688.F32.TF32 R48, R140, R28, R180 ;  /* 0x0000001c8c30723c */ /* 0x000ff000000810b4 */
[C---:B----4-:R-:W-:Y:S08]  /*50840*/  HMMA.1688.F32.TF32 R128, R136.reuse, R24, R128 ;  /* 0x000000188880723c */ /* 0x050ff00000081080 */
[C---:B---3--:R-:W-:Y:S08]  /*50850*/  HMMA.1688.F32.TF32 R132, R136.reuse, R20, R160 ;  /* 0x000000148884723c */ /* 0x048ff000000810a0 */
[----:B--2---:R-:W-:Y:S07]  /*50860*/  HMMA.1688.F32.TF32 R136, R136, R16, R164 ;  /* 0x000000108888723c */ /* 0x004fee00000810a4 */
[----:B------:R2:W-:Y:S04]  /*50870*/  STL [R1+0x52a8], R128 ;  /* 0x0052a88001007387 */ /* 0x0005e80000100800 */
[----:B------:R3:W-:Y:S04]  /*50880*/  STL [R1+0x52a4], R129 ;  /* 0x0052a48101007387 */ /* 0x0007e80000100800 */
[----:B------:R4:W-:Y:S04]  /*50890*/  STL [R1+0x52a0], R130 ;  /* 0x0052a08201007387 */ /* 0x0009e80000100800 */
[----:B------:R-:W-:Y:S01]  /*508a0*/  STL [R1+0x529c], R131 ;  /* 0x00529c8301007387 */ /* 0x000fe20000100800 */
[----:B--2---:R-:W-:Y:S01]  /*508b0*/  MOV R128, R41 ;  /* 0x0000002900807202 */ /* 0x004fe20000000f00 */
[----:B---3--:R-:W-:-:S02]  /*508c0*/  IMAD.MOV.U32 R129, RZ, RZ, R42 ;  /* 0x000000ffff817224 */ /* 0x008fc400078e002a */
[----:B------:R-:W-:Y:S01]  /*508d0*/  STL [R1+0x52b0], R132 ;  /* 0x0052b08401007387 */ /* 0x000fe20000100800 */
[----:B----4-:R-:W-:-:S03]  /*508e0*/  MOV R130, R43 ;  /* 0x0000002b00827202 */ /* 0x010fc60000000f00 */
[----:B------:R2:W-:Y:S02]  /*508f0*/  STL [R1+0x52ac], R133 ;  /* 0x0052ac8501007387 */ /* 0x0005e40000100800 */
[----:B--2---:R-:W-:Y:S02]  /*50900*/  IMAD.MOV.U32 R133, RZ, RZ, R40 ;  /* 0x000000ffff857224 */ /* 0x004fe400078e0028 */
[C---:B------:R-:W-:Y:S01]  /*50910*/  HMMA.1688.F32.TF32 R40, R140.reuse, R36, R196 ;  /* 0x000000248c28723c */ /* 0x040fe200000810c4 */
[----:B------:R2:W-:Y:S04]  /*50920*/  STL [R1+0x5298], R134 ;  /* 0x0052988601007387 */ /* 0x0005e80000100800 */
[----:B------:R3:W-:Y:S04]  /*50930*/  STL [R1+0x5294], R135 ;  /* 0x0052948701007387 */ /* 0x0007e80000100800 */
[----:B------:R-:W-:Y:S01]  /*50940*/  STL [R1+0x52bc], R136 ;  /* 0x0052bc8801007387 */ /* 0x000fe20000100800 */
[----:B-----5:R-:W-:Y:S03]  /*50950*/  HMMA.1688.F32.TF32 R44, R140, R12, R204 ;  /* 0x0000000c8c2c723c */ /* 0x020fe600000810cc */
[----:B------:R-:W-:Y:S04]  /*50960*/  STL [R1+0x52b8], R137 ;  /* 0x0052b88901007387 */ /* 0x000fe80000100800 */
[----:B------:R-:W-:Y:S04]  /*50970*/  STL [R1+0x52b4], R138 ;  /* 0x0052b48a01007387 */ /* 0x000fe80000100800 */
[----:B------:R4:W-:Y:S03]  /*50980*/  STL [R1+0x5290], R139 ;  /* 0x0052908b01007387 */ /* 0x0009e60000100800 */
[----:B------:R-:W-:Y:S01]  /*50990*/  IMAD.MOV.U32 R131, RZ, RZ, R40 ;  /* 0x000000ffff837224 */ /* 0x000fe200078e0028 */
[----:B--2---:R-:W-:Y:S01]  /*509a0*/  MOV R134, R41 ;  /* 0x0000002900867202 */ /* 0x004fe20000000f00 */
[----:B---3--:R-:W-:Y:S01]  /*509b0*/  IMAD.MOV.U32 R135, RZ, RZ, R42 ;  /* 0x000000ffff877224 */ /* 0x008fe200078e002a */
[----:B----4-:R-:W-:-:S02]  /*509c0*/  MOV R139, R43 ;  /* 0x0000002b008b7202 */ /* 0x010fc40000000f00 */
[C---:B------:R-:W-:Y:S04]  /*509d0*/  HMMA.1688.F32.TF32 R40, R140.reuse, R32, R216 ;  /* 0x000000208c28723c */ /* 0x040fe800000810d8 */
[----:B------:R-:W-:Y:S04]  /*509e0*/  STL.64 [R1+0x480], R44 ;  /* 0x0004802c01007387 */ /* 0x000fe80000100a00 */
[----:B------:R2:W-:Y:S02]  /*509f0*/  STL.64 [R1+0x488], R46 ;  /* 0x0004882e01007387 */ /* 0x0005e40000100a00 */
[C---:B--2---:R-:W-:Y:S11]  /*50a00*/  HMMA.1688.F32.TF32 R44, R140.reuse, R24, R212 ;  /* 0x000000188c2c723c */ /* 0x044ff600000810d4 */
[----:B------:R-:W-:Y:S03]  /*50a10*/  @!UPT UIADD3 URZ, URZ, URZ, URZ ;  /* 0x0000003f3f3ff290 */ /* 0x000fe6000fffe03f */
[----:B------:R-:W-:Y:S01]  /*50a20*/  IMAD.MOV.U32 R136, RZ, RZ, R40 ;  /* 0x000000ffff887224 */ /* 0x000fe200078e0028 */
[----:B------:R-:W-:Y:S01]  /*50a30*/  MOV R137, R41 ;  /* 0x0000002900897202 */ /* 0x000fe20000000f00 */
[----:B------:R-:W-:Y:S01]  /*50a40*/  IMAD.MOV.U32 R138, RZ, RZ, R42 ;  /* 0x000000ffff8a7224 */ /* 0x000fe200078e002a */
[----:B------:R-:W-:Y:S02]  /*50a50*/  MOV R132, R43 ;  /* 0x0000002b00847202 */ /* 0x000fe40000000f00 */
[C---:B------:R-:W-:Y:S01]  /*50a60*/  HMMA.1688.F32.TF32 R40, R140.reuse, R20, R188 ;  /* 0x000000148c28723c */ /* 0x040fe200000810bc */
[----:B------:R-:W-:Y:S04]  /*50a70*/  STL.64 [R1+0x440], R48 ;  /* 0x0004403001007387 */ /* 0x000fe80000100a00 */
[----:B------:R2:W-:Y:S04]  /*50a80*/  STL.64 [R1+0x448], R50 ;  /* 0x0004483201007387 */ /* 0x0005e80000100a00 */
[----:B------:R-:W-:Y:S04]  /*50a90*/  STL.64 [R1+0x430], R44 ;  /* 0x0004302c01007387 */ /* 0x000fe80000100a00 */
[----:B------:R3:W-:Y:S01]  /*50aa0*/  STL.64 [R1+0x438], R46 ;  /* 0x0004382e01007387 */ /* 0x0007e20000100a00 */
[----:B--2---:R-:W-:Y:S09]  /*50ab0*/  HMMA.1688.F32.TF32 R48, R140, R16, R156 ;  /* 0x000000108c30723c */ /* 0x004ff2000008109c */
[----:B------:R-:W-:Y:S01]  /*50ac0*/  STL.64 [R1+0x420], R40 ;  /* 0x0004202801007387 */ /* 0x000fe20000100a00 */
[C---:B---3--:R-:W-:Y:S03]  /*50ad0*/  HMMA.1688.F32.TF32 R44, R144.reuse, R12, R152 ;  /* 0x0000000c902c723c */ /* 0x048fe60000081098 */
[----:B------:R2:W-:Y:S05]  /*50ae0*/  STL.64 [R1+0x428], R42 ;  /* 0x0004282a01007387 */ /* 0x0005ea0000100a00 */
[C---:B--2---:R-:W-:Y:S05]  /*50af0*/  HMMA.1688.F32.TF32 R40, R144.reuse, R8, R148 ;  /* 0x000000089028723c */ /* 0x044fea0000081094 */
[----:B------:R-:W-:Y:S04]  /*50b00*/  STL.64 [R1+0x380], R48 ;  /* 0x0003803001007387 */ /* 0x000fe80000100a00 */
[----:B------:R-:W-:Y:S04]  /*50b10*/  STL.64 [R1+0x388], R50 ;  /* 0x0003883201007387 */ /* 0x000fe80000100a00 */
[----:B------:R-:W2:Y:S04]  /*50b20*/  LDL.LU R200, [R1+0x1a0] ;  /* 0x0001a00001c87983 */ /* 0x000ea80000300800 */
[----:B------:R-:W-:Y:S04]  /*50b30*/  STL.64 [R1+0x370], R44 ;  /* 0x0003702c01007387 */ /* 0x000fe80000100a00 */
[----:B------:R-:W-:Y:S04]  /*50b40*/  STL.64 [R1+0x378], R46 ;  /* 0x0003782e01007387 */ /* 0x000fe80000100a00 */
[----:B------:R-:W-:Y:S04]  /*50b50*/  STL.64 [R1+0x360], R40 ;  /* 0x0003602801007387 */ /* 0x000fe80000100a00 */
        /* <DEDUP_REMOVED lines=44> */
[----:B------:R-:W1:Y:S04]  /*50e20*/  LDL.LU R196, [R1+0x190] ;  /* 0x0001900001c47983 */ /* 0x000e680000300800 */
[----:B------:R-:W1:Y:S04]  /*50e30*/  LDL.LU R197, [R1+0x194] ;  /* 0x0001940001c57983 */ /* 0x000e680000300800 */
[----:B------:R-:W1:Y:S04]  /*50e40*/  LDL.LU R198, [R1+0x198] ;  /* 0x0001980001c67983 */ /* 0x000e680000300800 */
[----:B------:R-:W1:Y:S01]  /*50e50*/  LDL.LU R199, [R1+0x19c] ;  /* 0x00019c0001c77983 */ /* 0x000e620000300800 */
[C---:B---3--:R-:W-:Y:S03]  /*50e60*/  HMMA.1688.F32.TF32 R40, R144.reuse, R36, R216 ;  /* 0x000000249028723c */ /* 0x048fe600000810d8 */
[----:B------:R-:W3:Y:S11]  /*50e70*/  LDL.LU R216, [R1+0x180] ;  /* 0x0001800001d87983 */ /* 0x000ef60000300800 */
[----:B------:R-:W-:Y:S09]  /*50e80*/  @!UPT UIADD3 URZ, URZ, URZ, URZ ;  /* 0x0000003f3f3ff290 */ /* 0x000ff2000fffe03f */
[----:B------:R-:W-:Y:S04]  /*50e90*/  STL.64 [R1+0x350], R40 ;  /* 0x0003502801007387 */ /* 0x000fe80000100a00 */
[----:B------:R2:W-:Y:S04]  /*50ea0*/  STL.64 [R1+0x358], R42 ;  /* 0x0003582a01007387 */ /* 0x0005e80000100a00 */
[----:B------:R-:W3:Y:S04]  /*50eb0*/  LDL.LU R217, [R1+0x184] ;  /* 0x0001840001d97983 */ /* 0x000ee80000300800 */
[----:B------:R-:W3:Y:S01]  /*50ec0*/  LDL.LU R218, [R1+0x188] ;  /* 0x0001880001da7983 */ /* 0x000ee20000300800 */
[C---:B--2---:R-:W-:Y:S03]  /*50ed0*/  HMMA.1688.F32.TF32 R40, R144.reuse, R32, R180 ;  /* 0x000000209028723c */ /* 0x044fe600000810b4 */
[----:B------:R-:W3:Y:S04]  /*50ee0*/  LDL.LU R219, [R1+0x18c] ;  /* 0x00018c0001db7983 */ /* 0x000ee80000300800 */
[----:B------:R-:W2:Y:S01]  /*50ef0*/  LDL.LU R180, [R1+0x170] ;  /* 0x0001700001b47983 */ /* 0x000ea20000300800 */
[C---:B----4-:R-:W-:Y:S08]  /*50f00*/  HMMA.1688.F32.TF32 R48, R144.reuse, R28, R248 ;  /* 0x0000001c9030723c */ /* 0x050ff000000810f8 */
[C---:B------:R-:W-:Y:S07]  /*50f10*/  HMMA.1688.F32.TF32 R44, R144.reuse, R24, R208 ;  /* 0x00000018902c723c */ /* 0x040fee00000810d0 */
[----:B------:R-:W-:Y:S04]  /*50f20*/  STL.64 [R1+0x340], R40 ;  /* 0x0003402801007387 */ /* 0x000fe80000100a00 */
[----:B------:R5:W-:Y:S04]  /*50f30*/  STL.64 [R1+0x348], R42 ;  /* 0x0003482a01007387 */ /* 0x000be80000100a00 */
[----:B------:R-:W2:Y:S01]  /*50f40*/  LDL.LU R181, [R1+0x174] ;  /* 0x0001740001b57983 */ /* 0x000ea20000300800 */
[C---:B-----5:R-:W-:Y:S03]  /*50f50*/  HMMA.1688.F32.TF32 R40, R144.reuse, R20, R212 ;  /* 0x000000149028723c */ /* 0x060fe600000810d4 */
[----:B------:R-:W-:Y:S04]  /*50f60*/  STL.64 [R1+0x330], R48 ;  /* 0x0003303001007387 */ /* 0x000fe80000100a00 */
[----:B------:R-:W-:Y:S04]  /*50f70*/  STL.64 [R1+0x338], R50 ;  /* 0x0003383201007387 */ /* 0x000fe80000100a00 */
[----:B------:R-:W-:Y:S04]  /*50f80*/  STL.64 [R1+0x320], R44 ;  /* 0x0003202c01007387 */ /* 0x000fe80000100a00 */
[----:B------:R-:W-:Y:S01]  /*50f90*/  STL.64 [R1+0x328], R46 ;  /* 0x0003282e01007387 */ /* 0x000fe20000100a00 */
[----:B------:R-:W-:Y:S07]  /*50fa0*/  HMMA.1688.F32.TF32 R140, R144, R16, R188 ;  /* 0x00000010908c723c */ /* 0x000fee00000810bc */
[----:B------:R4:W-:Y:S01]  /*50fb0*/  STL [R1+0x310], R40 ;  /* 0x0003102801007387 */ /* 0x0009e20000100800 */
[----:B------:R-:W-:-:S03]  /*50fc0*/  MOV R188, R176 ;  /* 0x000000b000bc7202 */ /* 0x000fc60000000f00 */
[----:B------:R-:W5:Y:S01]  /*50fd0*/  LDL.LU R212, [R1+0x150] ;  /* 0x0001500001d47983 */ /* 0x000f620000300800 */
[----:B------:R-:W-:-:S03]  /*50fe0*/  IMAD.MOV.U32 R189, RZ, RZ, R177 ;  /* 0x000000ffffbd7224 */ /* 0x000fc600078e00b1 */
[----:B------:R-:W5:Y:S01]  /*50ff0*/  LDL.LU R213, [R1+0x154] ;  /* 0x0001540001d57983 */ /* 0x000f620000300800 */
[----:B------:R-:W-:-:S03]  /*51000*/  MOV R190, R178 ;  /* 0x000000b200be7202 */ /* 0x000fc60000000f00 */
[----:B------:R-:W5:Y:S01]  /*51010*/  LDL.LU R214, [R1+0x158] ;  /* 0x0001580001d67983 */ /* 0x000f620000300800 */
[----:B------:R-:W-:-:S03]  /*51020*/  IMAD.MOV.U32 R191, RZ, RZ, R179 ;  /* 0x000000ffffbf7224 */ /* 0x000fc600078e00b3 */
[----:B------:R-:W5:Y:S04]  /*51030*/  LDL.LU R215, [R1+0x15c] ;  /* 0x00015c0001d77983 */ /* 0x000f680000300800 */
[----:B------:R-:W5:Y:S04]  /*51040*/  LDL.LU R176, [R1+0x54f4] ;  /* 0x0054f40001b07983 */ /* 0x000f680000300800 */
[----:B------:R-:W5:Y:S04]  /*51050*/  LDL.LU R177, [R1+0x54f0] ;  /* 0x0054f00001b17983 */ /* 0x000f680000300800 */
[----:B------:R-:W5:Y:S04]  /*51060*/  LDL.LU R178, [R1+0x54ec] ;  /* 0x0054ec0001b27983 */ /* 0x000f680000300800 */
[----:B------:R-:W5:Y:S01]  /*51070*/  LDL.LU R179, [R1+0x54e8] ;  /* 0x0054e80001b37983 */ /* 0x000f620000300800 */
[----:B-1----:R-:W-:Y:S01]  /*51080*/  HMMA.1688.F32.TF32 R164, R172, R24, R196 ;  /* 0x00000018aca4723c */ /* 0x002fe200000810c4 */
[----:B------:R-:W-:Y:S01]  /*51090*/  IMAD.MOV.U32 R182, RZ, RZ, R6 ;  /* 0x000000ffffb67224 */ /* 0x000fe200078e0006 */
[----:B------:R-:W-:Y:S01]  /*510a0*/  MOV R183, R3 ;  /* 0x0000000300b77202 */ /* 0x000fe20000000f00 */
[----:B------:R-:W-:Y:S01]  /*510b0*/  IMAD.MOV.U32 R7, RZ, RZ, R41 ;  /* 0x000000ffff077224 */ /* 0x000fe200078e0029 */
[----:B------:R-:W-:Y:S01]  /*510c0*/  MOV R6, R42 ;  /* 0x0000002a00067202 */ /* 0x000fe20000000f00 */
[----:B------:R-:W-:-:S03]  /*510d0*/  IMAD.MOV.U32 R3, RZ, RZ, R43 ;  /* 0x000000ffff037224 */ /* 0x000fc600078e002b */
[----:B----4-:R-:W-:Y:S11]  /*510e0*/  HMMA.1688.F32.TF32 R40, R184, R32, R232 ;  /* 0x00000020b828723c */ /* 0x010ff600000810e8 */
[----:B------:R-:W-:Y:S04]  /*510f0*/  @!UPT UIADD3 URZ, URZ, URZ, URZ ;  /* 0x0000003f3f3ff290 */ /* 0x000fe8000fffe03f */
[----:B------:R1:W-:Y:S04]  /*51100*/  STL [R1+0x5260], R164 ;  /* 0x005260a401007387 */ /* 0x0003e80000100800 */
[----:B------:R-:W-:Y:S04]  /*51110*/  STL [R1+0x525c], R165 ;  /* 0x00525ca501007387 */ /* 0x000fe80000100800 */
[----:B------:R-:W-:Y:S04]  /*51120*/  STL [R1+0x5258], R166 ;  /* 0x005258a601007387 */ /* 0x000fe80000100800 */
[----:B------:R-:W-:Y:S01]  /*51130*/  STL [R1+0x5254], R167 ;  /* 0x005254a701007387 */ /* 0x000fe20000100800 */
[----:B-1----:R-:W-:Y:S01]  /*51140*/  IMAD.MOV.U32 R164, RZ, RZ, R43 ;  /* 0x000000ffffa47224 */ /* 0x002fe200078e002b */
[C---:B------:R-:W-:Y:S08]  /*51150*/  HMMA.1688.F32.TF32 R144, R172.reuse, R12, R204 ;  /* 0x0000000cac90723c */ /* 0x040ff000000810cc */
[C---:B------:R-:W-:Y:S08]  /*51160*/  HMMA.1688.F32.TF32 R148, R172.reuse, R8, R148 ;  /* 0x00000008ac94723c */ /* 0x040ff00000081094 */
[C---:B------:R-:W-:Y:S08]  /*51170*/  HMMA.1688.F32.TF32 R152, R172.reuse, R36, R152 ;  /* 0x00000024ac98723c */ /* 0x040ff00000081098 */
[C---:B------:R-:W-:Y:S08]  /*51180*/  HMMA.1688.F32.TF32 R156, R172.reuse, R32, R156 ;  /* 0x00000020ac9c723c */ /* 0x040ff0000008109c */
[----:B------:R-:W-:Y:S08]  /*51190*/  HMMA.1688.F32.TF32 R160, R172, R28, R200 ;  /* 0x0000001caca0723c */ /* 0x000ff000000810c8 */
[----:B------:R-:W-:Y:S01]  /*511a0*/  HMMA.1688.F32.TF32 R44, R184, R36, R188 ;  /* 0x00000024b82c723c */ /* 0x000fe200000810bc */
        /* <DEDUP_REMOVED lines=10> */
[----:B------:R-:W-:Y:S04]  /*51250*/  LDS R188, [R4+0x8300] ;  /* 0x0083000004bc7984 */ /* 0x000fe80000000800 */
[----:B------:R-:W-:Y:S04]  /*51260*/  LDS R190, [R4+0x9300] ;  /* 0x0093000004be7984 */ /* 0x000fe80000000800 */
[----:B------:R-:W-:Y:S04]  /*51270*/  LDS R189, [R5+0x8300] ;  /* 0x0083000005bd7984 */ /* 0x000fe80000000800 */
[----:B------:R-:W-:Y:S01]  /*51280*/  LDS R191, [R5+0x9300] ;  /* 0x0093000005bf7984 */ /* 0x000fe20000000800 */
[----:B---3--:R-:W-:Y:S11]  /*51290*/  HMMA.1688.F32.TF32 R168, R172, R20, R216 ;  /* 0x00000014aca8723c */ /* 0x008ff600000810d8 */
[----:B------:R-:W-:Y:S11]  /*512a0*/  @!UPT UIADD3 URZ, URZ, URZ, URZ ;  /* 0x0000003f3f3ff290 */ /* 0x000ff6000fffe03f */
[----:B------:R-:W-:Y:S01]  /*512b0*/  @!UPT UIADD3 URZ, URZ, URZ, URZ ;  /* 0x0000003f3f3ff290 */ /* 0x000fe2000fffe03f */
[----:B------:R1:W-:Y:S04]  /*512c0*/  STL [R1+0x526c], R168 ;  /* 0x00526ca801007387 */ /* 0x0003e80000100800 */
[----:B------:R3:W-:Y:S04]  /*512d0*/  STL [R1+0x5268], R169 ;  /* 0x005268a901007387 */ /* 0x0007e80000100800 */
[----:B------:R4:W-:Y:S01]  /*512e0*/  STL [R1+0x5264], R170 ;  /* 0x005264aa01007387 */ /* 0x0009e20000100800 */
[----:B-1----:R-:W-:Y:S01]  /*512f0*/  MOV R168, R40 ;  /* 0x0000002800a87202 */ /* 0x002fe20000000f00 */
[----:B---3--:R-:W-:Y:S01]  /*51300*/  IMAD.MOV.U32 R169, RZ, RZ, R41 ;  /* 0x000000ffffa97224 */ /* 0x008fe200078e0029 */
[----:B----4-:R-:W-:-:S02]  /*51310*/  MOV R170, R42 ;  /* 0x0000002a00aa7202 */ /* 0x010fc40000000f00 */
[----:B------:R-:W-:Y:S08]  /*51320*/  HMMA.1688.F32.TF32 R40, R184, R28, R228 ;  /* 0x0000001cb828723c */ /* 0x000ff000000810e4 */
[----:B--2---:R-:W-:Y:S01]  /*51330*/  HMMA.1688.F32.TF32 R172, R172, R16, R180 ;  /* 0x00000010acac723c */ /* 0x004fe200000810b4 */
[----:B------:R1:W-:Y:S11]  /*51340*/  STL [R1+0x5250], R171 ;  /* 0x005250ab01007387 */ /* 0x0003f60000100800 */
[----:B------:R-:W-:Y:S04]  /*51350*/  @!UPT UIADD3 URZ, URZ, URZ, URZ ;  /* 0x0000003f3f3ff290 */ /* 0x000fe8000fffe03f */
[----:B------:R-:W-:Y:S01]  /*51360*/  MOV R165, R40 ;  /* 0x0000002800a57202 */ /* 0x000fe20000000f00 */
[----:B------:R-:W-:Y:S01]  /*51370*/  IMAD.MOV.U32 R166, RZ, RZ, R41 ;  /* 0x000000ffffa67224 */ /* 0x000fe200078e0029 */
[----:B------:R-:W-:Y:S01]  /*51380*/  MOV R167, R42 ;  /* 0x0000002a00a77202 */ /* 0x000fe20000000f00 */
[----:B-1----:R-:W-:Y:S02]  /*51390*/  IMAD.MOV.U32 R171, RZ, RZ, R43 ;  /* 0x000000ffffab7224 */ /* 0x002fe400078e002b */
[C---:B------:R-:W-:Y:S08]  /*513a0*/  HMMA.1688.F32.TF32 R40, R184.reuse, R24, R224 ;  /* 0x00000018b828723c */ /* 0x040ff000000810e0 */
[C---:B-----5:R-:W-:Y:S08]  /*513b0*/  HMMA.1688.F32.TF32 R180, R184.reuse, R8, R212 ;  /* 0x00000008b8b4723c */ /* 0x060ff000000810d4 */
[----:B------:R-:W-:Y:S01]  /*513c0*/  HMMA.1688.F32.TF32 R176, R184, R12, R176 ;  /* 0x0000000cb8b0723c */ /* 0x000fe200000810b0 */
[----:B------:R-:W-:Y:S04]  /*513d0*/  STL [R1+0x5274], R172 ;  /* 0x005274ac01007387 */ /* 0x000fe80000100800 */
[----:B------:R-:W-:Y:S04]  /*513e0*/  STL [R1+0x5270], R173 ;  /* 0x005270ad01007387 */ /* 0x000fe80000100800 */
[----:B------:R1:W-:Y:S04]  /*513f0*/  STL [R1+0x524c], R174 ;  /* 0x00524cae01007387 */ /* 0x0003e80000100800 */
[----:B------:R2:W-:Y:S10]  /*51400*/  STL [R1+0x5248], R175 ;  /* 0x005248af01007387 */ /* 0x0005f40000100800 */
[----:B------:R-:W-:Y:S04]  /*51410*/  STL [R1+0x5280], R176 ;  /* 0x005280b001007387 */ /* 0x000fe80000100800 */
[----:B------:R-:W-:Y:S04]  /*51420*/  STL [R1+0x527c], R177 ;  /* 0x00527cb101007387 */ /* 0x000fe80000100800 */
[----:B------:R-:W-:Y:S04]  /*51430*/  STL [R1+0x5278], R178 ;  /* 0x005278b201007387 */ /* 0x000fe80000100800 */
[----:B------:R3:W-:Y:S04]  /*51440*/  STL [R1+0x5244], R179 ;  /* 0x005244b301007387 */ /* 0x0007e80000100800 */
[----:B------:R-:W-:Y:S01]  /*51450*/  STL [R1+0x528c], R180 ;  /* 0x00528cb401007387 */ /* 0x000fe20000100800 */
[----:B-1----:R-:W-:-:S03]  /*51460*/  MOV R174, R40 ;  /* 0x0000002800ae7202 */ /* 0x002fc60000000f00 */
[----:B------:R-:W-:Y:S01]  /*51470*/  STL [R1+0x5288], R181 ;  /* 0x005288b501007387 */ /* 0x000fe20000100800 */
[----:B--2---:R-:W-:Y:S01]  /*51480*/  IMAD.MOV.U32 R175, RZ, RZ, R41 ;  /* 0x000000ffffaf7224 */ /* 0x004fe200078e0029 */
[----:B---3--:R-:W-:Y:S02]  /*51490*/  MOV R179, R42 ;  /* 0x0000002a00b37202 */ /* 0x008fe40000000f00 */
[----:B------:R-:W-:Y:S04]  /*514a0*/  STL [R1+0x5284], R182 ;  /* 0x005284b601007387 */ /* 0x000fe80000100800 */
[----:B------:R1:W-:Y:S02]  /*514b0*/  STL [R1+0x5240], R183 ;  /* 0x005240b701007387 */ /* 0x0003e40000100800 */
[----:B-1----:R-:W-:-:S02]  /*514c0*/  IMAD.MOV.U32 R183, RZ, RZ, R43 ;  /* 0x000000ffffb77224 */ /* 0x002fc400078e002b */
[C---:B------:R-:W-:Y:S01]  /*514d0*/  HMMA.1688.F32.TF32 R40, R184.reuse, R20, R220 ;  /* 0x00000014b828723c */ /* 0x040fe200000810dc */
[----:B------:R1:W-:Y:S04]  /*514e0*/  STL.64 [R1+0x220], R44 ;  /* 0x0002202c01007387 */ /* 0x0003e80000100a00 */
[----:B------:R2:W-:Y:S04]  /*514f0*/  STL.64 [R1+0x228], R46 ;  /* 0x0002282e01007387 */ /* 0x0005e80000100a00 */
[----:B------:R-:W3:Y:S04]  /*51500*/  LDL.LU R248, [R1+0x410] ;  /* 0x0004100001f87983 */ /* 0x000ee80000300800 */
[----:B------:R-:W3:Y:S04]  /*51510*/  LDL.LU R249, [R1+0x414] ;  /* 0x0004140001f97983 */ /* 0x000ee80000300800 */
[----:B------:R-:W3:Y:S04]  /*51520*/  LDL.LU R250, [R1+0x418] ;  /* 0x0004180001fa7983 */ /* 0x000ee80000300800 */
[----:B------:R-:W3:Y:S03]  /*51530*/  LDL.LU R251, [R1+0x41c] ;  /* 0x00041c0001fb7983 */ /* 0x000ee60000300800 */
[----:B------:R-:W-:Y:S01]  /*51540*/  MOV R177, R40 ;  /* 0x0000002800b17202 */ /* 0x000fe20000000f00 */
[----:B------:R-:W-:Y:S01]  /*51550*/  IMAD.MOV.U32 R178, RZ, RZ, R41 ;  /* 0x000000ffffb27224 */ /* 0x000fe200078e0029 */
[----:B------:R-:W-:Y:S01]  /*51560*/  MOV R172, R42 ;  /* 0x0000002a00ac7202 */ /* 0x000fe20000000f00 */
[----:B------:R-:W-:Y:S01]  /*51570*/  IMAD.MOV.U32 R173, RZ, RZ, R43 ;  /* 0x000000ffffad7224 */ /* 0x000fe200078e002b */
[----:B------:R-:W4:Y:S01]  /*51580*/  LDL.LU R244, [R1+0x500] ;  /* 0x0005000001f47983 */ /* 0x000f220000300800 */
[----:B------:R-:W-:Y:S03]  /*51590*/  HMMA.1688.F32.TF32 R40, R184, R16, R192 ;  /* 0x00000010b828723c */ /* 0x000fe600000810c0 */
[----:B------:R-:W4:Y:S04]  /*515a0*/  LDL.LU R245, [R1+0x504] ;  /* 0x0005040001f57983 */ /* 0x000f280000300800 */
[----:B------:R-:W4:Y:S04]  /*515b0*/  LDL.LU R246, [R1+0x508] ;  /* 0x0005080001f67983 */ /* 0x000f280000300800 */
[----:B------:R-:W4:Y:S04]  /*515c0*/  LDL.LU R247, [R1+0x50c] ;  /* 0x00050c0001f77983 */ /* 0x000f280000300800 */
[----:B------:R-:W5:Y:S04]  /*515d0*/  LDL.LU R240, [R1+0x510] ;  /* 0x0005100001f07983 */ /* 0x000f680000300800 */
[----:B------:R-:W5:Y:S04]  /*515e0*/  LDL.LU R241, [R1+0x514] ;  /* 0x0005140001f17983 */ /* 0x000f680000300800 */
[----:B------:R-:W5:Y:S04]  /*515f0*/  LDL.LU R242, [R1+0x518] ;  /* 0x0005180001f27983 */ /* 0x000f680000300800 */
[----:B------:R-:W5:Y:S01]  /*51600*/  LDL.LU R243, [R1+0x51c] ;  /* 0x00051c0001f37983 */ /* 0x000f620000300800 */
[----:B------:R-:W-:-:S03]  /*51610*/  MOV R180, R40 ;  /* 0x0000002800b47202 */ /* 0x000fc60000000f00 */
[----:B------:R-:W3:Y:S01]  /*51620*/  LDL.LU R236, [R1+0x60] ;  /* 0x0000600001ec7983 */ /* 0x000ee20000300800 */
[----:B------:R-:W-:-:S03]  /*51630*/  IMAD.MOV.U32 R181, RZ, RZ, R41 ;  /* 0x000000ffffb57224 */ /* 0x000fc600078e0029 */
[----:B------:R-:W3:Y:S01]  /*51640*/  LDL.LU R237, [R1+0x64] ;  /* 0x0000640001ed7983 */ /* 0x000ee20000300800 */
[----:B------:R-:W-:-:S03]  /*51650*/  MOV R182, R42 ;  /* 0x0000002a00b67202 */ /* 0x000fc60000000f00 */
[----:B------:R-:W3:Y:S01]  /*51660*/  LDL.LU R238, [R1+0x68] ;  /* 0x0000680001ee7983 */ /* 0x000ee20000300800 */
[----:B------:R-:W-:-:S03]  /*51670*/  IMAD.MOV.U32 R176, RZ, RZ, R43 ;  /* 0x000000ffffb07224 */ /* 0x000fc600078e002b */
[----:B------:R-:W3:Y:S04]  /*51680*/  LDL.LU R239, [R1+0x6c] ;  /* 0x00006c0001ef7983 */ /* 0x000ee80000300800 */
[----:B------:R-:W3:Y:S04]  /*51690*/  LDL.LU R40, [R1+0x70] ;  /* 0x0000700001287983 */ /* 0x000ee80000300800 */
[----:B------:R-:W3:Y:S04]  /*516a0*/  LDL.LU R41, [R1+0x74] ;  /* 0x0000740001297983 */ /* 0x000ee80000300800 */
[----:B------:R-:W3:Y:S04]  /*516b0*/  LDL.LU R42, [R1+0x78] ;  /* 0x00007800012a7983 */ /* 0x000ee80000300800 */
[----:B------:R-:W3:Y:S04]  /*516c0*/  LDL.LU R43, [R1+0x7c] ;  /* 0x00007c00012b7983 */ /* 0x000ee80000300800 */
[----:B-1----:R-:W3:Y:S04]  /*516d0*/  LDL.LU R44, [R1+0x80] ;  /* 0x00008000012c7983 */ /* 0x002ee80000300800 */
[----:B------:R-:W3:Y:S04]  /*516e0*/  LDL.LU R45, [R1+0x84] ;  /* 0x00008400012d7983 */ /* 0x000ee80000300800 */
[----:B--2---:R-:W3:Y:S04]  /*516f0*/  LDL.LU R46, [R1+0x88] ;  /* 0x00008800012e7983 */ /* 0x004ee80000300800 */
        /* <DEDUP_REMOVED lines=80> */
[----:B------:R-:W2:Y:S04]  /*51c00*/  LDS R187, [R0+0x9300] ;  /* 0x0093000000bb7984 */ /* 0x000ea80000000800 */
        /* <DEDUP_REMOVED lines=18> */
[----:B--2---:R-:W2:Y:S04]  /*51d30*/  LDL.LU.64 R86, [R1+0x54e0] ;  /* 0x0054e00001567983 */ /* 0x004ea80000300a00 */
[----:B------:R-:W2:Y:S01]  /*51d40*/  LDL.LU.64 R84, [R1+0x54d8] ;  /* 0x0054d80001547983 */ /* 0x000ea20000300a00 */
[----:B------:R-:W-:Y:S03]  /*51d50*/  HMMA.1688.F32.TF32 R184, R184, R16, R56 ;  /* 0x00000010b8b8723c */ /* 0x000fe60000081038 */
[----:B------:R-:W-:Y:S04]  /*51d60*/  STL.64 [R1+0x1c0], R80 ;  /* 0x0001c05001007387 */ /* 0x000fe80000100a00 */
[----:B------:R3:W-:Y:S04]  /*51d70*/  STL.64 [R1+0x1c8], R82 ;  /* 0x0001c85201007387 */ /* 0x0007e80000100a00 */
[----:B---3--:R-:W3:Y:S04]  /*51d80*/  LDL.LU.64 R82, [R1+0x54d0] ;  /* 0x0054d00001527983 */ /* 0x008ee80000300a00 */
[----:B------:R-:W3:Y:S04]  /*51d90*/  LDL.LU.64 R80, [R1+0x54c8] ;  /* 0x0054c80001507983 */ /* 0x000ee80000300a00 */
[----:B------:R-:W-:Y:S04]  /*51da0*/  STL.64 [R1+0x1b0], R76 ;  /* 0x0001b04c01007387 */ /* 0x000fe80000100a00 */
[----:B------:R4:W-:Y:S04]  /*51db0*/  STL.64 [R1+0x1b8], R78 ;  /* 0x0001b84e01007387 */ /* 0x0009e80000100a00 */
[----:B----4-:R-:W4:Y:S04]  /*51dc0*/  LDL.LU.64 R78, [R1+0x54c0] ;  /* 0x0054c000014e7983 */ /* 0x010f280000300a00 */
[----:B------:R-:W4:Y:S04]  /*51dd0*/  LDL.LU.64 R76, [R1+0x54b8] ;  /* 0x0054b800014c7983 */ /* 0x000f280000300a00 */
[----:B------:R-:W-:Y:S04]  /*51de0*/  STL.64 [R1+0x1a0], R72 ;  /* 0x0001a04801007387 */ /* 0x000fe80000100a00 */
[----:B------:R5:W-:Y:S04]  /*51df0*/  STL.64 [R1+0x1a8], R74 ;  /* 0x0001a84a01007387 */ /* 0x000be80000100a00 */
[----:B-----5:R-:W5:Y:S04]  /*51e00*/  LDL.LU.64 R74, [R1+0x54b0] ;  /* 0x0054b000014a7983 */ /* 0x020f680000300a00 */
        /* <DEDUP_REMOVED lines=27> */
[----:B------:R1:W-:Y:S07]  /*51fc0*/  STL.64 [R1+0x148], R54 ;  /* 0x0001483601007387 */ /* 0x0003ee0000100a00 */
[C---:B------:R-:W-:Y:S01]  /*51fd0*/  HMMA.1688.F32.TF32 R196, R188.reuse, R24, R196 ;  /* 0x00000018bcc4723c */ /* 0x040fe200000810c4 */
[----:B-1----:R-:W3:Y:S04]  /*51fe0*/  LDL.LU.64 R54, [R1+0x5460] ;  /* 0x0054600001367983 */ /* 0x002ee80000300a00 */
[----:B------:R-:W3:Y:S04]  /*51ff0*/  LDL.LU.64 R52, [R1+0x5458] ;  /* 0x0054580001347983 */ /* 0x000ee80000300a00 */
[----:B------:R-:W-:Y:S04]  /*52000*/  STL.64 [R1+0x130], R48 ;  /* 0x0001303001007387 */ /* 0x000fe80000100a00 */
[----:B------:R1:W-:Y:S01]  /*52010*/  STL.64 [R1+0x138], R50 ;  /* 0x0001383201007387 */ /* 0x0003e20000100a00 */
[C---:B------:R-:W-:Y:S03]  /*52020*/  HMMA.1688.F32.TF32 R216, R188.reuse, R20, R216 ;  /* 0x00000014bcd8723c */ /* 0x040fe600000810d8 */
        /* <DEDUP_REMOVED lines=20> */
[----:B-1----:R-:W5:Y:S01]  /*52170*/  LDL.LU.64 R218, [R1+0x5400] ;  /* 0x0054000001da7983 */ /* 0x002f620000300a00 */
[----:B------:R-:W-:Y:S03]  /*52180*/  HMMA.1688.F32.TF32 R188, R188, R16, R212 ;  /* 0x00000010bcbc723c */ /* 0x000fe600000810d4 */
[----:B------:R-:W5:Y:S04]  /*52190*/  LDL.LU.64 R216, [R1+0x53f8] ;  /* 0x0053f80001d87983 */ /* 0x000f680000300a00 */
[----:B------:R-:W5:Y:S04]  /*521a0*/  LDL.LU.64 R214, [R1+0x53f0] ;  /* 0x0053f00001d67983 */ /* 0x000f680000300a00 */
[----:B------:R-:W5:Y:S11]  /*521b0*/  LDL.LU.64 R212, [R1+0x53e8] ;  /* 0x0053e80001d47983 */ /* 0x000f760000300a00 */
[----:B------:R-:W-:Y:S01]  /*521c0*/  @!UPT UIADD3 URZ, URZ, URZ, URZ ;  /* 0x0000003f3f3ff290 */ /* 0x000fe2000fffe03f */
[----:B------:R-:W-:Y:S04]  /*521d0*/  STL.64 [R1+0xd0], R188 ;  /* 0x0000d0bc01007387 */ /* 0x000fe80000100a00 */
[----:B------:R2:W-:Y:S02]  /*521e0*/  STL.64 [R1+0xd8], R190 ;  /* 0x0000d8be01007387 */ /* 0x0005e40000100a00 */
[C---:B--2---:R-:W-:Y:S08]  /*521f0*/  HMMA.1688.F32.TF32 R188, R192.reuse, R12, R184 ;  /* 0x0000000cc0bc723c */ /* 0x044ff000000810b8 */
[C---:B------:R-:W-:Y:S08]  /*52200*/  HMMA.1688.F32.TF32 R184, R192.reuse, R8, R224 ;  /* 0x00000008c0b8723c */ /* 0x040ff000000810e0 */
[C---:B------:R-:W-:Y:S01]  /*52210*/  HMMA.1688.F32.TF32 R224, R192.reuse, R36, R228 ;  /* 0x00000024c0e0723c */ /* 0x040fe200000810e4 */
[----:B------:R-:W-:Y:S04]  /*52220*/  LDS R228, [R2+0xa080] ;  /* 0x00a0800002e47984 */ /* 0x000fe80000000800 */
[----:B------:R-:W-:Y:S04]  /*52230*/  LDS R230, [R2+0xb080] ;  /* 0x00b0800002e67984 */ /* 0x000fe80000000800 */
        /* <DEDUP_REMOVED lines=10> */
[C---:B------:R-:W-:Y:S03]  /*522e0*/  HMMA.1688.F32.TF32 R44, R192.reuse, R24, R40 ;  /* 0x00000018c02c723c */ /* 0x040fe60000081028 */
[----:B------:R-:W-:Y:S04]  /*522f0*/  LDS R224, [R4+0xa000] ;  /* 0x00a0000004e07984 */ /* 0x000fe80000000800 */
[----:B------:R-:W-:Y:S04]  /*52300*/  LDS R226, [R4+0xb000] ;  /* 0x00b0000004e27984 */ /* 0x000fe80000000800 */
[----:B------:R-:W-:Y:S04]  /*52310*/  STL.64 [R1+0x90], R188 ;  /* 0x000090bc01007387 */ /* 0x000fe80000100a00 */
[----:B------:R-:W-:Y:S01]  /*52320*/  STL.64 [R1+0x98], R190 ;  /* 0x000098be01007387 */ /* 0x000fe20000100a00 */
[C---:B------:R-:W-:Y:S03]  /*52330*/  HMMA.1688.F32.TF32 R40, R192.reuse, R20, R236 ;  /* 0x00000014c028723c */ /* 0x040fe600000810ec */
[----:B------:R-:W-:Y:S04]  /*52340*/  STL.64 [R1+0x80], R184 ;  /* 0x000080b801007387 */ /* 0x000fe80000100a00 */
[----:B------:R1:W-:Y:S04]  /*52350*/  STL.64 [R1+0x88], R186 ;  /* 0x000088ba01007387 */ /* 0x0003e80000100a00 */
[----:B------:R-:W-:Y:S04]  /*52360*/  LDS R225, [R5+0xa000] ;  /* 0x00a0000005e17984 */ /* 0x000fe80000000800 */
[----:B------:R-:W-:Y:S01]  /*52370*/  LDS R227, [R5+0xb000] ;  /* 0x00b0000005e37984 */ /* 0x000fe20000000800 */
[----:B-1----:R-:W-:Y:S03]  /*52380*/  HMMA.1688.F32.TF32 R184, R192, R16, R240 ;  /* 0x00000010c0b8723c */ /* 0x002fe600000810f0 */
[----:B------:R-:W-:Y:S04]  /*52390*/  STL.64 [R1+0x70], R44 ;  /* 0x0000702c01007387 */ /* 0x000fe80000100a00 */
[----:B------:R-:W-:Y:S01]  /*523a0*/  STL.64 [R1+0x78], R46 ;  /* 0x0000782e01007387 */ /* 0x000fe20000100a00 */
[C---:B------:R-:W-:Y:S03]  /*523b0*/  HMMA.1688.F32.TF32 R192, R220.reuse, R8, R248 ;  /* 0x00000008dcc0723c */ /* 0x040fe600000810f8 */
[----:B------:R-:W-:Y:S04]  /*523c0*/  LDS R232, [R4+0xa080] ;  /* 0x00a0800004e87984 */ /* 0x000fe80000000800 */
[----:B------:R-:W-:Y:S01]  /*523d0*/  LDS R234, [R4+0xb080] ;  /* 0x00b0800004ea7984 */ /* 0x000fe20000000800 */
[----:B---3--:R-:W-:Y:S01]  /*523e0*/  IMAD.MOV.U32 R251, RZ, RZ, R204 ;  /* 0x000000fffffb7224 */ /* 0x008fe200078e00cc */
[----:B------:R-:W-:Y:S02]  /*523f0*/  HMMA.1688.F32.TF32 R188, R220, R12, R244 ;  /* 0x0000000cdcbc723c */ /* 0x000fe400000810f4 */
[----:B------:R-:W-:Y:S04]  /*52400*/  LDS R233, [R5+0xa080] ;  /* 0x00a0800005e97984 */ /* 0x000fe80000000800 */
[----:B------:R-:W-:Y:S04]  /*52410*/  LDS R235, [R5+0xb080] ;  /* 0x00b0800005eb7984 */ /* 0x000fe80000000800 */
[----:B------:R-:W-:Y:S04]  /*52420*/  STL [R1+0x523c], R185 ;  /* 0x00523cb901007387 */ /* 0x000fe80000100800 */
[----:B------:R1:W-:Y:S04]  /*52430*/  STL.64 [R1+0x60], R40 ;  /* 0x0000602801007387 */ /* 0x0003e80000100a00 */
[----:B------:R2:W-:Y:S01]  /*52440*/  STL.64 [R1+0x68], R42 ;  /* 0x0000682a01007387 */ /* 0x0005e20000100a00 */
[----:B----4-:R-:W-:Y:S01]  /*52450*/  MOV R248, R208 ;  /* 0x000000d000f87202 */ /* 0x010fe20000000f00 */
[----:B------:R-:W-:-:S02]  /*52460*/  IMAD.MOV.U32 R249, RZ, RZ, R209 ;  /* 0x000000fffff97224 */ /* 0x000fc400078e00d1 */
[----:B------:R-:W-:Y:S01]  /*52470*/  STL [R1+0x5238], R186 ;  /* 0x005238ba01007387 */ /* 0x000fe20000100800 */
[----:B------:R-:W-:-:S03]  /*52480*/  MOV R250, R210 ;  /* 0x000000d200fa7202 */ /* 0x000fc60000000f00 */
[----:B------:R-:W-:Y:S01]  /*52490*/  STL [R1+0x5234], R187 ;  /* 0x005234bb01007387 */ /* 0x000fe20000100800 */
[----:B------:R-:W-:-:S03]  /*524a0*/  MOV R244, R205 ;  /* 0x000000cd00f47202 */ /* 0x000fc60000000f00 */
[----:B------:R-:W3:Y:S01]  /*524b0*/  LDL.LU R208, [R1+0x53e0] ;  /* 0x0053e00001d07983 */ /* 0x000ee20000300800 */
[----:B------:R-:W-:-:S03]  /*524c0*/  IMAD.MOV.U32 R245, RZ, RZ, R206 ;  /* 0x000000fffff57224 */ /* 0x000fc600078e00ce */
[----:B------:R-:W3:Y:S01]  /*524d0*/  LDL.LU R209, [R1+0x53dc] ;  /* 0x0053dc0001d17983 */ /* 0x000ee20000300800 */
[----:B------:R-:W-:-:S03]  /*524e0*/  MOV R246, R207 ;  /* 0x000000cf00f67202 */ /* 0x000fc60000000f00 */
[----:B------:R-:W3:Y:S04]  /*524f0*/  LDL.LU R210, [R1+0x53d8] ;  /* 0x0053d80001d27983 */ /* 0x000ee80000300800 */
[----:B------:R-:W4:Y:S01]  /*52500*/  LDL.LU R204, [R1+0x53d4] ;  /* 0x0053d40001cc7983 */ /* 0x000f220000300800 */
[----:B-----5:R-:W-:-:S03]  /*52510*/  IMAD.MOV.U32 R247, RZ, RZ, R200 ;  /* 0x000000fffff77224 */ /* 0x020fc600078e00c8 */
[----:B------:R-:W4:Y:S01]  /*52520*/  LDL.LU R205, [R1+0x53d0] ;  /* 0x0053d00001cd7983 */ /* 0x000f220000300800 */
[----:B------:R-:W-:-:S03]  /*52530*/  MOV R240, R201 ;  /* 0x000000c900f07202 */ /* 0x000fc60000000f00 */
[----:B------:R-:W4:Y:S01]  /*52540*/  LDL.LU R206, [R1+0x53cc] ;  /* 0x0053cc0001ce7983 */ /* 0x000f220000300800 */
[----:B------:R-:W-:-:S03]  /*52550*/  IMAD.MOV.U32 R241, RZ, RZ, R202 ;  /* 0x000000fffff17224 */ /* 0x000fc600078e00ca */
[----:B------:R-:W4:Y:S04]  /*52560*/  LDL.LU R207, [R1+0x53c8] ;  /* 0x0053c80001cf7983 */ /* 0x000f280000300800 */
[----:B------:R-:W5:Y:S04]  /*52570*/  LDL.LU R200, [R1+0x53c4] ;  /* 0x0053c40001c87983 */ /* 0x000f680000300800 */
[----:B------:R-:W5:Y:S01]  /*52580*/  LDL.LU R201, [R1+0x53c0] ;  /* 0x0053c00001c97983 */ /* 0x000f620000300800 */
[----:B------:R-:W-:-:S03]  /*52590*/  MOV R242, R196 ;  /* 0x000000c400f27202 */ /* 0x000fc60000000f00 */
[----:B------:R-:W5:Y:S01]  /*525a0*/  LDL.LU R202, [R1+0x53bc] ;  /* 0x0053bc0001ca7983 */ /* 0x000f620000300800 */
[----:B------:R-:W-:-:S03]  /*525b0*/  IMAD.MOV.U32 R243, RZ, RZ, R197 ;  /* 0x000000fffff37224 */ /* 0x000fc600078e00c5 */
[----:B------:R-:W3:Y:S04]  /*525c0*/  LDL.LU R196, [R1+0x53b8] ;  /* 0x0053b80001c47983 */ /* 0x000ee80000300800 */
[----:B------:R-:W3:Y:S01]  /*525d0*/  LDL.LU R197, [R1+0x53b4] ;  /* 0x0053b40001c57983 */ /* 0x000ee20000300800 */
[----:B-1----:R-:W-:-:S03]  /*525e0*/  MOV R40, R198 ;  /* 0x000000c600287202 */ /* 0x002fc60000000f00 */
[----:B------:R-:W3:Y:S01]  /*525f0*/  LDL.LU R44, [R1+0x50] ;  /* 0x00005000012c7983 */ /* 0x000ee20000300800 */
[----:B------:R-:W-:-:S03]  /*52600*/  IMAD.MOV.U32 R41, RZ, RZ, R199 ;  /* 0x000000ffff297224 */ /* 0x000fc600078e00c7 */
[----:B------:R-:W3:Y:S01]  /*52610*/  LDL.LU R45, [R1+0x54] ;  /* 0x00005400012d7983 */ /* 0x000ee20000300800 */
[----:B--2---:R-:W-:-:S03]  /*52620*/  MOV R42, R203 ;  /* 0x000000cb002a7202 */ /* 0x004fc60000000f00 */
[----:B------:R-:W2:Y:S01]  /*52630*/  LDL.LU R46, [R1+0x58] ;  /* 0x00005800012e7983 */ /* 0x000ea20000300800 */
[----:B------:R-:W-:-:S03]  /*52640*/  IMAD.MOV.U32 R43, RZ, RZ, R211 ;  /* 0x000000ffff2b7224 */ /* 0x000fc600078e00d3 */
[----:B------:R-:W2:Y:S01]  /*52650*/  LDL.LU R47, [R1+0x5c] ;  /* 0x00005c00012f7983 */ /* 0x000ea20000300800 */
[----:B------:R-:W-:-:S03]  /*52660*/  MOV R236, R219 ;  /* 0x000000db00ec7202 */ /* 0x000fc60000000f00 */
[----:B------:R-:W3:Y:S04]  /*52670*/  LDL.LU R198, [R1+0x53b0] ;  /* 0x0053b00001c67983 */ /* 0x000ee80000300800 */
[----:B------:R-:W3:Y:S04]  /*52680*/  LDL.LU R199, [R1+0x53ac] ;  /* 0x0053ac0001c77983 */ /* 0x000ee80000300800 */
[----:B------:R-:W5:Y:S04]  /*52690*/  LDL.LU R203, [R1+0x53a8] ;  /* 0x0053a80001cb7983 */ /* 0x000f680000300800 */
[----:B------:R-:W2:Y:S04]  /*526a0*/  LDL.LU R211, [R1+0x53a4] ;  /* 0x0053a40001d37983 */ /* 0x000ea80000300800 */
[----:B------:R-:W2:Y:S01]  /*526b0*/  LDL.LU R219, [R1+0x53a0] ;  /* 0x0053a00001db7983 */ /* 0x000ea20000300800 */
[----:B------:R-:W-:Y:S01]  /*526c0*/  IMAD.MOV.U32 R237, RZ, RZ, R14 ;  /* 0x000000ffffed7224 */ /* 0x000fe200078e000e */
[----:B------:R-:W-:-:S02]  /*526d0*/  MOV R238, R15 ;  /* 0x0000000f00ee7202 */ /* 0x000fc40000000f00 */
[----:B------:R-:W2:Y:S04]  /*526e0*/  LDL.LU R14, [R1+0x539c] ;  /* 0x00539c00010e7983 */ /* 0x000ea80000300800 */
[----:B------:R-:W2:Y:S01]  /*526f0*/  LDL.LU R15, [R1+0x5398] ;  /* 0x00539800010f7983 */ /* 0x000ea20000300800 */
[----:B------:R-:W-:Y:S01]  /*52700*/  HMMA.1688.F32.TF32 R212, R220, R20, R212 ;  /* 0x00000014dcd4723c */ /* 0x000fe200000810d4 */
[----:B------:R-:W-:-:S07]  /*52710*/  IMAD.MOV.U32 R239, RZ, RZ, R252 ;  /* 0x000000ffffef7224 */ /* 0x000fce00078e00fc */
[C---:B----4-:R-:W-:Y:S08]  /*52720*/  HMMA.1688.F32.TF32 R204, R220.reuse, R28, R204 ;  /* 0x0000001cdccc723c */ /* 0x050ff000000810cc */
[C---:B---3--:R-:W-:Y:S08]  /*52730*/  HMMA.1688.F32.TF32 R196, R220.reuse, R36, R196 ;  /* 0x00000024dcc4723c */ /* 0x048ff000000810c4 */
[C---:B-----5:R-:W-:Y:S08]  /*52740*/  HMMA.1688.F32.TF32 R200, R220.reuse, R32, R200 ;  /* 0x00000020dcc8723c */ /* 0x060ff000000810c8 */
[C---:B--2---:R-:W-:Y:S08]  /*52750*/  HMMA.1688.F32.TF32 R208, R220.reuse, R24, R208 ;  /* 0x00000018dcd0723c */ /* 0x044ff000000810d0 */
[----:B------:R-:W-:Y:S01]  /*52760*/  HMMA.1688.F32.TF32 R216, R220, R16, R216 ;  /* 0x00000010dcd8723c */ /* 0x000fe200000810d8 */
[----:B------:R-:W-:Y:S04]  /*52770*/  LDS R220, [R2+0xa000] ;  /* 0x00a0000002dc7984 */ /* 0x000fe80000000800 */
[----:B------:R-:W-:Y:S04]  /*52780*/  LDS R222, [R2+0xb000] ;  /* 0x00b0000002de7984 */ /* 0x000fe80000000800 */
[----:B------:R-:W-:Y:S04]  /*52790*/  LDS R221, [R0+0xa000] ;  /* 0x00a0000000dd7984 */ /* 0x000fe80000000800 */
[----:B------:R-:W1:Y:S02]  /*527a0*/  LDS R223, [R0+0xb000] ;  /* 0x00b0000000df7984 */ /* 0x000e640000000800 */
[C---:B-1----:R-:W-:Y:S08]  /*527b0*/  HMMA.1688.F32.TF32 R44, R220.reuse, R14, R44 ;  /* 0x0000000edc2c723c */ /* 0x042ff0000008102c */
[C---:B------:R-:W-:Y:S08]  /*527c0*/  HMMA.1688.F32.TF32 R40, R220.reuse, R10, R40 ;  /* 0x0000000adc28723c */ /* 0x040ff00000081028 */
[C---:B------:R-:W-:Y:S08]  /*527d0*/  HMMA.1688.F32.TF32 R236, R220.reuse, R38, R236 ;  /* 0x00000026dcec723c */ /* 0x040ff000000810ec */
[C---:B------:R-:W-:Y:S08]  /*527e0*/  HMMA.1688.F32.TF32 R240, R220.reuse, R34, R240 ;  /* 0x00000022dcf0723c */ /* 0x040ff000000810f0 */
[C---:B------:R-:W-:Y:S08]  /*527f0*/  HMMA.1688.F32.TF32 R244, R220.reuse, R30, R244 ;  /* 0x0000001edcf4723c */ /* 0x040ff000000810f4 */
[----:B------:R-:W-:Y:S01]  /*52800*/  HMMA.1688.F32.TF32 R248, R220, R26, R248 ;  /* 0x0000001adcf8723c */ /* 0x000fe200000810f8 */
[----:B------:R-:W-:Y:S01]  /*52810*/  MOV R9, R46 ;  /* 0x0000002e00097202 */ /* 0x000fe20000000f00 */
[----:B------:R-:W-:Y:S01]  /*52820*/  IMAD.MOV.U32 R8, RZ, RZ, R47 ;  /* 0x000000ffff087224 */ /* 0x000fe200078e002f */
[----:B------:R-:W-:Y:S01]  /*52830*/  MOV R13, R44 ;  /* 0x0000002c000d7202 */ /* 0x000fe20000000f00 */
[----:B------:R-:W-:Y:S01]  /*52840*/  IMAD.MOV.U32 R12, RZ, RZ, R45 ;  /* 0x000000ffff0c7224 */ /* 0x000fe200078e002d */
[----:B------:R-:W2:Y:S01]  /*52850*/  LDL.LU.64 R46, [R1+0x5390] ;  /* 0x00539000012e7983 */ /* 0x000ea20000300a00 */
[----:B------:R-:W-:Y:S01]  /*52860*/  MOV R17, R42 ;  /* 0x0000002a00117202 */ /* 0x000fe20000000f00 */
[----:B------:R-:W-:Y:S01]  /*52870*/  IMAD.MOV.U32 R16, RZ, RZ, R43 ;  /* 0x000000ffff107224 */ /* 0x000fe200078e002b */
[----:B------:R-:W-:Y:S01]  /*52880*/  MOV R21, R40 ;  /* 0x0000002800157202 */ /* 0x000fe20000000f00 */
[----:B------:R-:W2:Y:S01]  /*52890*/  LDL.LU.64 R44, [R1+0x5388] ;  /* 0x00538800012c7983 */ /* 0x000ea20000300a00 */
[----:B------:R-:W-:Y:S01]  /*528a0*/  IMAD.MOV.U32 R20, RZ, RZ, R41 ;  /* 0x000000ffff147224 */ /* 0x000fe200078e0029 */
[----:B------:R-:W-:Y:S01]  /*528b0*/  MOV R25, R238 ;  /* 0x000000ee00197202 */ /* 0x000fe20000000f00 */
[----:B------:R-:W-:Y:S01]  /*528c0*/  IMAD.MOV.U32 R24, RZ, RZ, R239 ;  /* 0x000000ffff187224 */ /* 0x000fe200078e00ef */
[----:B------:R-:W3:Y:S01]  /*528d0*/  LDL.LU.64 R42, [R1+0x5380] ;  /* 0x00538000012a7983 */ /* 0x000ee20000300a00 */
[----:B------:R-:W-:Y:S01]  /*528e0*/  MOV R29, R236 ;  /* 0x000000ec001d7202 */ /* 0x000fe20000000f00 */
[----:B------:R-:W-:-:S02]  /*528f0*/  IMAD.MOV.U32 R28, RZ, RZ, R237 ;  /* 0x000000ffff1c7224 */ /* 0x000fc400078e00ed */
[----:B------:R-:W3:Y:S01]  /*52900*/  LDL.LU.64 R40, [R1+0x5378] ;  /* 0x0053780001287983 */ /* 0x000ee20000300a00 */
[----:B------:R-:W-:Y:S01]  /*52910*/  MOV R33, R242 ;  /* 0x000000f200217202 */ /* 0x000fe20000000f00 */
[----:B------:R-:W-:Y:S02]  /*52920*/  IMAD.MOV.U32 R32, RZ, RZ, R243 ;  /* 0x000000ffff207224 */ /* 0x000fe400078e00f3 */
[----:B------:R-:W4:Y:S01]  /*52930*/  LDL.LU.64 R238, [R1+0x5370] ;  /* 0x0053700001ee7983 */ /* 0x000f220000300a00 */
[----:B------:R-:W-:Y:S01]  /*52940*/  MOV R37, R240 ;  /* 0x000000f000257202 */ /* 0x000fe20000000f00 */
[----:B------:R-:W-:Y:S02]  /*52950*/  IMAD.MOV.U32 R36, RZ, RZ, R241 ;  /* 0x000000ffff247224 */ /* 0x000fe400078e00f1 */
[----:B------:R-:W4:Y:S01]  /*52960*/  LDL.LU.64 R236, [R1+0x5368] ;  /* 0x0053680001ec7983 */ /* 0x000f220000300a00 */
[----:B------:R-:W-:Y:S01]  /*52970*/  MOV R187, R246 ;  /* 0x000000f600bb7202 */ /* 0x000fe20000000f00 */
[----:B------:R-:W-:-:S02]  /*52980*/  IMAD.MOV.U32 R252, RZ, RZ, R247 ;  /* 0x000000fffffc7224 */ /* 0x000fc400078e00f7 */
[----:B------:R-:W5:Y:S01]  /*52990*/  LDL.LU.64 R242, [R1+0x5360] ;  /* 0x0053600001f27983 */ /* 0x000f620000300a00 */
[----:B------:R-:W-:Y:S01]  /*529a0*/  MOV R185, R244 ;  /* 0x000000f400b97202 */ /* 0x000fe20000000f00 */
[----:B------:R-:W-:Y:S02]  /*529b0*/  IMAD.MOV.U32 R186, RZ, RZ, R245 ;  /* 0x000000ffffba7224 */ /* 0x000fe400078e00f5 */
[----:B------:R-:W5:Y:S04]  /*529c0*/  LDL.LU.64 R240, [R1+0x5358] ;  /* 0x0053580001f07983 */ /* 0x000f680000300a00 */
[----:B------:R-:W2:Y:S04]  /*529d0*/  LDL.LU.64 R246, [R1+0x5350] ;  /* 0x0053500001f67983 */ /* 0x000ea80000300a00 */
[----:B------:R-:W2:Y:S04]  /*529e0*/  LDL.LU.64 R244, [R1+0x5348] ;  /* 0x0053480001f47983 */ /* 0x000ea80000300a00 */
[----:B------:R-:W-:Y:S04]  /*529f0*/  STL.64 [R1+0x7e0], R248 ;  /* 0x0007e0f801007387 */ /* 0x000fe80000100a00 */
[----:B------:R1:W-:Y:S04]  /*52a00*/  STL.64 [R1+0x7e8], R250 ;  /* 0x0007e8fa01007387 */ /* 0x0003e80000100a00 */
[----:B-1----:R-:W2:Y:S04]  /*52a10*/  LDL.LU.64 R250, [R1+0x5340] ;  /* 0x0053400001fa7983 */ /* 0x002ea80000300a00 */
[----:B------:R-:W2:Y:S01]  /*52a20*/  LDL.LU.64 R248, [R1+0x5338] ;  /* 0x0053380001f87983 */ /* 0x000ea20000300a00 */
[C---:B------:R-:W-:Y:S08]  /*52a30*/  HMMA.1688.F32.TF32 R48, R224.reuse, R30, R48 ;  /* 0x0000001ee030723c */ /* 0x040ff00000081030 */
[C---:B----4-:R-:W-:Y:S08]  /*52a40*/  HMMA.1688.F32.TF32 R236, R224.reuse, R10, R236 ;  /* 0x0000000ae0ec723c */ /* 0x050ff000000810ec */
[----:B-----5:R-:W-:Y:S08]  /*52a50*/  HMMA.1688.F32.TF32 R240, R224, R14, R240 ;  /* 0x0000000ee0f0723c */ /* 0x020ff000000810f0 */
[C---:B--2---:R-:W-:Y:S08]  /*52a60*/  HMMA.1688.F32.TF32 R248, R220.reuse, R22, R248 ;  /* 0x00000016dcf8723c */ /* 0x044ff000000810f8 */
[----:B------:R-:W-:Y:S11]  /*52a70*/  HMMA.1688.F32.TF32 R220, R220, R18, R244 ;  /* 0x00000012dcdc723c */ /* 0x000ff600000810f4 */
[----:B------:R-:W-:Y:S04]  /*52a80*/  @!UPT UIADD3 URZ, URZ, URZ, URZ ;  /* 0x0000003f3f3ff290 */ /* 0x000fe8000fffe03f */
[----:B------:R-:W-:Y:S04]  /*52a90*/  STL.64 [R1+0x7d0], R248 ;  /* 0x0007d0f801007387 */ /* 0x000fe80000100a00 */
[----:B------:R-:W-:Y:S04]  /*52aa0*/  STL.64 [R1+0x7d8], R250 ;  /* 0x0007d8fa01007387 */ /* 0x000fe80000100a00 */
[----:B------:R-:W-:Y:S04]  /*52ab0*/  STL.64 [R1+0x680], R220 ;  /* 0x000680dc01007387 */ /* 0x000fe80000100a00 */
[----:B------:R3:W-:Y:S02]  /*52ac0*/  STL.64 [R1+0x688], R222 ;  /* 0x000688de01007387 */ /* 0x0007e40000100a00 */
[C---:B---3--:R-:W-:Y:S08]  /*52ad0*/  HMMA.1688.F32.TF32 R220, R224.reuse, R38, R40 ;  /* 0x00000026e0dc723c */ /* 0x048ff00000081028 */
        /* <DEDUP_REMOVED lines=10> */
[----:B------:R-:W-:Y:S04]  /*52b80*/  LDS R52, [R2+0xa180] ;  /* 0x00a1800002347984 */ /* 0x000fe80000000800 */
[----:B------:R-:W-:Y:S01]  /*52b90*/  LDS R54, [R2+0xb180] ;  /* 0x00b1800002367984 */ /* 0x000fe20000000800 */
[C---:B-1----:R-:W-:Y:S03]  /*52ba0*/  HMMA.1688.F32.TF32 R40, R224.reuse, R22, R56 ;  /* 0x00000016e028723c */ /* 0x042fe60000081038 */
[----:B------:R-:W-:Y:S04]  /*52bb0*/  STL.64 [R1+0x630], R48 ;  /* 0x0006303001007387 */ /* 0x000fe80000100a00 */
[----:B------:R1:W-:Y:S04]  /*52bc0*/  STL.64 [R1+0x638], R50 ;  /* 0x0006383201007387 */ /* 0x0003e80000100a00 */
[----:B------:R-:W-:Y:S04]  /*52bd0*/  STL.64 [R1+0x620], R44 ;  /* 0x0006202c01007387 */ /* 0x000fe80000100a00 */
[----:B------:R2:W-:Y:S01]  /*52be0*/  STL.64 [R1+0x628], R46 ;  /* 0x0006282e01007387 */ /* 0x0005e20000100a00 */
[----:B-1----:R-:W-:Y:S01]  /*52bf0*/  HMMA.1688.F32.TF32 R48, R224, R18, R60 ;  /* 0x00000012e030723c */ /* 0x002fe2000008103c */
[----:B------:R-:W-:Y:S01]  /*52c00*/  MOV R220, R126 ;  /* 0x0000007e00dc7202 */ /* 0x000fe20000000f00 */
[----:B------:R-:W-:Y:S01]  /*52c10*/  IMAD.MOV.U32 R221, RZ, RZ, R127 ;  /* 0x000000ffffdd7224 */ /* 0x000fe200078e007f */
[----:B------:R-:W-:Y:S01]  /*52c20*/  MOV R222, R120 ;  /* 0x0000007800de7202 */ /* 0x000fe20000000f00 */
[----:B------:R-:W-:Y:S01]  /*52c30*/  IMAD.MOV.U32 R223, RZ, RZ, R121 ;  /* 0x000000ffffdf7224 */ /* 0x000fe200078e0079 */
[----:B------:R-:W-:Y:S03]  /*52c40*/  LDS R53, [R0+0xa180] ;  /* 0x00a1800000357984 */ /* 0x000fe60000000800 */
[C---:B--2---:R-:W-:Y:S01]  /*52c50*/  HMMA.1688.F32.TF32 R44, R228.reuse, R14, R64 ;  /* 0x0000000ee42c723c */ /* 0x044fe20000081040 */
        /* <DEDUP_REMOVED lines=15> */
[----:B------:R-:W-:Y:S01]  /*52d50*/  LDS R59, [R5+0xb180] ;  /* 0x00b18000053b7984 */ /* 0x000fe20000000800 */
[C---:B-1----:R-:W-:Y:S03]  /*52d60*/  HMMA.1688.F32.TF32 R40, R228.reuse, R30, R80 ;  /* 0x0000001ee428723c */ /* 0x042fe60000081050 */
[----:B------:R-:W-:Y:S04]  /*52d70*/  STL.64 [R1+0x50], R48 ;  /* 0x0000503001007387 */ /* 0x000fe80000100a00 */
[----:B------:R1:W-:Y:S04]  /*52d80*/  STL.64 [R1+0x58], R50 ;  /* 0x0000583201007387 */ /* 0x0003e80000100a00 */
[----:B------:R-:W-:Y:S04]  /*52d90*/  STL.64 [R1+0x40], R44 ;  /* 0x0000402c01007387 */ /* 0x000fe80000100a00 */
[----:B------:R2:W-:Y:S01]  /*52da0*/  STL.64 [R1+0x48], R46 ;  /* 0x0000482e01007387 */ /* 0x0005e20000100a00 */
[C---:B-1----:R-:W-:Y:S07]  /*52db0*/  HMMA.1688.F32.TF32 R48, R228.reuse, R26, R84 ;  /* 0x0000001ae430723c */ /* 0x042fee0000081054 */
[----:B------:R-:W-:Y:S01]  /*52dc0*/  STL.64 [R1+0x30], R40 ;  /* 0x0000302801007387 */ /* 0x000fe20000100a00 */
[C---:B--2---:R-:W-:Y:S03]  /*52dd0*/  HMMA.1688.F32.TF32 R44, R228.reuse, R22, R88 ;  /* 0x00000016e42c723c */ /* 0x044fe60000081058 */
[----:B------:R1:W-:Y:S05]  /*52de0*/  STL.64 [R1+0x38], R42 ;  /* 0x0000382a01007387 */ /* 0x0003ea0000100a00 */
[----:B-1----:R-:W-:Y:S07]  /*52df0*/  HMMA.1688.F32.TF32 R40, R228, R18, R92 ;  /* 0x00000012e428723c */ /* 0x002fee000008105c */
[----:B------:R-:W-:Y:S04]  /*52e00*/  STL.64 [R1+0x20], R48 ;  /* 0x0000203001007387 */ /* 0x000fe80000100a00 */
[----:B------:R-:W-:Y:S04]  /*52e10*/  STL.64 [R1+0x28], R50 ;  /* 0x0000283201007387 */ /* 0x000fe80000100a00 */
[----:B------:R-:W-:Y:S04]  /*52e20*/  STL.64 [R1+0x10], R44 ;  /* 0x0000102c01007387 */ /* 0x000fe80000100a00 */
[----:B------:R-:W-:Y:S04]  /*52e30*/  STL.64 [R1+0x18], R46 ;  /* 0x0000182e01007387 */ /* 0x000fe80000100a00 */
[----:B------:R-:W2:Y:S01]  /*52e40*/  LDL.LU R126, [R1+0x5334] ;  /* 0x00533400017e7983 */ /* 0x000ea20000300800 */
[----:B------:R-:W-:Y:S01]  /*52e50*/  MOV R60, R122 ;  /* 0x0000007a003c7202 */ /* 0x000fe20000000f00 */
[----:B------:R-:W-:Y:S01]  /*52e60*/  IMAD.MOV.U32 R61, RZ, RZ, R116 ;  /* 0x000000ffff3d7224 */ /* 0x000fe200078e0074 */
[----:B------:R-:W-:Y:S01]  /*52e70*/  MOV R62, R117 ;  /* 0x00000075003e7202 */ /* 0x000fe20000000f00 */
[----:B------:R-:W-:Y:S01]  /*52e80*/  IMAD.MOV.U32 R63, RZ, RZ, R118 ;  /* 0x000000ffff3f7224 */ /* 0x000fe200078e0076 */
[----:B------:R-:W-:Y:S01]  /*52e90*/  MOV R64, R119 ;  /* 0x0000007700407202 */ /* 0x000fe20000000f00 */
[----:B------:R-:W-:Y:S04]  /*52ea0*/  STL.64 [R1], R40 ;  /* 0x0000002801007387 */ /* 0x000fe80000100a00 */
[----:B------:R-:W-:Y:S04]  /*52eb0*/  STL.64 [R1+0x8], R42 ;  /* 0x0000082a01007387 */ /* 0x000fe80000100a00 */
[----:B------:R-:W2:Y:S04]  /*52ec0*/  LDL.LU R127, [R1+0x5330] ;  /* 0x00533000017f7983 */ /* 0x000ea80000300800 */
[----:B------:R-:W3:Y:S04]  /*52ed0*/  LDL.LU R120, [R1+0x532c] ;  /* 0x00532c0001787983 */ /* 0x000ee80000300800 */
[----:B------:R-:W3:Y:S04]  /*52ee0*/  LDL.LU R121, [R1+0x5328] ;  /* 0x0053280001797983 */ /* 0x000ee80000300800 */
[----:B------:R-:W3:Y:S01]  /*52ef0*/  LDL.LU R122, [R1+0x5324] ;  /* 0x00532400017a7983 */ /* 0x000ee20000300800 */
[----:B------:R-:W-:-:S03]  /*52f00*/  IMAD.MOV.U32 R65, RZ, RZ, R112 ;  /* 0x000000ffff417224 */ /* 0x000fc600078e0070 */
[----:B------:R-:W4:Y:S01]  /*52f10*/  LDL.LU R116, [R1+0x5320] ;  /* 0x0053200001747983 */ /* 0x000f220000300800 */
[----:B------:R-:W-:-:S03]  /*52f20*/  MOV R66, R113 ;  /* 0x0000007100427202 */ /* 0x000fc60000000f00 */
[----:B------:R-:W4:Y:S01]  /*52f30*/  LDL.LU R117, [R1+0x531c] ;  /* 0x00531c0001757983 */ /* 0x000f220000300800 */
[----:B------:R-:W-:-:S03]  /*52f40*/  IMAD.MOV.U32 R67, RZ, RZ, R114 ;  /* 0x000000ffff437224 */ /* 0x000fc600078e0072 */
[----:B------:R-:W4:Y:S01]  /*52f50*/  LDL.LU R118, [R1+0x5318] ;  /* 0x0053180001767983 */ /* 0x000f220000300800 */
[----:B------:R-:W-:-:S03]  /*52f60*/  MOV R68, R108 ;  /* 0x0000006c00447202 */ /* 0x000fc60000000f00 */
[----:B------:R-:W4:Y:S01]  /*52f70*/  LDL.LU R119, [R1+0x5314] ;  /* 0x0053140001777983 */ /* 0x000f220000300800 */
[----:B------:R-:W-:-:S03]  /*52f80*/  IMAD.MOV.U32 R69, RZ, RZ, R109 ;  /* 0x000000ffff457224 */ /* 0x000fc600078e006d */
[----:B------:R-:W5:Y:S01]  /*52f90*/  LDL.LU R112, [R1+0x5310] ;  /* 0x0053100001707983 */ /* 0x000f620000300800 */
[----:B------:R-:W-:-:S03]  /*52fa0*/  MOV R70, R110 ;  /* 0x0000006e00467202 */ /* 0x000fc60000000f00 */
[----:B------:R-:W5:Y:S01]  /*52fb0*/  LDL.LU R113, [R1+0x530c] ;  /* 0x00530c0001717983 */ /* 0x000f620000300800 */
[----:B------:R-:W-:-:S03]  /*52fc0*/  IMAD.MOV.U32 R71, RZ, RZ, R111 ;  /* 0x000000ffff477224 */ /* 0x000fc600078e006f */
        /* <DEDUP_REMOVED lines=25> */
[----:B------:R-:W-:Y:S01]  /*53160*/  MOV R76, R97 ;  /* 0x00000061004c7202 */ /* 0x000fe20000000f00 */
[----:B------:R-:W-:Y:S01]  /*53170*/  IMAD.MOV.U32 R77, RZ, RZ, R98 ;  /* 0x000000ffff4d7224 */ /* 0x000fe200078e0062 */
[----:B------:R-:W-:Y:S01]  /*53180*/  MOV R78, R99 ;  /* 0x00000063004e7202 */ /* 0x000fe20000000f00 */
[----:B------:R-:W5:Y:S01]  /*53190*/  LDL.LU R97, [R1+0x52d4] ;  /* 0x0052d40001617983 */ /* 0x000f620000300800 */
[----:B------:R-:W-:Y:S01]  /*531a0*/  IMAD.MOV.U32 R79, RZ, RZ, R107 ;  /* 0x000000ffff4f7224 */ /* 0x000fe200078e006b */
[----:B------:R-:W-:-:S02]  /*531b0*/  MOV R224, R115 ;  /* 0x0000007300e07202 */ /* 0x000fc40000000f00 */
[----:B------:R-:W5:Y:S01]  /*531c0*/  LDL.LU R98, [R1+0x52d0] ;  /* 0x0052d00001627983 */ /* 0x000f620000300800 */
[----:B------:R-:W-:-:S03]  /*531d0*/  IMAD.MOV.U32 R225, RZ, RZ, R123 ;  /* 0x000000ffffe17224 */ /* 0x000fc600078e007b */
        /* <DEDUP_REMOVED lines=13> */
[----:B------:R-:W2:Y:S01]  /*532b0*/  LDS R51, [R5+0xb100] ;  /* 0x00b1000005337984 */ /* 0x000ea20000000800 */
[-C--:B-1----:R-:W-:Y:S08]  /*532c0*/  HMMA.1688.F32.TF32 R60, R40, R18.reuse, R60 ;  /* 0x00000012283c723c */ /* 0x082ff0000008103c */
[C---:B--2---:R-:W-:Y:S08]  /*532d0*/  HMMA.1688.F32.TF32 R44, R232.reuse, R18, R124 ;  /* 0x00000012e82c723c */ /* 0x044ff0000008107c */
[----:B----4-:R-:W-:Y:S08]  /*532e0*/  HMMA.1688.F32.TF32 R116, R232, R26, R116 ;  /* 0x0000001ae874723c */ /* 0x010ff00000081074 */
[C---:B---3--:R-:W-:Y:S08]  /*532f0*/  HMMA.1688.F32.TF32 R92, R40.reuse, R14, R84 ;  /* 0x0000000e285c723c */ /* 0x048ff00000081054 */
[C---:B------:R-:W-:Y:S08]  /*53300*/  HMMA.1688.F32.TF32 R84, R40.reuse, R10, R80 ;  /* 0x0000000a2854723c */ /* 0x040ff00000081050 */
[C---:B------:R-:W-:Y:S08]  /*53310*/  HMMA.1688.F32.TF32 R80, R40.reuse, R38, R76 ;  /* 0x000000262850723c */ /* 0x040ff0000008104c */
[C---:B------:R-:W-:Y:S08]  /*53320*/  HMMA.1688.F32.TF32 R76, R40.reuse, R34, R72 ;  /* 0x00000022284c723c */ /* 0x040ff00000081048 */
[C---:B------:R-:W-:Y:S08]  /*53330*/  HMMA.1688.F32.TF32 R72, R40.reuse, R30, R68 ;  /* 0x0000001e2848723c */ /* 0x040ff00000081044 */
[C---:B------:R-:W-:Y:S08]  /*53340*/  HMMA.1688.F32.TF32 R68, R40.reuse, R26, R64 ;  /* 0x0000001a2844723c */ /* 0x040ff00000081040 */
[----:B-----5:R-:W-:Y:S01]  /*53350*/  HMMA.1688.F32.TF32 R64, R40, R22, R224 ;  /* 0x000000162840723c */ /* 0x020fe200000810e0 */
[----:B------:R-:W-:Y:S07]  /*53360*/  STL.64 [R1+0x7c0], R92 ;  /* 0x0007c05c01007387 */ /* 0x000fee0000100a00 */
[-C--:B------:R-:W-:Y:S01]  /*53370*/  HMMA.1688.F32.TF32 R40, R48, R14.reuse, R220 ;  /* 0x0000000e3028723c */ /* 0x080fe200000810dc */
        /* <DEDUP_REMOVED lines=9> */
[----:B------:R-:W-:Y:S04]  /*53410*/  STL.64 [R1+0x770], R68 ;  /* 0x0007704401007387 */ /* 0x000fe80000100a00 */
[----:B------:R-:W-:Y:S04]  /*53420*/  STL.64 [R1+0x778], R70 ;  /* 0x0007784601007387 */ /* 0x000fe80000100a00 */
[----:B------:R-:W-:Y:S04]  /*53430*/  STL.64 [R1+0x760], R64 ;  /* 0x0007604001007387 */ /* 0x000fe80000100a00 */
[----:B------:R-:W-:Y:S04]  /*53440*/  STL.64 [R1+0x768], R66 ;  /* 0x0007684201007387 */ /* 0x000fe80000100a00 */
[----:B-1----:R-:W3:Y:S04]  /*53450*/  LDL.LU R72, [R1+0x290] ;  /* 0x0002900001487983 */ /* 0x002ee80000300800 */
[----:B------:R-:W-:Y:S04]  /*53460*/  STL.64 [R1+0x400], R60 ;  /* 0x0004003c01007387 */ /* 0x000fe80000100a00 */
[----:B------:R-:W-:Y:S04]  /*53470*/  STL.64 [R1+0x408], R62 ;  /* 0x0004083e01007387 */ /* 0x000fe80000100a00 */
[----:B------:R1:W-:Y:S04]  /*53480*/  STL.64 [R1+0x3f0], R40 ;  /* 0x0003f02801007387 */ /* 0x0003e80000100a00 */
[----:B------:R4:W-:Y:S04]  /*53490*/  STL.64 [R1+0x3f8], R42 ;  /* 0x0003f82a01007387 */ /* 0x0009e80000100a00 */
[----:B------:R-:W3:Y:S04]  /*534a0*/  LDL.LU R73, [R1+0x294] ;  /* 0x0002940001497983 */ /* 0x000ee80000300800 */
[----:B--2---:R-:W3:Y:S04]  /*534b0*/  LDL.LU R74, [R1+0x298] ;  /* 0x00029800014a7983 */ /* 0x004ee80000300800 */
[----:B------:R-:W3:Y:S04]  /*534c0*/  LDL.LU R75, [R1+0x29c] ;  /* 0x00029c00014b7983 */ /* 0x000ee80000300800 */
        /* <DEDUP_REMOVED lines=8> */
[----:B------:R-:W2:Y:S04]  /*53550*/  LDL.LU R92, [R1+0x2d0] ;  /* 0x0002d000015c7983 */ /* 0x000ea80000300800 */
[----:B------:R-:W2:Y:S04]  /*53560*/  LDL.LU R93, [R1+0x2d4] ;  /* 0x0002d400015d7983 */ /* 0x000ea80000300800 */
[----:B------:R-:W2:Y:S04]  /*53570*/  LDL.LU R94, [R1+0x2d8] ;  /* 0x0002d800015e7983 */ /* 0x000ea80000300800 */
[----:B------:R-:W2:Y:S01]  /*53580*/  LDL.LU R95, [R1+0x2dc] ;  /* 0x0002dc00015f7983 */ /* 0x000ea20000300800 */
[C---:B------:R-:W-:Y:S03]  /*53590*/  HMMA.1688.F32.TF32 R88, R232.reuse, R14, R96 ;  /* 0x0000000ee858723c */ /* 0x040fe60000081060 */
        /* <DEDUP_REMOVED lines=21> */
[----:B------:R-:W2:Y:S01]  /*536f0*/  LDL.LU R113, [R1+0x3b4] ;  /* 0x0003b40001717983 */ /* 0x000ea20000300800 */
[----:B------:R-:W-:Y:S03]  /*53700*/  HMMA.1688.F32.TF32 R120, R232, R22, R120 ;  /* 0x00000016e878723c */ /* 0x000fe60000081078 */
        /* <DEDUP_REMOVED lines=8> */
[----:B----4-:R-:W2:Y:S04]  /*53790*/  LDL.LU R42, [R1+0x3e8] ;  /* 0x0003e800012a7983 */ /* 0x010ea80000300800 */
[----:B------:R-:W2:Y:S04]  /*537a0*/  LDL.LU R43, [R1+0x3ec] ;  /* 0x0003ec00012b7983 */ /* 0x000ea80000300800 */
        /* <DEDUP_REMOVED lines=32> */
[----:B-----5:R-:W-:Y:S08]  /*539b0*/  HMMA.1688.F32.TF32 R80, R52, R30, R80 ;  /* 0x0000001e3450723c */ /* 0x020ff00000081050 */
[C---:B--2---:R-:W-:Y:S11]  /*539c0*/  HMMA.1688.F32.TF32 R40, R48.reuse, R10, R40 ;  /* 0x0000000a3028723c */ /* 0x044ff60000081028 */
[----:B------:R-:W-:Y:S11]  /*539d0*/  @!UPT UIADD3 URZ, URZ, URZ, URZ ;  /* 0x0000003f3f3ff290 */ /* 0x000ff6000fffe03f */
[----:B------:R-:W-:Y:S01]  /*539e0*/  @!UPT UIADD3 URZ, URZ, URZ, URZ ;  /* 0x0000003f3f3ff290 */ /* 0x000fe2000fffe03f */
[----:B------:R-:W-:Y:S04]  /*539f0*/  STL.64 [R1+0x3e0], R40 ;  /* 0x0003e02801007387 */ /* 0x000fe80000100a00 */
[----:B------:R1:W-:Y:S02]  /*53a00*/  STL.64 [R1+0x3e8], R42 ;  /* 0x0003e82a01007387 */ /* 0x0003e40000100a00 */
[C---:B-1----:R-:W-:Y:S08]  /*53a10*/  HMMA.1688.F32.TF32 R40, R48.reuse, R38, R232 ;  /* 0x000000263028723c */ /* 0x042ff000000810e8 */
[C---:B----4-:R-:W-:Y:S08]  /*53a20*/  HMMA.1688.F32.TF32 R124, R48.reuse, R34, R124 ;  /* 0x00000022307c723c */ /* 0x050ff0000008107c */
[C---:B------:R-:W-:Y:S07]  /*53a30*/  HMMA.1688.F32.TF32 R112, R48.reuse, R30, R112 ;  /* 0x0000001e3070723c */ /* 0x040fee0000081070 */
[----:B------:R-:W-:Y:S04]  /*53a40*/  STL.64 [R1+0x3d0], R40 ;  /* 0x0003d02801007387 */ /* 0x000fe80000100a00 */
[----:B------:R1:W-:Y:S02]  /*53a50*/  STL.64 [R1+0x3d8], R42 ;  /* 0x0003d82a01007387 */ /* 0x0003e40000100a00 */
[C---:B-1----:R-:W-:Y:S02]  /*53a60*/  HMMA.1688.F32.TF32 R40, R48.reuse, R26, R108 ;  /* 0x0000001a3028723c */ /* 0x042fe4000008106c */
[----:B------:R-:W-:Y:S04]  /*53a70*/  STL.64 [R1+0x3c0], R124 ;  /* 0x0003c07c01007387 */ /* 0x000fe80000100a00 */
[----:B------:R-:W-:Y:S02]  /*53a80*/  STL.64 [R1+0x3c8], R126 ;  /* 0x0003c87e01007387 */ /* 0x000fe40000100a00 */
[C---:B------:R-:W-:Y:S02]  /*53a90*/  HMMA.1688.F32.TF32 R104, R48.reuse, R22, R104 ;  /* 0x000000163068723c */ /* 0x040fe40000081068 */
[----:B------:R-:W-:Y:S04]  /*53aa0*/  STL.64 [R1+0x3b0], R112 ;  /* 0x0003b07001007387 */ /* 0x000fe80000100a00 */
[----:B------:R-:W-:Y:S02]  /*53ab0*/  STL.64 [R1+0x3b8], R114 ;  /* 0x0003b87201007387 */ /* 0x000fe40000100a00 */
[----:B---3--:R-:W-:Y:S07]  /*53ac0*/  HMMA.1688.F32.TF32 R48, R48, R18, R100 ;  /* 0x000000123030723c */ /* 0x008fee0000081064 */
        /* <DEDUP_REMOVED lines=11> */
[C---:B-1----:R-:W-:Y:S01]  /*53b80*/  HMMA.1688.F32.TF32 R40, R52.reuse, R34, R84 ;  /* 0x000000223428723c */ /* 0x042fe20000081054 */
[----:B------:R-:W-:Y:S04]  /*53b90*/  STL.64 [R1+0x530], R96 ;  /* 0x0005306001007387 */ /* 0x000fe80000100a00 */
[----:B------:R-:W-:Y:S10]  /*53ba0*/  STL.64 [R1+0x538], R98 ;  /* 0x0005386201007387 */ /* 0x000ff40000100a00 */
[----:B------:R-:W-:Y:S04]  /*53bb0*/  STL.64 [R1+0x520], R48 ;  /* 0x0005203001007387 */ /* 0x000fe80000100a00 */
[----:B------:R1:W-:Y:S01]  /*53bc0*/  STL.64 [R1+0x528], R50 ;  /* 0x0005283201007387 */ /* 0x0003e20000100a00 */
[C---:B------:R-:W-:Y:S03]  /*53bd0*/  HMMA.1688.F32.TF32 R112, R52.reuse, R18, R68 ;  /* 0x000000123470723c */ /* 0x040fe60000081044 */
[----:B------:R-:W-:Y:S04]  /*53be0*/  LDS R84, [R4+0xa280] ;  /* 0x00a2800004547984 */ /* 0x000fe80000000800 */
[----:B------:R-:W-:Y:S01]  /*53bf0*/  LDS R86, [R4+0xb280] ;  /* 0x00b2800004567984 */ /* 0x000fe20000000800 */
[----:B-1----:R-:W-:Y:S03]  /*53c00*/  HMMA.1688.F32.TF32 R48, R52, R26, R76 ;  /* 0x0000001a3430723c */ /* 0x002fe6000008104c */
[----:B------:R-:W-:Y:S04]  /*53c10*/  STL.64 [R1+0x510], R40 ;  /* 0x0005102801007387 */ /* 0x000fe80000100a00 */
[----:B------:R1:W-:Y:S01]  /*53c20*/  STL.64 [R1+0x518], R42 ;  /* 0x0005182a01007387 */ /* 0x0003e20000100a00 */
[----:B------:R-:W-:Y:S03]  /*53c30*/  HMMA.1688.F32.TF32 R108, R56, R14, R64 ;  /* 0x0000000e386c723c */ /* 0x000fe60000081040 */
[----:B------:R-:W-:Y:S04]  /*53c40*/  LDS R85, [R5+0xa280] ;  /* 0x00a2800005557984 */ /* 0x000fe80000000800 */
[----:B------:R-:W-:Y:S01]  /*53c50*/  LDS R87, [R5+0xb280] ;  /* 0x00b2800005577984 */ /* 0x000fe20000000800 */
[----:B-1----:R-:W-:Y:S08]  /*53c60*/  HMMA.1688.F32.TF32 R40, R52, R22, R72 ;  /* 0x000000163428723c */ /* 0x002ff00000081048 */
[C---:B------:R-:W-:Y:S01]  /*53c70*/  HMMA.1688.F32.TF32 R104, R56.reuse, R10, R224 ;  /* 0x0000000a3868723c */ /* 0x040fe200000810e0 */
[----:B------:R-:W-:Y:S07]  /*53c80*/  STL.64 [R1+0x410], R80 ;  /* 0x0004105001007387 */ /* 0x000fee0000100a00 */
[C---:B------:R-:W-:Y:S01]  /*53c90*/  HMMA.1688.F32.TF32 R100, R56.reuse, R38, R60 ;  /* 0x000000263864723c */ /* 0x040fe2000008103c */
[----:B------:R-:W-:Y:S04]  /*53ca0*/  STL.64 [R1+0x418], R82 ;  /* 0x0004185201007387 */ /* 0x000fe80000100a00 */
[----:B------:R-:W-:Y:S04]  /*53cb0*/  STL.64 [R1+0x300], R48 ;  /* 0x0003003001007387 */ /* 0x000fe80000100a00 */
[----:B------:R-:W-:Y:S04]  /*53cc0*/  STL.64 [R1+0x308], R50 ;  /* 0x0003083201007387 */ /* 0x000fe80000100a00 */
[----:B------:R-:W2:Y:S04]  /*53cd0*/  LDL.LU R68, [R1+0x230] ;  /* 0x0002300001447983 */ /* 0x000ea80000300800 */
[----:B------:R-:W-:Y:S04]  /*53ce0*/  STL.64 [R1+0x2f0], R40 ;  /* 0x0002f02801007387 */ /* 0x000fe80000100a00 */
[----:B------:R-:W-:Y:S04]  /*53cf0*/  STL.64 [R1+0x2f8], R42 ;  /* 0x0002f82a01007387 */ /* 0x000fe80000100a00 */
[----:B------:R-:W2:Y:S04]  /*53d00*/  LDL.LU R69, [R1+0x234] ;  /* 0x0002340001457983 */ /* 0x000ea80000300800 */
[----:B------:R-:W2:Y:S04]  /*53d10*/  LDL.LU R70, [R1+0x238] ;  /* 0x0002380001467983 */ /* 0x000ea80000300800 */
[----:B------:R-:W2:Y:S04]  /*53d20*/  LDL.LU R71, [R1+0x23c] ;  /* 0x00023c0001477983 */ /* 0x000ea80000300800 */
[----:B------:R-:W-:Y:S04]  /*53d30*/  STL.64 [R1+0x51b8], R114 ;  /* 0x0051b87201007387 */ /* 0x000fe80000100a00 */
[----:B------:R-:W-:Y:S04]  /*53d40*/  STL.64 [R1+0x51b0], R112 ;  /* 0x0051b07001007387 */ /* 0x000fe80000100a00 */
[----:B------:R-:W-:Y:S01]  /*53d50*/  STL.64 [R1+0x51c8], R110 ;  /* 0x0051c86e01007387 */ /* 0x000fe20000100a00 */
[----:B------:R-:W-:Y:S03]  /*53d60*/  HMMA.1688.F32.TF32 R96, R56, R34, R220 ;  /* 0x000000223860723c */ /* 0x000fe600000810dc */
[----:B------:R-:W-:Y:S04]  /*53d70*/  STL.64 [R1+0x51c0], R108 ;  /* 0x0051c06c01007387 */ /* 0x000fe80000100a00 */
[----:B------:R-:W-:Y:S01]  /*53d80*/  STL.64 [R1+0x51d8], R106 ;  /* 0x0051d86a01007387 */ /* 0x000fe20000100a00 */
[----:B------:R-:W-:-:S03]  /*53d90*/  MOV R220, R136 ;  /* 0x0000008800dc7202 */ /* 0x000fc60000000f00 */
[----:B------:R-:W-:Y:S01]  /*53da0*/  STL.64 [R1+0x51d0], R104 ;  /* 0x0051d06801007387 */ /* 0x000fe20000100a00 */
[----:B------:R-:W-:-:S03]  /*53db0*/  IMAD.MOV.U32 R221, RZ, RZ, R137 ;  /* 0x000000ffffdd7224 */ /* 0x000fc600078e0089 */
[----:B------:R-:W-:Y:S01]  /*53dc0*/  STL.64 [R1+0x51e8], R102 ;  /* 0x0051e86601007387 */ /* 0x000fe20000100a00 */
[----:B------:R-:W-:-:S03]  /*53dd0*/  MOV R222, R138 ;  /* 0x0000008a00de7202 */ /* 0x000fc60000000f00 */
[----:B------:R-:W-:Y:S01]  /*53de0*/  STL.64 [R1+0x51e0], R100 ;  /* 0x0051e06401007387 */ /* 0x000fe20000100a00 */
[----:B------:R-:W-:-:S03]  /*53df0*/  IMAD.MOV.U32 R223, RZ, RZ, R132 ;  /* 0x000000ffffdf7224 */ /* 0x000fc600078e0084 */
[----:B------:R-:W3:Y:S01]  /*53e00*/  LDL.LU R136, [R1+0x52bc] ;  /* 0x0052bc0001887983 */ /* 0x000ee20000300800 */
[----:B------:R-:W-:-:S03]  /*53e10*/  MOV R224, R133 ;  /* 0x0000008500e07202 */ /* 0x000fc60000000f00 */
[----:B------:R-:W3:Y:S01]  /*53e20*/  LDL.LU R137, [R1+0x52b8] ;  /* 0x0052b80001897983 */ /* 0x000ee20000300800 */
[----:B------:R-:W-:-:S03]  /*53e30*/  IMAD.MOV.U32 R225, RZ, RZ, R128 ;  /* 0x000000ffffe17224 */ /* 0x000fc600078e0080 */
[----:B------:R-:W3:Y:S01]  /*53e40*/  LDL.LU R138, [R1+0x52b4] ;  /* 0x0052b400018a7983 */ /* 0x000ee20000300800 */
[----:B------:R-:W-:-:S03]  /*53e50*/  MOV R226, R129 ;  /* 0x0000008100e27202 */ /* 0x000fc60000000f00 */
[----:B------:R-:W4:Y:S01]  /*53e60*/  LDL.LU R132, [R1+0x52b0] ;  /* 0x0052b00001847983 */ /* 0x000f220000300800 */
[----:B------:R-:W-:-:S03]  /*53e70*/  IMAD.MOV.U32 R227, RZ, RZ, R130 ;  /* 0x000000ffffe37224 */ /* 0x000fc600078e0082 */
[----:B------:R-:W4:Y:S04]  /*53e80*/  LDL.LU R133, [R1+0x52ac] ;  /* 0x0052ac0001857983 */ /* 0x000f280000300800 */
        /* <DEDUP_REMOVED lines=11> */
[----:B------:R-:W5:Y:S04]  /*53f40*/  LDL.LU R131, [R1+0x529c] ;  /* 0x00529c0001837983 */ /* 0x000f680000300800 */
[----:B------:R-:W4:Y:S04]  /*53f50*/  LDL.LU R134, [R1+0x5298] ;  /* 0x0052980001867983 */ /* 0x000f280000300800 */
[----:B------:R-:W4:Y:S04]  /*53f60*/  LDL.LU R135, [R1+0x5294] ;  /* 0x0052940001877983 */ /* 0x000f280000300800 */
[----:B------:R-:W3:Y:S04]  /*53f70*/  LDL.LU R139, [R1+0x5290] ;  /* 0x00529000018b7983 */ /* 0x000ee80000300800 */
[----:B------:R-:W-:Y:S04]  /*53f80*/  LDS R40, [R2+0xa200] ;  /* 0x00a2000002287984 */ /* 0x000fe80000000800 */
[----:B------:R-:W-:Y:S04]  /*53f90*/  LDS R42, [R2+0xb200] ;  /* 0x00b20000022a7984 */ /* 0x000fe80000000800 */
[----:B------:R-:W-:Y:S04]  /*53fa0*/  LDS R41, [R0+0xa200] ;  /* 0x00a2000000297984 */ /* 0x000fe80000000800 */
[----:B------:R-:W1:Y:S04]  /*53fb0*/  LDS R43, [R0+0xb200] ;  /* 0x00b20000002b7984 */ /* 0x000e680000000800 */
[----:B------:R-:W-:Y:S04]  /*53fc0*/  STL.64 [R1+0x51f8], R98 ;  /* 0x0051f86201007387 */ /* 0x000fe80000100a00 */
[----:B------:R-:W-:Y:S04]  /*53fd0*/  STL.64 [R1+0x51f0], R96 ;  /* 0x0051f06001007387 */ /* 0x000fe80000100a00 */
[----:B------:R-:W-:Y:S04]  /*53fe0*/  LDS R48, [R4+0xa200] ;  /* 0x00a2000004307984 */ /* 0x000fe80000000800 */
[----:B------:R-:W-:Y:S04]  /*53ff0*/  LDS R50, [R4+0xb200] ;  /* 0x00b2000004327984 */ /* 0x000fe80000000800 */
[----:B------:R-:W-:Y:S04]  /*54000*/  LDS R49, [R5+0xa200] ;  /* 0x00a2000005317984 */ /* 0x000fe80000000800 */
[----:B------:R-:W2:Y:S04]  /*54010*/  LDS R51, [R5+0xb200] ;  /* 0x00b2000005337984 */ /* 0x000ea80000000800 */
[----:B------:R-:W-:Y:S04]  /*54020*/  LDS R52, [R2+0xa280] ;  /* 0x00a2800002347984 */ /* 0x000fe80000000800 */
[----:B------:R-:W-:Y:S04]  /*54030*/  LDS R54, [R2+0xb280] ;  /* 0x00b2800002367984 */ /* 0x000fe80000000800 */
[----:B------:R-:W-:Y:S01]  /*54040*/  LDS R53, [R0+0xa280] ;  /* 0x00a2800000357984 */ /* 0x000fe20000000800 */
[----:B-1----:R-:W-:Y:S03]  /*54050*/  HMMA.1688.F32.TF32 R60, R40, R38, R60 ;  /* 0x00000026283c723c */ /* 0x002fe6000008103c */
[----:B------:R-:W1:Y:S05]  /*54060*/  LDS R55, [R0+0xb280] ;  /* 0x00b2800000377984 */ /* 0x000e6a0000000800 */
[C---:B--2---:R-:W-:Y:S11]  /*54070*/  HMMA.1688.F32.TF32 R92, R56.reuse, R30, R68 ;  /* 0x0000001e385c723c */ /* 0x044ff60000081044 */
[----:B------:R-:W-:Y:S11]  /*54080*/  @!UPT UIADD3 URZ, URZ, URZ, URZ ;  /* 0x0000003f3f3ff290 */ /* 0x000ff6000fffe03f */
[----:B------:R-:W-:Y:S01]  /*54090*/  @!UPT UIADD3 URZ, URZ, URZ, URZ ;  /* 0x0000003f3f3ff290 */ /* 0x000fe2000fffe03f */
[----:B------:R-:W-:Y:S04]  /*540a0*/  STL.64 [R1+0x5208], R94 ;  /* 0x0052085e01007387 */ /* 0x000fe80000100a00 */
[----:B------:R-:W-:Y:S01]  /*540b0*/  STL.64 [R1+0x5200], R92 ;  /* 0x0052005c01007387 */ /* 0x000fe20000100a00 */
[C---:B-----5:R-:W-:Y:S08]  /*540c0*/  HMMA.1688.F32.TF32 R128, R56.reuse, R26, R128 ;  /* 0x0000001a3880723c */ /* 0x060ff00000081080 */
[C---:B----4-:R-:W-:Y:S08]  /*540d0*/  HMMA.1688.F32.TF32 R132, R56.reuse, R22, R132 ;  /* 0x000000163884723c */ /* 0x050ff00000081084 */
[----:B---3--:R-:W-:Y:S08]  /*540e0*/  HMMA.1688.F32.TF32 R136, R56, R18, R136 ;  /* 0x000000123888723c */ /* 0x008ff00000081088 */
[C---:B------:R-:W-:Y:S01]  /*540f0*/  HMMA.1688.F32.TF32 R56, R40.reuse, R14, R64 ;  /* 0x0000000e2838723c */ /* 0x040fe20000081040 */
[----:B------:R-:W-:Y:S04]  /*54100*/  STL.64 [R1+0x5218], R130 ;  /* 0x0052188201007387 */ /* 0x000fe80000100a00 */
[----:B------:R-:W-:Y:S03]  /*54110*/  STL.64 [R1+0x5210], R128 ;  /* 0x0052108001007387 */ /* 0x000fe60000100a00 */
[C---:B------:R-:W-:Y:S01]  /*54120*/  HMMA.1688.F32.TF32 R64, R40.reuse, R10, R224 ;  /* 0x0000000a2840723c */ /* 0x040fe200000810e0 */
[----:B------:R-:W-:Y:S04]  /*54130*/  STL.64 [R1+0x5228], R134 ;  /* 0x0052288601007387 */ /* 0x000fe80000100a00 */
[----:B------:R-:W-:Y:S10]  /*54140*/  STL.64 [R1+0x5220], R132 ;  /* 0x0052208401007387 */ /* 0x000ff40000100a00 */
[----:B------:R-:W-:Y:S04]  /*54150*/  STL.64 [R1+0x750], R56 ;  /* 0x0007503801007387 */ /* 0x000fe80000100a00 */
[----:B------:R2:W-:Y:S02]  /*54160*/  STL.64 [R1+0x758], R58 ;  /* 0x0007583a01007387 */ /* 0x0005e40000100a00 */
[C---:B--2---:R-:W-:Y:S02]  /*54170*/  HMMA.1688.F32.TF32 R56, R40.reuse, R34, R220 ;  /* 0x000000222838723c */ /* 0x044fe400000810dc */
[----:B------:R2:W-:Y:S04]  /*54180*/  STL.64 [R1+0x740], R64 ;  /* 0x0007404001007387 */ /* 0x0005e80000100a00 */
[----:B------:R3:W-:Y:S04]  /*54190*/  STL.64 [R1+0x748], R66 ;  /* 0x0007484201007387 */ /* 0x0007e80000100a00 */
[----:B------:R-:W4:Y:S04]  /*541a0*/  LDL.LU R72, [R1+0x360] ;  /* 0x0003600001487983 */ /* 0x000f280000300800 */
[----:B------:R5:W-:Y:S04]  /*541b0*/  STL.64 [R1+0x730], R60 ;  /* 0x0007303c01007387 */ /* 0x000be80000100a00 */
[----:B------:R1:W-:Y:S05]  /*541c0*/  STL.64 [R1+0x738], R62 ;  /* 0x0007383e01007387 */ /* 0x0003ea0000100a00 */
[----:B------:R-:W-:Y:S04]  /*541d0*/  STL.64 [R1+0x720], R56 ;  /* 0x0007203801007387 */ /* 0x000fe80000100a00 */
[----:B------:R1:W-:Y:S04]  /*541e0*/  STL.64 [R1+0x728], R58 ;  /* 0x0007283a01007387 */ /* 0x0003e80000100a00 */
        /* <DEDUP_REMOVED lines=27> */
[----:B--2---:R-:W2:Y:S04]  /*543a0*/  LDL.LU R64, [R1+0x340] ;  /* 0x0003400001407983 */ /* 0x004ea80000300800 */
[----:B------:R-:W2:Y:S04]  /*543b0*/  LDL.LU R65, [R1+0x344] ;  /* 0x0003440001417983 */ /* 0x000ea80000300800 */
[----:B---3--:R-:W2:Y:S04]  /*543c0*/  LDL.LU R66, [R1+0x348] ;  /* 0x0003480001427983 */ /* 0x008ea80000300800 */
[----:B------:R-:W2:Y:S04]  /*543d0*/  LDL.LU R67, [R1+0x34c] ;  /* 0x00034c0001437983 */ /* 0x000ea80000300800 */
[----:B------:R-:W3:Y:S04]  /*543e0*/  LDL.LU R224, [R1+0x330] ;  /* 0x0003300001e07983 */ /* 0x000ee80000300800 */
[----:B------:R-:W3:Y:S04]  /*543f0*/  LDL.LU R225, [R1+0x334] ;  /* 0x0003340001e17983 */ /* 0x000ee80000300800 */
[----:B------:R-:W3:Y:S04]  /*54400*/  LDL.LU R226, [R1+0x338] ;  /* 0x0003380001e27983 */ /* 0x000ee80000300800 */
[----:B------:R-:W3:Y:S04]  /*54410*/  LDL.LU R227, [R1+0x33c] ;  /* 0x00033c0001e37983 */ /* 0x000ee80000300800 */
[----:B-----5:R-:W5:Y:S04]  /*54420*/  LDL.LU R60, [R1+0x320] ;  /* 0x00032000013c7983 */ /* 0x020f680000300800 */
[----:B------:R-:W5:Y:S04]  /*54430*/  LDL.LU R61, [R1+0x324] ;  /* 0x00032400013d7983 */ /* 0x000f680000300800 */
[----:B-1----:R-:W5:Y:S04]  /*54440*/  LDL.LU R62, [R1+0x328] ;  /* 0x00032800013e7983 */ /* 0x002f680000300800 */
[----:B------:R-:W5:Y:S04]  /*54450*/  LDL.LU R63, [R1+0x32c] ;  /* 0x00032c00013f7983 */ /* 0x000f680000300800 */
[----:B------:R-:W2:Y:S01]  /*54460*/  LDL.LU R220, [R1+0x310] ;  /* 0x0003100001dc7983 */ /* 0x000ea20000300800 */
[----:B------:R-:W-:Y:S01]  /*54470*/  MOV R221, R7 ;  /* 0x0000000700dd7202 */ /* 0x000fe20000000f00 */
[----:B------:R-:W-:Y:S01]  /*54480*/  IMAD.MOV.U32 R222, RZ, RZ, R6 ;  /* 0x000000ffffde7224 */ /* 0x000fe200078e0006 */
[----:B------:R-:W-:Y:S01]  /*54490*/  MOV R223, R3 ;  /* 0x0000000300df7202 */ /* 0x000fe20000000f00 */
[C---:B----4-:R-:W-:Y:S08]  /*544a0*/  HMMA.1688.F32.TF32 R92, R40.reuse, R26, R124 ;  /* 0x0000001a285c723c */ /* 0x050ff0000008107c */
[C---:B------:R-:W-:Y:S01]  /*544b0*/  HMMA.1688.F32.TF32 R96, R40.reuse, R30, R232 ;  /* 0x0000001e2860723c */ /* 0x040fe200000810e8 */
[----:B------:R-:W-:Y:S04]  /*544c0*/  LDS R232, [R2+0xa380] ;  /* 0x00a3800002e87984 */ /* 0x000fe80000000800 */
[----:B------:R-:W-:Y:S04]  /*544d0*/  LDS R234, [R2+0xb380] ;  /* 0x00b3800002ea7984 */ /* 0x000fe80000000800 */
[----:B------:R-:W-:Y:S04]  /*544e0*/  LDS R233, [R0+0xa380] ;  /* 0x00a3800000e97984 */ /* 0x000fe80000000800 */
[----:B------:R-:W-:Y:S01]  /*544f0*/  LDS R235, [R0+0xb380] ;  /* 0x00b3800000eb7984 */ /* 0x000fe20000000800 */
[C---:B------:R-:W-:Y:S09]  /*54500*/  HMMA.1688.F32.TF32 R56, R40.reuse, R22, R228 ;  /* 0x000000162838723c */ /* 0x040ff200000810e4 */
[----:B------:R-:W-:Y:S04]  /*54510*/  STL.64 [R1+0x710], R96 ;  /* 0x0007106001007387 */ /* 0x000fe80000100a00 */
[----:B------:R-:W-:Y:S04]  /*54520*/  STL.64 [R1+0x718], R98 ;  /* 0x0007186201007387 */ /* 0x000fe80000100a00 */
[----:B------:R-:W-:Y:S01]  /*54530*/  STL.64 [R1+0x700], R92 ;  /* 0x0007005c01007387 */ /* 0x000fe20000100a00 */
[----:B------:R-:W-:Y:S03]  /*54540*/  HMMA.1688.F32.TF32 R40, R40, R18, R80 ;  /* 0x000000122828723c */ /* 0x000fe60000081050 */
[----:B------:R-:W-:Y:S04]  /*54550*/  STL.64 [R1+0x708], R94 ;  /* 0x0007085e01007387 */ /* 0x000fe80000100a00 */
[----:B------:R1:W-:Y:S01]  /*54560*/  STL [R1+0x6f0], R56 ;  /* 0x0006f03801007387 */ /* 0x0003e20000100800 */
[----:B------:R-:W-:Y:S01]  /*54570*/  IMAD.MOV.U32 R7, RZ, RZ, R57 ;  /* 0x000000ffff077224 */ /* 0x000fe200078e0039 */
[----:B------:R-:W-:Y:S01]  /*54580*/  MOV R6, R58 ;  /* 0x0000003a00067202 */ /* 0x000fe20000000f00 */
[----:B------:R-:W-:-:S02]  /*54590*/  IMAD.MOV.U32 R3, RZ, RZ, R59 ;  /* 0x000000ffff037224 */ /* 0x000fc400078e003b */
[----:B-1----:R-:W-:Y:S02]  /*545a0*/  HMMA.1688.F32.TF32 R56, R48, R14, R76 ;  /* 0x0000000e3038723c */ /* 0x002fe4000008104c */
[----:B------:R1:W-:Y:S04]  /*545b0*/  STL [R1+0x5170], R6 ;  /* 0x0051700601007387 */ /* 0x0003e80000100800 */
[----:B------:R-:W-:Y:S04]  /*545c0*/  STL [R1+0x516c], R7 ;  /* 0x00516c0701007387 */ /* 0x000fe80000100800 */
[----:B------:R-:W-:Y:S11]  /*545d0*/  STL [R1+0x5168], R3 ;  /* 0x0051680301007387 */ /* 0x000ff60000100800 */
[----:B------:R-:W-:Y:S02]  /*545e0*/  @!UPT UIADD3 URZ, URZ, URZ, URZ ;  /* 0x0000003f3f3ff290 */ /* 0x000fe4000fffe03f */
[----:B------:R-:W-:Y:S01]  /*545f0*/  STL.64 [R1+0x370], R56 ;  /* 0x0003703801007387 */ /* 0x000fe20000100a00 */
[----:B-1----:R-:W-:-:S03]  /*54600*/  MOV R6, R59 ;  /* 0x0000003b00067202 */ /* 0x002fc60000000f00 */
[----:B------:R-:W-:Y:S04]  /*54610*/  STL.64 [R1+0x380], R40 ;  /* 0x0003802801007387 */ /* 0x000fe80000100a00 */
[----:B------:R1:W-:Y:S04]  /*54620*/  STL.64 [R1+0x388], R42 ;  /* 0x0003882a01007387 */ /* 0x0003e80000100a00 */
[----:B------:R4:W-:Y:S01]  /*54630*/  STL [R1+0x378], R58 ;  /* 0x0003783a01007387 */ /* 0x0009e20000100800 */
[C---:B-1----:R-:W-:Y:S08]  /*54640*/  HMMA.1688.F32.TF32 R40, R48.reuse, R38, R68 ;  /* 0x000000263028723c */ /* 0x042ff00000081044 */
[----:B----4-:R-:W-:Y:S01]  /*54650*/  HMMA.1688.F32.TF32 R56, R48, R10, R72 ;  /* 0x0000000a3038723c */ /* 0x010fe20000081048 */
[----:B------:R-:W-:Y:S11]  /*54660*/  STL [R1+0x5174], R6 ;  /* 0x0051740601007387 */ /* 0x000ff60000100800 */
[----:B------:R-:W-:Y:S04]  /*54670*/  @!UPT UIADD3 URZ, URZ, URZ, URZ ;  /* 0x0000003f3f3ff290 */ /* 0x000fe8000fffe03f */
[----:B------:R-:W-:Y:S01]  /*54680*/  IMAD.MOV.U32 R7, RZ, RZ, R40 ;  /* 0x000000ffff077224 */ /* 0x000fe200078e0028 */
[----:B------:R-:W-:-:S06]  /*54690*/  MOV R3, R41 ;  /* 0x0000002900037202 */ /* 0x000fcc0000000f00 */
[----:B------:R-:W-:Y:S04]  /*546a0*/  STL.64 [R1+0x360], R56 ;  /* 0x0003603801007387 */ /* 0x000fe80000100a00 */
[----:B------:R-:W-:Y:S04]  /*546b0*/  STL.64 [R1+0x368], R58 ;  /* 0x0003683a01007387 */ /* 0x000fe80000100a00 */
[----:B------:R2:W-:Y:S02]  /*546c0*/  STL.64 [R1+0x358], R42 ;  /* 0x0003582a01007387 */ /* 0x0005e40000100a00 */
[----:B--2---:R-:W-:Y:S02]  /*546d0*/  HMMA.1688.F32.TF32 R40, R48, R34, R64 ;  /* 0x000000223028723c */ /* 0x004fe40000081040 */
[----:B------:R-:W-:Y:S04]  /*546e0*/  STL [R1+0x517c], R3 ;  /* 0x00517c0301007387 */ /* 0x000fe80000100800 */
[----:B------:R-:W-:Y:S11]  /*546f0*/  STL [R1+0x5178], R7 ;  /* 0x0051780701007387 */ /* 0x000ff60000100800 */
[----:B------:R-:W-:Y:S06]  /*54700*/  @!UPT UIADD3 URZ, URZ, URZ, URZ ;  /* 0x0000003f3f3ff290 */ /* 0x000fec000fffe03f */
[----:B------:R-:W-:Y:S01]  /*54710*/  STL.64 [R1+0x340], R40 ;  /* 0x0003402801007387 */ /* 0x000fe20000100a00 */
[----:B------:R-:W-:-:S03]  /*54720*/  IMAD.MOV.U32 R6, RZ, RZ, R43 ;  /* 0x000000ffff067224 */ /* 0x000fc600078e002b */
[----:B------:R3:W-:Y:S02]  /*54730*/  STL [R1+0x348], R42 ;  /* 0x0003482a01007387 */ /* 0x0007e40000100800 */
[C---:B---3--:R-:W-:Y:S02]  /*54740*/  HMMA.1688.F32.TF32 R40, R48.reuse, R30, R224 ;  /* 0x0000001e3028723c */ /* 0x048fe400000810e0 */
[----:B------:R-:W-:Y:S11]  /*54750*/  STL [R1+0x5180], R6 ;  /* 0x0051800601007387 */ /* 0x000ff60000100800 */
[----:B------:R-:W-:Y:S10]  /*54760*/  @!UPT UIADD3 URZ, URZ, URZ, URZ ;  /* 0x0000003f3f3ff290 */ /* 0x000ff4000fffe03f */
[----:B------:R5:W-:Y:S01]  /*54770*/  STL.64 [R1+0x330], R40 ;  /* 0x0003302801007387 */ /* 0x000be20000100a00 */
[----:B------:R-:W-:Y:S01]  /*54780*/  MOV R3, R42 ;  /* 0x0000002a00037202 */ /* 0x000fe20000000f00 */
[----:B------:R-:W-:Y:S02]  /*54790*/  IMAD.MOV.U32 R7, RZ, RZ, R43 ;  /* 0x000000ffff077224 */ /* 0x000fe400078e002b */
[----:B-----5:R-:W-:Y:S03]  /*547a0*/  HMMA.1688.F32.TF32 R40, R48, R26, R60 ;  /* 0x0000001a3028723c */ /* 0x020fe6000008103c */
[----:B------:R-:W-:Y:S04]  /*547b0*/  STL [R1+0x5188], R7 ;  /* 0x0051880701007387 */ /* 0x000fe80000100800 */
[----:B------:R-:W-:Y:S11]  /*547c0*/  STL [R1+0x5184], R3 ;  /* 0x0051840301007387 */ /* 0x000ff60000100800 */
[----:B------:R-:W-:Y:S05]  /*547d0*/  @!UPT UIADD3 URZ, URZ, URZ, URZ ;  /* 0x0000003f3f3ff290 */ /* 0x000fea000fffe03f */
[----:B------:R-:W-:Y:S01]  /*547e0*/  STL.64 [R1+0x320], R40 ;  /* 0x0003202801007387 */ /* 0x000fe20000100a00 */
[----:B------:R-:W-:-:S03]  /*547f0*/  MOV R6, R43 ;  /* 0x0000002b00067202 */ /* 0x000fc60000000f00 */
[----:B------:R1:W-:Y:S02]  /*54800*/  STL [R1+0x328], R42 ;  /* 0x0003282a01007387 */ /* 0x0003e40000100800 */
[C---:B-1----:R-:W-:Y:S02]  /*54810*/  HMMA.1688.F32.TF32 R40, R48.reuse, R22, R220 ;  /* 0x000000163028723c */ /* 0x042fe400000810dc */
[----:B------:R-:W-:Y:S11]  /*54820*/  STL [R1+0x518c], R6 ;  /* 0x00518c0601007387 */ /* 0x000ff60000100800 */
[----:B------:R-:W-:Y:S10]  /*54830*/  @!UPT UIADD3 URZ, URZ, URZ, URZ ;  /* 0x0000003f3f3ff290 */ /* 0x000ff4000fffe03f */
[----:B------:R1:W-:Y:S01]  /*54840*/  STL.64 [R1+0x310], R40 ;  /* 0x0003102801007387 */ /* 0x0003e20000100a00 */
[----:B------:R-:W-:Y:S01]  /*54850*/  IMAD.MOV.U32 R7, RZ, RZ, R42 ;  /* 0x000000ffff077224 */ /* 0x000fe200078e002a */
[----:B------:R-:W-:Y:S02]  /*54860*/  MOV R3, R43 ;  /* 0x0000002b00037202 */ /* 0x000fe40000000f00 */
[----:B-1----:R-:W-:Y:S03]  /*54870*/  HMMA.1688.F32.TF32 R40, R48, R18, R140 ;  /* 0x000000123028723c */ /* 0x002fe6000008108c */
[----:B------:R-:W-:Y:S04]  /*54880*/  STL [R1+0x5194], R3 ;  /* 0x0051940301007387 */ /* 0x000fe80000100800 */
[----:B------:R-:W-:Y:S01]  /*54890*/  STL [R1+0x5190], R7 ;  /* 0x0051900701007387 */ /* 0x000fe20000100800 */
        /* <DEDUP_REMOVED lines=17> */
[----:B------:R-:W-:Y:S01]  /*549b0*/  STL.64 [R1+0x2e0], R40 ;  /* 0x0002e02801007387 */ /* 0x000fe20000100a00 */
[----:B------:R-:W-:-:S03]  /*549c0*/  IMAD.MOV.U32 R6, RZ, RZ, R43 ;  /* 0x000000ffff067224 */ /* 0x000fc600078e002b */
[----:B------:R1:W-:Y:S01]  /*549d0*/  STL [R1+0x2e8], R42 ;  /* 0x0002e82a01007387 */ /* 0x0003e20000100800 */
[----:B------:R-:W-:Y:S01]  /*549e0*/  IMAD.MOV.U32 R77, RZ, RZ, R175 ;  /* 0x000000ffff4d7224 */ /* 0x000fe200078e00af */
[----:B------:R-:W-:Y:S01]  /*549f0*/  MOV R78, R179 ;  /* 0x000000b3004e7202 */ /* 0x000fe20000000f00 */
[----:B------:R-:W-:Y:S01]  /*54a00*/  IMAD.MOV.U32 R79, RZ, RZ, R183 ;  /* 0x000000ffff4f7224 */ /* 0x000fe200078e00b7 */
[----:B------:R-:W-:Y:S04]  /*54a10*/  LDS R48, [R4+0xa300] ;  /* 0x00a3000004307984 */ /* 0x000fe80000000800 */
[----:B------:R-:W-:Y:S01]  /*54a20*/  LDS R50, [R4+0xb300] ;  /* 0x00b3000004327984 */ /* 0x000fe20000000800 */
[C---:B-1----:R-:W-:Y:S03]  /*54a30*/  HMMA.1688.F32.TF32 R40, R52.reuse, R14, R144 ;  /* 0x0000000e3428723c */ /* 0x042fe60000081090 */
[----:B------:R-:W-:Y:S04]  /*54a40*/  STL [R1+0x5198], R6 ;  /* 0x0051980601007387 */ /* 0x000fe80000100800 */
[----:B------:R-:W-:Y:S04]  /*54a50*/  LDS R49, [R5+0xa300] ;  /* 0x00a3000005317984 */ /* 0x000fe80000000800 */
[----:B------:R-:W-:Y:S11]  /*54a60*/  LDS R51, [R5+0xb300] ;  /* 0x00b3000005337984 */ /* 0x000ff60000000800 */
[----:B------:R-:W-:Y:S01]  /*54a70*/  @!UPT UIADD3 URZ, URZ, URZ, URZ ;  /* 0x0000003f3f3ff290 */ /* 0x000fe2000fffe03f */
[----:B------:R1:W-:Y:S01]  /*54a80*/  STL.64 [R1+0x2d0], R40 ;  /* 0x0002d02801007387 */ /* 0x0003e20000100a00 */
[----:B------:R-:W-:Y:S01]  /*54a90*/  MOV R3, R42 ;  /* 0x0000002a00037202 */ /* 0x000fe20000000f00 */
[----:B------:R-:W-:Y:S02]  /*54aa0*/  IMAD.MOV.U32 R7, RZ, RZ, R43 ;  /* 0x000000ffff077224 */ /* 0x000fe400078e002b */
[----:B-1----:R-:W-:Y:S03]  /*54ab0*/  HMMA.1688.F32.TF32 R40, R52, R10, R148 ;  /* 0x0000000a3428723c */ /* 0x002fe60000081094 */
        /* <DEDUP_REMOVED lines=14> */
[----:B------:R-:W-:Y:S11]  /*54ba0*/  STL [R1+0x51a8], R7 ;  /* 0x0051a80701007387 */ /* 0x000ff60000100800 */
[----:B------:R-:W-:Y:S05]  /*54bb0*/  @!UPT UIADD3 URZ, URZ, URZ, URZ ;  /* 0x0000003f3f3ff290 */ /* 0x000fea000fffe03f */
[----:B------:R-:W-:Y:S01]  /*54bc0*/  STL.64 [R1+0x2a0], R40 ;  /* 0x0002a02801007387 */ /* 0x000fe20000100a00 */
[----:B------:R-:W-:-:S03]  /*54bd0*/  IMAD.MOV.U32 R6, RZ, RZ, R43 ;  /* 0x000000ffff067224 */ /* 0x000fc600078e002b */
[----:B------:R1:W-:Y:S02]  /*54be0*/  STL [R1+0x2a8], R42 ;  /* 0x0002a82a01007387 */ /* 0x0003e40000100800 */
[----:B-1----:R-:W-:Y:S11]  /*54bf0*/  HMMA.1688.F32.TF32 R40, R52, R30, R160 ;  /* 0x0000001e3428723c */ /* 0x002ff600000810a0 */
[----:B------:R-:W-:Y:S11]  /*54c00*/  @!UPT UIADD3 URZ, URZ, URZ, URZ ;  /* 0x0000003f3f3ff290 */ /* 0x000ff6000fffe03f */
[----:B------:R-:W-:Y:S01]  /*54c10*/  @!UPT UIADD3 URZ, URZ, URZ, URZ ;  /* 0x0000003f3f3ff290 */ /* 0x000fe2000fffe03f */
[----:B------:R-:W-:Y:S04]  /*54c20*/  STL.64 [R1+0x290], R40 ;  /* 0x0002902801007387 */ /* 0x000fe80000100a00 */
[----:B------:R-:W2:Y:S04]  /*54c30*/  LDL.LU R180, [R1+0x528c] ;  /* 0x00528c0001b47983 */ /* 0x000ea80000300800 */
[----:B------:R-:W2:Y:S04]  /*54c40*/  LDL.LU R181, [R1+0x5288] ;  /* 0x0052880001b57983 */ /* 0x000ea80000300800 */
[----:B------:R-:W2:Y:S04]  /*54c50*/  LDL.LU R182, [R1+0x5284] ;  /* 0x0052840001b67983 */ /* 0x000ea80000300800 */
[----:B------:R-:W3:Y:S04]  /*54c60*/  LDL.LU R176, [R1+0x5280] ;  /* 0x0052800001b07983 */ /* 0x000ee80000300800 */
[----:B------:R-:W4:Y:S04]  /*54c70*/  LDL.LU R64, [R1+0x220] ;  /* 0x0002200001407983 */ /* 0x000f280000300800 */
[----:B------:R-:W4:Y:S04]  /*54c80*/  LDL.LU R65, [R1+0x224] ;  /* 0x0002240001417983 */ /* 0x000f280000300800 */
[----:B------:R-:W4:Y:S04]  /*54c90*/  LDL.LU R66, [R1+0x228] ;  /* 0x0002280001427983 */ /* 0x000f280000300800 */
[----:B------:R-:W4:Y:S04]  /*54ca0*/  LDL.LU R67, [R1+0x22c] ;  /* 0x00022c0001437983 */ /* 0x000f280000300800 */
[----:B------:R-:W3:Y:S04]  /*54cb0*/  LDL.LU R177, [R1+0x527c] ;  /* 0x00527c0001b17983 */ /* 0x000ee80000300800 */
[----:B------:R-:W3:Y:S04]  /*54cc0*/  LDL.LU R178, [R1+0x5278] ;  /* 0x0052780001b27983 */ /* 0x000ee80000300800 */
        /* <DEDUP_REMOVED lines=10> */
[----:B------:R-:W5:Y:S04]  /*54d70*/  LDL.LU R174, [R1+0x524c] ;  /* 0x00524c0001ae7983 */ /* 0x000f680000300800 */
[----:B------:R-:W5:Y:S04]  /*54d80*/  LDL.LU R175, [R1+0x5248] ;  /* 0x0052480001af7983 */ /* 0x000f680000300800 */
[----:B------:R-:W5:Y:S04]  /*54d90*/  LDL.LU R179, [R1+0x5244] ;  /* 0x0052440001b37983 */ /* 0x000f680000300800 */
[----:B------:R-:W5:Y:S01]  /*54da0*/  LDL.LU R183, [R1+0x5240] ;  /* 0x0052400001b77983 */ /* 0x000f620000300800 */
[C---:B------:R-:W-:Y:S08]  /*54db0*/  HMMA.1688.F32.TF32 R68, R84.reuse, R34, R68 ;  /* 0x000000225444723c */ /* 0x040ff00000081044 */
[C---:B------:R-:W-:Y:S08]  /*54dc0*/  HMMA.1688.F32.TF32 R72, R84.reuse, R30, R72 ;  /* 0x0000001e5448723c */ /* 0x040ff00000081048 */
[C---:B------:R-:W-:Y:S08]  /*54dd0*/  HMMA.1688.F32.TF32 R76, R84.reuse, R26, R76 ;  /* 0x0000001a544c723c */ /* 0x040ff0000008104c */
[C---:B------:R-:W-:Y:S01]  /*54de0*/  HMMA.1688.F32.TF32 R80, R84.reuse, R22, R224 ;  /* 0x000000165450723c */ /* 0x040fe200000810e0 */
[----:B------:R-:W-:Y:S01]  /*54df0*/  MOV R3, R42 ;  /* 0x0000002a00037202 */ /* 0x000fe20000000f00 */
[----:B------:R-:W-:Y:S01]  /*54e00*/  IMAD.MOV.U32 R7, RZ, RZ, R43 ;  /* 0x000000ffff077224 */ /* 0x000fe200078e002b */
[----:B------:R-:W-:Y:S04]  /*54e10*/  LDS R40, [R2+0xa300] ;  /* 0x00a3000002287984 */ /* 0x000fe80000000800 */
[----:B------:R-:W-:Y:S04]  /*54e20*/  LDS R42, [R2+0xb300] ;  /* 0x00b30000022a7984 */ /* 0x000fe80000000800 */
[----:B------:R-:W-:Y:S04]  /*54e30*/  LDS R41, [R0+0xa300] ;  /* 0x00a3000000297984 */ /* 0x000fe80000000800 */
[----:B------:R-:W1:Y:S01]  /*54e40*/  LDS R43, [R0+0xb300] ;  /* 0x00b30000002b7984 */ /* 0x000e620000000800 */
[----:B----4-:R-:W-:Y:S08]  /*54e50*/  HMMA.1688.F32.TF32 R64, R84, R38, R64 ;  /* 0x000000265440723c */ /* 0x010ff00000081040 */
[C---:B--2---:R-:W-:Y:S08]  /*54e60*/  HMMA.1688.F32.TF32 R164, R52.reuse, R26, R164 ;  /* 0x0000001a34a4723c */ /* 0x044ff000000810a4 */
[C---:B---3--:R-:W-:Y:S08]  /*54e70*/  HMMA.1688.F32.TF32 R124, R52.reuse, R22, R168 ;  /* 0x00000016347c723c */ /* 0x048ff000000810a8 */
[----:B-----5:R-:W-:Y:S08]  /*54e80*/  HMMA.1688.F32.TF32 R172, R52, R18, R172 ;  /* 0x0000001234ac723c */ /* 0x020ff000000810ac */
        /* <DEDUP_REMOVED lines=50> */
[----:B------:R-:W-:Y:S03]  /*551b0*/  HMMA.1688.F32.TF32 R84, R84, R18, R220 ;  /* 0x000000125454723c */ /* 0x000fe600000810dc */
[----:B------:R-:W-:Y:S04]  /*551c0*/  LDS R220, [R4+0xa380] ;  /* 0x00a3800004dc7984 */ /* 0x000fe80000000800 */
[----:B------:R-:W-:Y:S04]  /*551d0*/  LDS R222, [R4+0xb380] ;  /* 0x00b3800004de7984 */ /* 0x000fe80000000800 */
[----:B------:R-:W-:Y:S04]  /*551e0*/  LDS R221, [R5+0xa380] ;  /* 0x00a3800005dd7984 */ /* 0x000fe80000000800 */
[----:B------:R-:W5:Y:S08]  /*551f0*/  LDS R223, [R5+0xb380] ;  /* 0x00b3800005df7984 */ /* 0x000f700000000800 */
[----:B------:R-:W-:Y:S04]  /*55200*/  STL [R1+0x5084], R84 ;  /* 0x0050845401007387 */ /* 0x000fe80000100800 */
[----:B------:R-:W-:Y:S04]  /*55210*/  STL [R1+0x5080], R85 ;  /* 0x0050805501007387 */ /* 0x000fe80000100800 */
[----:B------:R-:W-:Y:S04]  /*55220*/  STL [R1+0x507c], R86 ;  /* 0x00507c5601007387 */ /* 0x000fe80000100800 */
[----:B------:R-:W-:Y:S01]  /*55230*/  STL [R1+0x5078], R87 ;  /* 0x0050785701007387 */ /* 0x000fe20000100800 */
[C---:B-1----:R-:W-:Y:S03]  /*55240*/  HMMA.1688.F32.TF32 R52, R40.reuse, R14, R112 ;  /* 0x0000000e2834723c */ /* 0x042fe60000081070 */
[----:B------:R-:W5:Y:S11]  /*55250*/  LDL.LU R112, [R1+0x190] ;  /* 0x0001900001707983 */ /* 0x000f760000300800 */
[----:B------:R-:W-:Y:S09]  /*55260*/  @!UPT UIADD3 URZ, URZ, URZ, URZ ;  /* 0x0000003f3f3ff290 */ /* 0x000ff2000fffe03f */
[----:B------:R-:W-:Y:S04]  /*55270*/  STL.64 [R1+0x6e0], R52 ;  /* 0x0006e03401007387 */ /* 0x000fe80000100a00 */
[----:B------:R2:W-:Y:S04]  /*55280*/  STL.64 [R1+0x6e8], R54 ;  /* 0x0006e83601007387 */ /* 0x0005e80000100a00 */
[----:B------:R-:W5:Y:S04]  /*55290*/  LDL.LU R113, [R1+0x194] ;  /* 0x0001940001717983 */ /* 0x000f680000300800 */
[----:B------:R-:W5:Y:S01]  /*552a0*/  LDL.LU R114, [R1+0x198] ;  /* 0x0001980001727983 */ /* 0x000f620000300800 */
[C---:B--2---:R-:W-:Y:S03]  /*552b0*/  HMMA.1688.F32.TF32 R52, R40.reuse, R10, R108 ;  /* 0x0000000a2834723c */ /* 0x044fe6000008106c */
[----:B------:R-:W5:Y:S05]  /*552c0*/  LDL.LU R115, [R1+0x19c] ;  /* 0x00019c0001737983 */ /* 0x000f6a0000300800 */
[C---:B----4-:R-:W-:Y:S11]  /*552d0*/  HMMA.1688.F32.TF32 R180, R40.reuse, R38, R224 ;  /* 0x0000002628b4723c */ /* 0x050ff600000810e0 */
[----:B------:R-:W-:Y:S05]  /*552e0*/  @!UPT UIADD3 URZ, URZ, URZ, URZ ;  /* 0x0000003f3f3ff290 */ /* 0x000fea000fffe03f */
[----:B------:R-:W-:Y:S01]  /*552f0*/  IMAD.MOV.U32 R67, RZ, RZ, R55 ;  /* 0x000000ffff437224 */ /* 0x000fe200078e0037 */
[----:B------:R-:W-:Y:S01]  /*55300*/  MOV R63, R54 ;  /* 0x00000036003f7202 */ /* 0x000fe20000000f00 */
[----:B------:R-:W-:Y:S01]  /*55310*/  IMAD.MOV.U32 R62, RZ, RZ, R53 ;  /* 0x000000ffff3e7224 */ /* 0x000fe200078e0035 */
[----:B------:R-:W-:Y:S02]  /*55320*/  MOV R61, R52 ;  /* 0x00000034003d7202 */ /* 0x000fe40000000f00 */
        /* <DEDUP_REMOVED lines=8> */
[----:B---3--:R-:W-:Y:S03]  /*553b0*/  HMMA.1688.F32.TF32 R52, R40, R34, R228 ;  /* 0x000000222834723c */ /* 0x008fe600000810e4 */
[----:B------:R3:W-:Y:S04]  /*553c0*/  STL [R1+0x50a4], R180 ;  /* 0x0050a4b401007387 */ /* 0x0007e80000100800 */
[----:B------:R1:W-:Y:S04]  /*553d0*/  STL [R1+0x50a0], R181 ;  /* 0x0050a0b501007387 */ /* 0x0003e80000100800 */
[----:B------:R1:W-:Y:S04]  /*553e0*/  STL [R1+0x509c], R182 ;  /* 0x00509cb601007387 */ /* 0x0003e80000100800 */
[----:B------:R1:W-:Y:S04]  /*553f0*/  STL [R1+0x5098], R183 ;  /* 0x005098b701007387 */ /* 0x0003e80000100800 */
[----:B------:R-:W3:Y:S04]  /*55400*/  LDL.LU R228, [R1+0x170] ;  /* 0x0001700001e47983 */ /* 0x000ee80000300800 */
[----:B------:R-:W3:Y:S04]  /*55410*/  LDL.LU R229, [R1+0x174] ;  /* 0x0001740001e57983 */ /* 0x000ee80000300800 */
[----:B------:R-:W3:Y:S04]  /*55420*/  LDL.LU R230, [R1+0x178] ;  /* 0x0001780001e67983 */ /* 0x000ee80000300800 */
[----:B------:R-:W3:Y:S01]  /*55430*/  LDL.LU R231, [R1+0x17c] ;  /* 0x00017c0001e77983 */ /* 0x000ee20000300800 */
[----:B------:R-:W-:Y:S01]  /*55440*/  IMAD.MOV.U32 R60, RZ, RZ, R55 ;  /* 0x000000ffff3c7224 */ /* 0x000fe200078e0037 */
[----:B------:R-:W-:Y:S01]  /*55450*/  MOV R66, R54 ;  /* 0x0000003600427202 */ /* 0x000fe20000000f00 */
[----:B------:R-:W-:Y:S01]  /*55460*/  IMAD.MOV.U32 R65, RZ, RZ, R53 ;  /* 0x000000ffff417224 */ /* 0x000fe200078e0035 */
[----:B------:R-:W-:-:S02]  /*55470*/  MOV R64, R52 ;  /* 0x0000003400407202 */ /* 0x000fc40000000f00 */
[----:B------:R1:W-:Y:S04]  /*55480*/  STL [R1+0x50b4], R60 ;  /* 0x0050b43c01007387 */ /* 0x0003e80000100800 */
[----:B------:R1:W-:Y:S04]  /*55490*/  STL [R1+0x50b0], R66 ;  /* 0x0050b04201007387 */ /* 0x0003e80000100800 */
[----:B------:R1:W-:Y:S04]  /*554a0*/  STL [R1+0x50ac], R65 ;  /* 0x0050ac4101007387 */ /* 0x0003e80000100800 */
[----:B------:R1:W-:Y:S01]  /*554b0*/  STL [R1+0x50a8], R64 ;  /* 0x0050a84001007387 */ /* 0x0003e20000100800 */
[----:B-----5:R-:W-:Y:S03]  /*554c0*/  HMMA.1688.F32.TF32 R52, R40, R30, R112 ;  /* 0x0000001e2834723c */ /* 0x020fe60000081070 */
[----:B------:R-:W5:Y:S04]  /*554d0*/  LDL.LU R112, [R1+0x150] ;  /* 0x0001500001707983 */ /* 0x000f680000300800 */
[----:B------:R-:W5:Y:S04]  /*554e0*/  LDL.LU R113, [R1+0x154] ;  /* 0x0001540001717983 */ /* 0x000f680000300800 */
[----:B------:R-:W5:Y:S04]  /*554f0*/  LDL.LU R114, [R1+0x158] ;  /* 0x0001580001727983 */ /* 0x000f680000300800 */
[----:B------:R-:W5:Y:S09]  /*55500*/  LDL.LU R115, [R1+0x15c] ;  /* 0x00015c0001737983 */ /* 0x000f720000300800 */
        /* <DEDUP_REMOVED lines=8> */
[----:B--2---:R-:W-:Y:S03]  /*55590*/  HMMA.1688.F32.TF32 R52, R40, R26, R224 ;  /* 0x0000001a2834723c */ /* 0x004fe600000810e0 */
[----:B------:R-:W2:Y:S04]  /*555a0*/  LDL.LU R224, [R1+0x140] ;  /* 0x0001400001e07983 */ /* 0x000ea80000300800 */
[----:B------:R-:W2:Y:S04]  /*555b0*/  LDL.LU R225, [R1+0x144] ;  /* 0x0001440001e17983 */ /* 0x000ea80000300800 */
[----:B------:R-:W2:Y:S04]  /*555c0*/  LDL.LU R226, [R1+0x148] ;  /* 0x0001480001e27983 */ /* 0x000ea80000300800 */
[----:B------:R-:W2:Y:S09]  /*555d0*/  LDL.LU R227, [R1+0x14c] ;  /* 0x00014c0001e37983 */ /* 0x000eb20000300800 */
[----:B------:R-:W-:Y:S01]  /*555e0*/  IMAD.MOV.U32 R75, RZ, RZ, R55 ;  /* 0x000000ffff4b7224 */ /* 0x000fe200078e0037 */
[----:B------:R-:W-:Y:S01]  /*555f0*/  MOV R74, R54 ;  /* 0x00000036004a7202 */ /* 0x000fe20000000f00 */
[----:B------:R-:W-:Y:S01]  /*55600*/  IMAD.MOV.U32 R73, RZ, RZ, R53 ;  /* 0x000000ffff497224 */ /* 0x000fe200078e0035 */
[----:B------:R-:W-:-:S02]  /*55610*/  MOV R72, R52 ;  /* 0x0000003400487202 */ /* 0x000fc40000000f00 */
[----:B------:R1:W-:Y:S04]  /*55620*/  STL [R1+0x50d4], R75 ;  /* 0x0050d44b01007387 */ /* 0x0003e80000100800 */
[----:B------:R1:W-:Y:S01]  /*55630*/  STL [R1+0x50d0], R74 ;  /* 0x0050d04a01007387 */ /* 0x0003e20000100800 */
[----:B---3--:R-:W-:Y:S03]  /*55640*/  HMMA.1688.F32.TF32 R52, R40, R22, R228 ;  /* 0x000000162834723c */ /* 0x008fe600000810e4 */
        /* <DEDUP_REMOVED lines=9> */
[----:B------:R-:W-:Y:S01]  /*556e0*/  MOV R76, R52 ;  /* 0x00000034004c7202 */ /* 0x000fe20000000f00 */
[----:B------:R-:W-:Y:S01]  /*556f0*/  HMMA.1688.F32.TF32 R208, R220, R26, R208 ;  /* 0x0000001adcd0723c */ /* 0x000fe200000810d0 */
[----:B------:R1:W-:Y:S04]  /*55700*/  STL [R1+0x50e4], R79 ;  /* 0x0050e44f01007387 */ /* 0x0003e80000100800 */
[----:B------:R1:W-:Y:S04]  /*55710*/  STL [R1+0x50e0], R78 ;  /* 0x0050e04e01007387 */ /* 0x0003e80000100800 */
[----:B------:R1:W-:Y:S04]  /*55720*/  STL [R1+0x50dc], R77 ;  /* 0x0050dc4d01007387 */ /* 0x0003e80000100800 */
[----:B------:R1:W-:Y:S04]  /*55730*/  STL [R1+0x50d8], R76 ;  /* 0x0050d84c01007387 */ /* 0x0003e80000100800 */
        /* <DEDUP_REMOVED lines=10> */
[----:B------:R-:W-:Y:S04]  /*557e0*/  LDS R53, [R0+0xc000] ;  /* 0x00c0000000357984 */ /* 0x000fe80000000800 */
[----:B------:R-:W-:Y:S01]  /*557f0*/  LDS R55, [R0+0xd000] ;  /* 0x00d0000000377984 */ /* 0x000fe20000000800 */
[----:B-----5:R-:W-:Y:S11]  /*55800*/  HMMA.1688.F32.TF32 R40, R40, R18, R112 ;  /* 0x000000122828723c */ /* 0x020ff60000081070 */
[----:B------:R-:W-:Y:S11]  /*55810*/  @!UPT UIADD3 URZ, URZ, URZ, URZ ;  /* 0x0000003f3f3ff290 */ /* 0x000ff6000fffe03f */
[----:B------:R-:W-:Y:S02]  /*55820*/  @!UPT UIADD3 URZ, URZ, URZ, URZ ;  /* 0x0000003f3f3ff290 */ /* 0x000fe4000fffe03f */
[----:B------:R-:W-:Y:S01]  /*55830*/  IMAD.MOV.U32 R83, RZ, RZ, R43 ;  /* 0x000000ffff537224 */ /* 0x000fe200078e002b */
[----:B------:R-:W-:Y:S01]  /*55840*/  MOV R82, R42 ;  /* 0x0000002a00527202 */ /* 0x000fe20000000f00 */
[----:B------:R-:W-:Y:S01]  /*55850*/  IMAD.MOV.U32 R81, RZ, RZ, R41 ;  /* 0x000000ffff517224 */ /* 0x000fe200078e0029 */
[----:B------:R-:W-:Y:S02]  /*55860*/  MOV R80, R40 ;  /* 0x0000002800507202 */ /* 0x000fe40000000f00 */
        /* <DEDUP_REMOVED lines=8> */
[----:B------:R-:W2:Y:S04]  /*558f0*/  LDL.LU R227, [R1+0x10c] ;  /* 0x00010c0001e37983 */ /* 0x000ea80000300800 */
[----:B------:R-:W5:Y:S04]  /*55900*/  LDL.LU R112, [R1+0xf0] ;  /* 0x0000f00001707983 */ /* 0x000f680000300800 */
[----:B------:R-:W5:Y:S04]  /*55910*/  LDL.LU R113, [R1+0xf4] ;  /* 0x0000f40001717983 */ /* 0x000f680000300800 */
[----:B------:R-:W5:Y:S04]  /*55920*/  LDL.LU R114, [R1+0xf8] ;  /* 0x0000f80001727983 */ /* 0x000f680000300800 */
[----:B------:R-:W5:Y:S01]  /*55930*/  LDL.LU R115, [R1+0xfc] ;  /* 0x0000fc0001737983 */ /* 0x000f620000300800 */
[----:B------:R-:W-:Y:S01]  /*55940*/  IMAD.MOV.U32 R87, RZ, RZ, R43 ;  /* 0x000000ffff577224 */ /* 0x000fe200078e002b */
[----:B------:R-:W-:Y:S01]  /*55950*/  MOV R86, R42 ;  /* 0x0000002a00567202 */ /* 0x000fe20000000f00 */
[----:B------:R-:W-:Y:S01]  /*55960*/  IMAD.MOV.U32 R85, RZ, RZ, R41 ;  /* 0x000000ffff557224 */ /* 0x000fe200078e0029 */
[----:B------:R-:W-:-:S02]  /*55970*/  MOV R84, R40 ;  /* 0x0000002800547202 */ /* 0x000fc40000000f00 */
[----:B------:R1:W-:Y:S04]  /*55980*/  STL [R1+0x5104], R87 ;  /* 0x0051045701007387 */ /* 0x0003e80000100800 */
[----:B------:R1:W-:Y:S04]  /*55990*/  STL [R1+0x5100], R86 ;  /* 0x0051005601007387 */ /* 0x0003e80000100800 */
[----:B------:R1:W-:Y:S01]  /*559a0*/  STL [R1+0x50fc], R85 ;  /* 0x0050fc5501007387 */ /* 0x0003e20000100800 */
[----:B---3--:R-:W-:Y:S03]  /*559b0*/  HMMA.1688.F32.TF32 R40, R48, R10, R228 ;  /* 0x0000000a3028723c */ /* 0x008fe600000810e4 */
[----:B------:R3:W-:Y:S04]  /*559c0*/  STL [R1+0x50f8], R84 ;  /* 0x0050f85401007387 */ /* 0x0007e80000100800 */
[----:B------:R-:W3:Y:S04]  /*559d0*/  LDL.LU R228, [R1+0xe0] ;  /* 0x0000e00001e47983 */ /* 0x000ee80000300800 */
[----:B------:R-:W3:Y:S04]  /*559e0*/  LDL.LU R229, [R1+0xe4] ;  /* 0x0000e40001e57983 */ /* 0x000ee80000300800 */
[----:B------:R-:W3:Y:S04]  /*559f0*/  LDL.LU R230, [R1+0xe8] ;  /* 0x0000e80001e67983 */ /* 0x000ee80000300800 */
[----:B------:R-:W3:Y:S05]  /*55a00*/  LDL.LU R231, [R1+0xec] ;  /* 0x0000ec0001e77983 */ /* 0x000eea0000300800 */
[----:B-1----:R-:W-:Y:S01]  /*55a10*/  MOV R67, R40 ;  /* 0x0000002800437202 */ /* 0x002fe20000000f00 */
[----:B------:R-:W-:Y:S01]  /*55a20*/  IMAD.MOV.U32 R63, RZ, RZ, R41 ;  /* 0x000000ffff3f7224 */ /* 0x000fe200078e0029 */
[----:B----4-:R-:W-:Y:S01]  /*55a30*/  MOV R62, R42 ;  /* 0x0000002a003e7202 */ /* 0x010fe20000000f00 */
[----:B------:R-:W-:-:S02]  /*55a40*/  IMAD.MOV.U32 R61, RZ, RZ, R43 ;  /* 0x000000ffff3d7224 */ /* 0x000fc400078e002b */
[C---:B------:R-:W-:Y:S11]  /*55a50*/  HMMA.1688.F32.TF32 R40, R48.reuse, R38, R104 ;  /* 0x000000263028723c */ /* 0x040ff60000081068 */
[----:B------:R-:W-:Y:S11]  /*55a60*/  @!UPT UIADD3 URZ, URZ, URZ, URZ ;  /* 0x0000003f3f3ff290 */ /* 0x000ff6000fffe03f */
[----:B------:R-:W-:Y:S02]  /*55a70*/  @!UPT UIADD3 URZ, URZ, URZ, URZ ;  /* 0x0000003f3f3ff290 */ /* 0x000fe4000fffe03f */
[----:B------:R-:W-:Y:S01]  /*55a80*/  MOV R180, R40 ;  /* 0x0000002800b47202 */ /* 0x000fe20000000f00 */
[----:B------:R-:W-:Y:S01]  /*55a90*/  IMAD.MOV.U32 R181, RZ, RZ, R41 ;  /* 0x000000ffffb57224 */ /* 0x000fe200078e0029 */
[----:B------:R-:W-:Y:S01]  /*55aa0*/  MOV R182, R42 ;  /* 0x0000002a00b67202 */ /* 0x000fe20000000f00 */
[----:B------:R-:W-:Y:S02]  /*55ab0*/  IMAD.MOV.U32 R183, RZ, RZ, R43 ;  /* 0x000000ffffb77224 */ /* 0x000fe400078e002b */
[C---:B------:R-:W-:Y:S11]  /*55ac0*/  HMMA.1688.F32.TF32 R40, R48.reuse, R34, R108 ;  /* 0x000000223028723c */ /* 0x040ff6000008106c */
[----:B------:R-:W-:Y:S11]  /*55ad0*/  @!UPT UIADD3 URZ, URZ, URZ, URZ ;  /* 0x0000003f3f3ff290 */ /* 0x000ff6000fffe03f */
[----:B------:R-:W-:Y:S02]  /*55ae0*/  @!UPT UIADD3 URZ, URZ, URZ, URZ ;  /* 0x0000003f3f3ff290 */ /* 0x000fe4000fffe03f */
        /* <DEDUP_REMOVED lines=8> */
[C---:B--2---:R-:W-:Y:S03]  /*55b70*/  HMMA.1688.F32.TF32 R40, R48.reuse, R30, R224 ;  /* 0x0000001e3028723c */ /* 0x044fe600000810e0 */
[----:B------:R-:W2:Y:S04]  /*55b80*/  LDL.LU R224, [R1+0xd0] ;  /* 0x0000d00001e07983 */ /* 0x000ea80000300800 */
[----:B------:R-:W2:Y:S04]  /*55b90*/  LDL.LU R225, [R1+0xd4] ;  /* 0x0000d40001e17983 */ /* 0x000ea80000300800 */
[----:B------:R-:W2:Y:S04]  /*55ba0*/  LDL.LU R226, [R1+0xd8] ;  /* 0x0000d80001e27983 */ /* 0x000ea80000300800 */
[----:B------:R-:W2:Y:S04]  /*55bb0*/  LDL.LU R227, [R1+0xdc] ;  /* 0x0000dc0001e37983 */ /* 0x000ea80000300800 */
[----:B------:R-:W4:Y:S04]  /*55bc0*/  LDL.LU R96, [R1+0xc0] ;  /* 0x0000c00001607983 */ /* 0x000f280000300800 */
[----:B------:R-:W4:Y:S01]  /*55bd0*/  LDL.LU R97, [R1+0xc4] ;  /* 0x0000c40001617983 */ /* 0x000f220000300800 */
[----:B------:R-:W-:Y:S01]  /*55be0*/  MOV R71, R40 ;  /* 0x0000002800477202 */ /* 0x000fe20000000f00 */
[----:B------:R-:W-:Y:S01]  /*55bf0*/  IMAD.MOV.U32 R70, RZ, RZ, R41 ;  /* 0x000000ffff467224 */ /* 0x000fe200078e0029 */
[----:B------:R-:W-:Y:S01]  /*55c00*/  MOV R69, R42 ;  /* 0x0000002a00457202 */ /* 0x000fe20000000f00 */
[----:B------:R-:W-:Y:S01]  /*55c10*/  IMAD.MOV.U32 R68, RZ, RZ, R43 ;  /* 0x000000ffff447224 */ /* 0x000fe200078e002b */
[----:B------:R-:W4:Y:S01]  /*55c20*/  LDL.LU R98, [R1+0xc8] ;  /* 0x0000c80001627983 */ /* 0x000f220000300800 */
[----:B-----5:R-:W-:Y:S03]  /*55c30*/  HMMA.1688.F32.TF32 R40, R48, R26, R112 ;  /* 0x0000001a3028723c */ /* 0x020fe60000081070 */
[----:B------:R-:W4:Y:S04]  /*55c40*/  LDL.LU R99, [R1+0xcc] ;  /* 0x0000cc0001637983 */ /* 0x000f280000300800 */
[----:B------:R-:W5:Y:S04]  /*55c50*/  LDL.LU R100, [R1+0xb0] ;  /* 0x0000b00001647983 */ /* 0x000f680000300800 */
[----:B------:R-:W5:Y:S04]  /*55c60*/  LDL.LU R101, [R1+0xb4] ;  /* 0x0000b40001657983 */ /* 0x000f680000300800 */
[----:B------:R-:W5:Y:S04]  /*55c70*/  LDL.LU R102, [R1+0xb8] ;  /* 0x0000b80001667983 */ /* 0x000f680000300800 */
[----:B------:R-:W5:Y:S04]  /*55c80*/  LDL.LU R103, [R1+0xbc] ;  /* 0x0000bc0001677983 */ /* 0x000f680000300800 */
[----:B------:R-:W4:Y:S04]  /*55c90*/  LDL.LU R104, [R1+0xa0] ;  /* 0x0000a00001687983 */ /* 0x000f280000300800 */
[----:B------:R-:W4:Y:S04]  /*55ca0*/  LDL.LU R105, [R1+0xa4] ;  /* 0x0000a40001697983 */ /* 0x000f280000300800 */
[----:B------:R-:W4:Y:S04]  /*55cb0*/  LDL.LU R106, [R1+0xa8] ;  /* 0x0000a800016a7983 */ /* 0x000f280000300800 */
[----:B------:R-:W4:Y:S04]  /*55cc0*/  LDL.LU R107, [R1+0xac] ;  /* 0x0000ac00016b7983 */ /* 0x000f280000300800 */
[----:B------:R-:W4:Y:S04]  /*55cd0*/  LDL.LU R108, [R1+0x90] ;  /* 0x00009000016c7983 */ /* 0x000f280000300800 */
[----:B------:R-:W4:Y:S04]  /*55ce0*/  LDL.LU R109, [R1+0x94] ;  /* 0x00009400016d7983 */ /* 0x000f280000300800 */
[----:B------:R-:W4:Y:S01]  /*55cf0*/  LDL.LU R110, [R1+0x98] ;  /* 0x00009800016e7983 */ /* 0x000f220000300800 */
[----:B------:R-:W-:-:S03]  /*55d00*/  MOV R75, R40 ;  /* 0x00000028004b7202 */ /* 0x000fc60000000f00 */
[----:B------:R-:W4:Y:S01]  /*55d10*/  LDL.LU R111, [R1+0x9c] ;  /* 0x00009c00016f7983 */ /* 0x000f220000300800 */
[----:B------:R-:W-:Y:S01]  /*55d20*/  IMAD.MOV.U32 R74, RZ, RZ, R41 ;  /* 0x000000ffff4a7224 */ /* 0x000fe200078e0029 */
[----:B------:R-:W-:Y:S02]  /*55d30*/  MOV R73, R42 ;  /* 0x0000002a00497202 */ /* 0x000fe40000000f00 */
[----:B------:R-:W4:Y:S01]  /*55d40*/  LDL.LU R112, [R1+0x80] ;  /* 0x0000800001707983 */ /* 0x000f220000300800 */
[----:B------:R-:W-:-:S03]  /*55d50*/  IMAD.MOV.U32 R72, RZ, RZ, R43 ;  /* 0x000000ffff487224 */ /* 0x000fc600078e002b */
[----:B------:R-:W4:Y:S01]  /*55d60*/  LDL.LU R113, [R1+0x84] ;  /* 0x0000840001717983 */ /* 0x000f220000300800 */
[----:B---3--:R-:W-:Y:S03]  /*55d70*/  HMMA.1688.F32.TF32 R40, R48, R22, R228 ;  /* 0x000000163028723c */ /* 0x008fe600000810e4 */
        /* <DEDUP_REMOVED lines=9> */
[----:B------:R-:W-:-:S02]  /*55e10*/  IMAD.MOV.U32 R76, RZ, RZ, R43 ;  /* 0x000000ffff4c7224 */ /* 0x000fc400078e002b */
[----:B--2---:R-:W-:Y:S01]  /*55e20*/  HMMA.1688.F32.TF32 R40, R48, R18, R224 ;  /* 0x000000123028723c */ /* 0x004fe200000810e0 */
[----:B------:R-:W2:Y:S04]  /*55e30*/  LDL.LU R224, [R1+0x60] ;  /* 0x0000600001e07983 */ /* 0x000ea80000300800 */
[----:B------:R-:W2:Y:S04]  /*55e40*/  LDL.LU R225, [R1+0x64] ;  /* 0x0000640001e17983 */ /* 0x000ea80000300800 */
[----:B------:R-:W2:Y:S04]  /*55e50*/  LDL.LU R226, [R1+0x68] ;  /* 0x0000680001e27983 */ /* 0x000ea80000300800 */
[----:B------:R-:W2:Y:S01]  /*55e60*/  LDL.LU R227, [R1+0x6c] ;  /* 0x00006c0001e37983 */ /* 0x000ea20000300800 */
[----:B------:R-:W-:Y:S03]  /*55e70*/  HMMA.1688.F32.TF32 R200, R220, R34, R200 ;  /* 0x00000022dcc8723c */ /* 0x000fe600000810c8 */
[----:B------:R-:W-:Y:S04]  /*55e80*/  LDS R48, [R4+0xc080] ;  /* 0x00c0800004307984 */ /* 0x000fe80000000800 */
[----:B------:R-:W-:Y:S01]  /*55e90*/  LDS R50, [R4+0xd080] ;  /* 0x00d0800004327984 */ /* 0x000fe20000000800 */
[C---:B-----5:R-:W-:Y:S03]  /*55ea0*/  HMMA.1688.F32.TF32 R140, R232.reuse, R10, R100 ;  /* 0x0000000ae88c723c */ /* 0x060fe60000081064 */
[----:B------:R-:W-:Y:S04]  /*55eb0*/  LDS R49, [R5+0xc080] ;  /* 0x00c0800005317984 */ /* 0x000fe80000000800 */
[----:B------:R-:W-:Y:S01]  /*55ec0*/  LDS R51, [R5+0xd080] ;  /* 0x00d0800005337984 */ /* 0x000fe20000000800 */
[C---:B----4-:R-:W-:Y:S08]  /*55ed0*/  HMMA.1688.F32.TF32 R144, R232.reuse, R38, R104 ;  /* 0x00000026e890723c */ /* 0x050ff00000081068 */
[C---:B------:R-:W-:Y:S07]  /*55ee0*/  HMMA.1688.F32.TF32 R148, R232.reuse, R34, R108 ;  /* 0x00000022e894723c */ /* 0x040fee000008106c */
[----:B------:R-:W-:Y:S01]  /*55ef0*/  STL [R1+0x4fc8], R140 ;  /* 0x004fc88c01007387 */ /* 0x000fe20000100800 */
[C---:B---3--:R-:W-:Y:S03]  /*55f00*/  HMMA.1688.F32.TF32 R152, R232.reuse, R30, R112 ;  /* 0x0000001ee898723c */ /* 0x048fe60000081070 */
[----:B------:R-:W-:Y:S04]  /*55f10*/  STL [R1+0x4fc4], R141 ;  /* 0x004fc48d01007387 */ /* 0x000fe80000100800 */
[----:B------:R-:W-:Y:S01]  /*55f20*/  STL [R1+0x4fc0], R142 ;  /* 0x004fc08e01007387 */ /* 0x000fe20000100800 */
[----:B------:R-:W-:Y:S03]  /*55f30*/  HMMA.1688.F32.TF32 R156, R232, R26, R228 ;  /* 0x0000001ae89c723c */ /* 0x000fe600000810e4 */
        /* <DEDUP_REMOVED lines=13> */
[----:B------:R-:W-:-:S03]  /*56010*/  MOV R112, R185 ;  /* 0x000000b900707202 */ /* 0x000fc60000000f00 */
[----:B------:R-:W-:Y:S01]  /*56020*/  STL [R1+0x5004], R156 ;  /* 0x0050049c01007387 */ /* 0x000fe20000100800 */
[----:B------:R-:W-:-:S03]  /*56030*/  IMAD.MOV.U32 R113, RZ, RZ, R186 ;  /* 0x000000ffff717224 */ /* 0x000fc600078e00ba */
[----:B------:R-:W-:Y:S01]  /*56040*/  STL [R1+0x5000], R157 ;  /* 0x0050009d01007387 */ /* 0x000fe20000100800 */
[----:B------:R-:W-:-:S03]  /*56050*/  MOV R114, R187 ;  /* 0x000000bb00727202 */ /* 0x000fc60000000f00 */
[----:B------:R-:W-:Y:S01]  /*56060*/  STL [R1+0x4ffc], R158 ;  /* 0x004ffc9e01007387 */ /* 0x000fe20000100800 */
[----:B------:R-:W-:-:S03]  /*56070*/  IMAD.MOV.U32 R115, RZ, RZ, R252 ;  /* 0x000000ffff737224 */ /* 0x000fc600078e00fc */
[----:B------:R-:W-:Y:S04]  /*56080*/  STL [R1+0x4ff8], R159 ;  /* 0x004ff89f01007387 */ /* 0x000fe80000100800 */
[----:B------:R-:W3:Y:S04]  /*56090*/  LDL.LU R185, [R1+0x523c] ;  /* 0x00523c0001b97983 */ /* 0x000ee80000300800 */
[----:B------:R-:W3:Y:S04]  /*560a0*/  LDL.LU R186, [R1+0x5238] ;  /* 0x0052380001ba7983 */ /* 0x000ee80000300800 */
[----:B------:R-:W3:Y:S04]  /*560b0*/  LDL.LU R187, [R1+0x5234] ;  /* 0x0052340001bb7983 */ /* 0x000ee80000300800 */
[----:B------:R-:W4:Y:S01]  /*560c0*/  LDL.LU R252, [R1+0x5230] ;  /* 0x0052300001fc7983 */ /* 0x000f220000300800 */
        /* <DEDUP_REMOVED lines=13> */
[----:B------:R-:W-:Y:S01]  /*561a0*/  HMMA.1688.F32.TF32 R40, R232, R14, R96 ;  /* 0x0000000ee828723c */ /* 0x000fe20000081060 */
[----:B------:R-:W-:-:S07]  /*561b0*/  IMAD.MOV.U32 R105, RZ, RZ, R28 ;  /* 0x000000ffff697224 */ /* 0x000fce00078e001c */
[C---:B------:R-:W-:Y:S08]  /*561c0*/  HMMA.1688.F32.TF32 R168, R220.reuse, R14, R188 ;  /* 0x0000000edca8723c */ /* 0x040ff000000810bc */
[C---:B------:R-:W-:Y:S08]  /*561d0*/  HMMA.1688.F32.TF32 R228, R220.reuse, R10, R192 ;  /* 0x0000000adce4723c */ /* 0x040ff000000810c0 */
[----:B------:R-:W-:Y:S01]  /*561e0*/  HMMA.1688.F32.TF32 R204, R220, R30, R204 ;  /* 0x0000001edccc723c */ /* 0x000fe200000810cc */
[----:B------:R-:W-:Y:S01]  /*561f0*/  MOV R96, R13 ;  /* 0x0000000d00607202 */ /* 0x000fe20000000f00 */
[----:B------:R-:W-:Y:S01]  /*56200*/  IMAD.MOV.U32 R97, RZ, RZ, R12 ;  /* 0x000000ffff617224 */ /* 0x000fe200078e000c */
[----:B------:R-:W-:Y:S01]  /*56210*/  MOV R108, R37 ;  /* 0x00000025006c7202 */ /* 0x000fe20000000f00 */
[----:B------:R-:W-:Y:S01]  /*56220*/  IMAD.MOV.U32 R109, RZ, RZ, R36 ;  /* 0x000000ffff6d7224 */ /* 0x000fe200078e0024 */
[----:B------:R-:W-:Y:S01]  /*56230*/  MOV R98, R9 ;  /* 0x0000000900627202 */ /* 0x000fe20000000f00 */
[----:B------:R-:W-:-:S02]  /*56240*/  IMAD.MOV.U32 R99, RZ, RZ, R8 ;  /* 0x000000ffff637224 */ /* 0x000fc400078e0008 */
[----:B--2---:R-:W-:Y:S01]  /*56250*/  HMMA.1688.F32.TF32 R160, R232, R22, R224 ;  /* 0x00000016e8a0723c */ /* 0x004fe200000810e0 */
[----:B----4-:R-:W1:Y:S04]  /*56260*/  LDSM.16.M88.4 R24, [R252+0x41080] ;  /* 0x04108000fc18783b */ /* 0x010e680000000200 */
[----:B------:R-:W2:Y:S03]  /*56270*/  LDSM.16.M88.4 R32, [R252+0x42080] ;  /* 0x04208000fc20783b */ /* 0x000ea60000000200 */
[C---:B------:R-:W-:Y:S01]  /*56280*/  HMMA.1688.F32.TF32 R224, R220.reuse, R38, R196 ;  /* 0x00000026dce0723c */ /* 0x040fe200000810c4 */
[----:B------:R-:W-:Y:S04]  /*56290*/  LDSM.16.M88.4 R28, [R252+0x43080] ;  /* 0x04308000fc1c783b */ /* 0x000fe80000000200 */
[----:B------:R-:W-:Y:S03]  /*562a0*/  LDSM.16.M88.4 R12, [R252+0x44080] ;  /* 0x04408000fc0c783b */ /* 0x000fe60000000200 */
[----:B------:R-:W-:Y:S01]  /*562b0*/  HMMA.1688.F32.TF32 R20, R220, R22, R212 ;  /* 0x00000016dc14723c */ /* 0x000fe200000810d4 */
[----:B------:R-:W-:Y:S01]  /*562c0*/  LDSM.16.M88.4 R8, [R252+0x45080] ;  /* 0x04508000fc08783b */ /* 0x000fe20000000200 */
[----:B------:R-:W-:Y:S01]  /*562d0*/  MOV R87, R40 ;  /* 0x0000002800577202 */ /* 0x000fe20000000f00 */
[----:B------:R-:W-:Y:S01]  /*562e0*/  IMAD.MOV.U32 R86, RZ, RZ, R41 ;  /* 0x000000ffff567224 */ /* 0x000fe200078e0029 */
[----:B------:R-:W-:Y:S01]  /*562f0*/  MOV R85, R42 ;  /* 0x0000002a00557202 */ /* 0x000fe20000000f00 */
[----:B------:R-:W-:-:S03]  /*56300*/  IMAD.MOV.U32 R84, RZ, RZ, R43 ;  /* 0x000000ffff547224 */ /* 0x000fc600078e002b */
[-C--:B---3--:R-:W-:Y:S01]  /*56310*/  HMMA.1688.F32.TF32 R232, R232, R18.reuse, R184 ;  /* 0x00000012e8e8723c */ /* 0x088fe200000810b8 */
[----:B------:R-:W-:Y:S04]  /*56320*/  STL [R1+0x5014], R160 ;  /* 0x005014a001007387 */ /* 0x000fe80000100800 */
[----:B------:R-:W-:Y:S03]  /*56330*/  LDS R36, [R2+0xc080] ;  /* 0x00c0800002247984 */ /* 0x000fe60000000800 */
[----:B------:R-:W-:Y:S01]  /*56340*/  HMMA.1688.F32.TF32 R220, R220, R18, R216 ;  /* 0x00000012dcdc723c */ /* 0x000fe200000810d8 */
[----:B------:R-:W3:Y:S04]  /*56350*/  LDSM.16.M88.4 R16, [R252+0x40080] ;  /* 0x04008000fc10783b */ /* 0x000ee80000000200 */
[----:B------:R-:W4:Y:S04]  /*56360*/  LDSM.16.M88.4 R216, [R252+0x47080] ;  /* 0x04708000fcd8783b */ /* 0x000f280000000200 */
[----:B------:R-:W-:Y:S01]  /*56370*/  LDS R37, [R0+0xc080] ;  /* 0x00c0800000257984 */ /* 0x000fe20000000800 */
[C---:B-1----:R-:W-:Y:S03]  /*56380*/  HMMA.1688.F32.TF32 R56, R52.reuse, R24, R100 ;  /* 0x000000183438723c */ /* 0x042fe60000081064 */
[----:B------:R-:W1:Y:S04]  /*56390*/  LDSM.16.M88.4 R212, [R252+0x46080] ;  /* 0x04608000fcd4783b */ /* 0x000e680000000200 */
[----:B------:R-:W-:Y:S04]  /*563a0*/  LDS R40, [R4+0xc000] ;  /* 0x00c0000004287984 */ /* 0x000fe80000000800 */
[----:B------:R-:W-:Y:S04]  /*563b0*/  LDS R42, [R4+0xd000] ;  /* 0x00d00000042a7984 */ /* 0x000fe80000000800 */
[----:B------:R-:W-:Y:S04]  /*563c0*/  LDS R41, [R5+0xc000] ;  /* 0x00c0000005297984 */ /* 0x000fe80000000800 */
[----:B------:R-:W5:Y:S04]  /*563d0*/  LDS R43, [R5+0xd000] ;  /* 0x00d00000052b7984 */ /* 0x000f680000000800 */
[----:B------:R-:W-:Y:S01]  /*563e0*/  LDS R38, [R2+0xd080] ;  /* 0x00d0800002267984 */ /* 0x000fe20000000800 */
[----:B------:R-:W-:Y:S01]  /*563f0*/  MOV R141, R56 ;  /* 0x00000038008d7202 */ /* 0x000fe20000000f00 */
[----:B------:R-:W-:Y:S01]  /*56400*/  IMAD.MOV.U32 R142, RZ, RZ, R57 ;  /* 0x000000ffff8e7224 */ /* 0x000fe200078e0039 */
[----:B------:R-:W-:Y:S01]  /*56410*/  MOV R143, R58 ;  /* 0x0000003a008f7202 */ /* 0x000fe20000000f00 */
[----:B------:R-:W-:Y:S01]  /*56420*/  IMAD.MOV.U32 R151, RZ, RZ, R59 ;  /* 0x000000ffff977224 */ /* 0x000fe200078e003b */
[----:B------:R-:W1:Y:S01]  /*56430*/  LDS R39, [R0+0xd080] ;  /* 0x00d0800000277984 */ /* 0x000e620000000800 */
[C---:B--2---:R-:W-:Y:S08]  /*56440*/  HMMA.1688.F32.TF32 R56, R52.reuse, R32, R104 ;  /* 0x000000203438723c */ /* 0x044ff00000081068 */
[C---:B---3--:R-:W-:Y:S11]  /*56450*/  HMMA.1688.F32.TF32 R60, R52.reuse, R16, R96 ;  /* 0x00000010343c723c */ /* 0x048ff60000081060 */
[----:B------:R-:W-:Y:S05]  /*56460*/  @!UPT UIADD3 URZ, URZ, URZ, URZ ;  /* 0x0000003f3f3ff290 */ /* 0x000fea000fffe03f */
[----:B------:R-:W-:Y:S01]  /*56470*/  MOV R145, R56 ;  /* 0x0000003800917202 */ /* 0x000fe20000000f00 */
[----:B------:R-:W-:Y:S01]  /*56480*/  IMAD.MOV.U32 R146, RZ, RZ, R57 ;  /* 0x000000ffff927224 */ /* 0x000fe200078e0039 */
[----:B------:R-:W-:Y:S01]  /*56490*/  MOV R147, R58 ;  /* 0x0000003a00937202 */ /* 0x000fe20000000f00 */
[----:B------:R-:W-:Y:S02]  /*564a0*/  IMAD.MOV.U32 R140, RZ, RZ, R59 ;  /* 0x000000ffff8c7224 */ /* 0x000fe400078e003b */
[C---:B------:R-:W-:Y:S01]  /*564b0*/  HMMA.1688.F32.TF32 R56, R52.reuse, R28, R108 ;  /* 0x0000001c3438723c */ /* 0x040fe2000008106c */
[----:B------:R-:W-:Y:S04]  /*564c0*/  STL [R1+0x5010], R161 ;  /* 0x005010a101007387 */ /* 0x000fe80000100800 */
[----:B------:R-:W-:Y:S04]  /*564d0*/  STL [R1+0x500c], R162 ;  /* 0x00500ca201007387 */ /* 0x000fe80000100800 */
[----:B------:R-:W-:Y:S04]  /*564e0*/  STL [R1+0x5008], R163 ;  /* 0x005008a301007387 */ /* 0x000fe80000100800 */
[----:B----4-:R-:W-:Y:S04]  /*564f0*/  STL [R1+0x4fac], R218 ;  /* 0x004facda01007387 */ /* 0x010fe80000100800 */
[----:B------:R-:W-:Y:S04]  /*56500*/  STL [R1+0x4fa8], R219 ;  /* 0x004fa8db01007387 */ /* 0x000fe80000100800 */
[----:B------:R-:W-:Y:S03]  /*56510*/  STL [R1+0x4a48], R252 ;  /* 0x004a48fc01007387 */ /* 0x000fe60000100800 */
[----:B------:R-:W-:Y:S01]  /*56520*/  MOV R148, R56 ;  /* 0x0000003800947202 */ /* 0x000fe20000000f00 */
[----:B------:R2:W-:Y:S01]  /*56530*/  STL.64 [R1+0x1a0], R60 ;  /* 0x0001a03c01007387 */ /* 0x0005e20000100a00 */
[----:B------:R-:W-:Y:S01]  /*56540*/  IMAD.MOV.U32 R149, RZ, RZ, R57 ;  /* 0x000000ffff957224 */ /* 0x000fe200078e0039 */
[----:B------:R-:W-:Y:S01]  /*56550*/  MOV R150, R58 ;  /* 0x0000003a00967202 */ /* 0x000fe20000000f00 */
[----:B------:R-:W-:Y:S01]  /*56560*/  IMAD.MOV.U32 R144, RZ, RZ, R59 ;  /* 0x000000ffff907224 */ /* 0x000fe200078e003b */
[----:B------:R3:W-:Y:S01]  /*56570*/  STL.64 [R1+0x1a8], R62 ;  /* 0x0001a83e01007387 */ /* 0x0007e20000100a00 */
[----:B------:R-:W-:Y:S03]  /*56580*/  HMMA.1688.F32.TF32 R56, R52, R12, R112 ;  /* 0x0000000c3438723c */ /* 0x000fe60000081070 */
[----:B------:R-:W4:Y:S04]  /*56590*/  LDL.LU R112, [R1] ;  /* 0x0000000001707983 */ /* 0x000f280000300800 */
        /* <DEDUP_REMOVED lines=43> */
[----:B------:R-:W1:Y:S04]  /*56850*/  LDL.LU R160, [R1+0x7d0] ;  /* 0x0007d00001a07983 */ /* 0x000e680000300800 */
[----:B------:R-:W1:Y:S04]  /*56860*/  LDL.LU R161, [R1+0x7d4] ;  /* 0x0007d40001a17983 */ /* 0x000e680000300800 */
[----:B------:R-:W1:Y:S04]  /*56870*/  LDL.LU R162, [R1+0x7d8] ;  /* 0x0007d80001a27983 */ /* 0x000e680000300800 */
[----:B------:R-:W1:Y:S04]  /*56880*/  LDL.LU R163, [R1+0x7dc] ;  /* 0x0007dc0001a37983 */ /* 0x000e680000300800 */
        /* <DEDUP_REMOVED lines=8> */
[----:B------:R-:W4:Y:S04]  /*56910*/  LDL.LU R176, [R1+0x640] ;  /* 0x0006400001b07983 */ /* 0x000f280000300800 */
[----:B------:R-:W4:Y:S04]  /*56920*/  LDL.LU R177, [R1+0x644] ;  /* 0x0006440001b17983 */ /* 0x000f280000300800 */
[----:B------:R-:W4:Y:S04]  /*56930*/  LDL.LU R178, [R1+0x648] ;  /* 0x0006480001b27983 */ /* 0x000f280000300800 */
[----:B------:R-:W4:Y:S01]  /*56940*/  LDL.LU R179, [R1+0x64c] ;  /* 0x00064c0001b37983 */ /* 0x000f220000300800 */
[----:B------:R-:W-:Y:S01]  /*56950*/  MOV R152, R56 ;  /* 0x0000003800987202 */ /* 0x000fe20000000f00 */
[----:B------:R-:W-:Y:S01]  /*56960*/  IMAD.MOV.U32 R153, RZ, RZ, R57 ;  /* 0x000000ffff997224 */ /* 0x000fe200078e0039 */
[----:B------:R-:W-:Y:S01]  /*56970*/  MOV R154, R58 ;  /* 0x0000003a009a7202 */ /* 0x000fe20000000f00 */
[----:B------:R-:W4:Y:S01]  /*56980*/  LDL.LU R56, [R1+0x580] ;  /* 0x0005800001387983 */ /* 0x000f220000300800 */
[----:B------:R-:W-:-:S03]  /*56990*/  IMAD.MOV.U32 R155, RZ, RZ, R59 ;  /* 0x000000ffff9b7224 */ /* 0x000fc600078e003b */
        /* <DEDUP_REMOVED lines=15> */
[C---:B---3--:R-:W-:Y:S11]  /*56a90*/  HMMA.1688.F32.TF32 R192, R52.reuse, R8, R156 ;  /* 0x0000000834c0723c */ /* 0x048ff6000008109c */
[----:B------:R-:W-:Y:S11]  /*56aa0*/  @!UPT UIADD3 URZ, URZ, URZ, URZ ;  /* 0x0000003f3f3ff290 */ /* 0x000ff6000fffe03f */
[----:B------:R-:W-:Y:S02]  /*56ab0*/  @!UPT UIADD3 URZ, URZ, URZ, URZ ;  /* 0x0000003f3f3ff290 */ /* 0x000fe4000fffe03f */
[----:B------:R-:W-:Y:S01]  /*56ac0*/  MOV R156, R192 ;  /* 0x000000c0009c7202 */ /* 0x000fe20000000f00 */
[----:B------:R-:W-:Y:S01]  /*56ad0*/  IMAD.MOV.U32 R157, RZ, RZ, R193 ;  /* 0x000000ffff9d7224 */ /* 0x000fe200078e00c1 */
[----:B------:R-:W-:Y:S01]  /*56ae0*/  MOV R158, R194 ;  /* 0x000000c2009e7202 */ /* 0x000fe20000000f00 */
[----:B------:R-:W-:Y:S02]  /*56af0*/  IMAD.MOV.U32 R159, RZ, RZ, R195 ;  /* 0x000000ffff9f7224 */ /* 0x000fe400078e00c3 */
[C---:B-1----:R-:W-:Y:S08]  /*56b00*/  HMMA.1688.F32.TF32 R192, R52.reuse, R212, R160 ;  /* 0x000000d434c0723c */ /* 0x042ff000000810a0 */
[----:B--2---:R-:W-:Y:S08]  /*56b10*/  HMMA.1688.F32.TF32 R52, R52, R216, R188 ;  /* 0x000000d83434723c */ /* 0x004ff000000810bc */
[C---:B-----5:R-:W-:Y:S08]  /*56b20*/  HMMA.1688.F32.TF32 R188, R40.reuse, R16, R184 ;  /* 0x0000001028bc723c */ /* 0x060ff000000810b8 */
[C---:B------:R-:W-:Y:S07]  /*56b30*/  HMMA.1688.F32.TF32 R184, R40.reuse, R24, R60 ;  /* 0x0000001828b8723c */ /* 0x040fee000008103c */
        /* <DEDUP_REMOVED lines=8> */
[C---:B------:R-:W-:Y:S07]  /*56bc0*/  HMMA.1688.F32.TF32 R172, R40.reuse, R12, R172 ;  /* 0x0000000c28ac723c */ /* 0x040fee00000810ac */
[----:B------:R-:W-:Y:S04]  /*56bd0*/  STL.64 [R1+0xe0], R52 ;  /* 0x0000e03401007387 */ /* 0x000fe80000100a00 */
[----:B------:R1:W-:Y:S02]  /*56be0*/  STL.64 [R1+0xe8], R54 ;  /* 0x0000e83601007387 */ /* 0x0003e40000100a00 */
[C---:B-1----:R-:W-:Y:S02]  /*56bf0*/  HMMA.1688.F32.TF32 R52, R40.reuse, R8, R124 ;  /* 0x000000082834723c */ /* 0x042fe4000008107c */
[----:B------:R-:W-:Y:S04]  /*56c00*/  STL.64 [R1+0xd0], R60 ;  /* 0x0000d03c01007387 */ /* 0x000fe80000100a00 */
[----:B------:R1:W-:Y:S04]  /*56c10*/  STL.64 [R1+0xd8], R62 ;  /* 0x0000d83e01007387 */ /* 0x0003e80000100a00 */
[----:B------:R-:W-:Y:S04]  /*56c20*/  STL.64 [R1+0xc0], R172 ;  /* 0x0000c0ac01007387 */ /* 0x000fe80000100a00 */
[----:B------:R-:W-:Y:S01]  /*56c30*/  STL.64 [R1+0xc8], R174 ;  /* 0x0000c8ae01007387 */ /* 0x000fe20000100a00 */
[C---:B-1----:R-:W-:Y:S08]  /*56c40*/  HMMA.1688.F32.TF32 R60, R40.reuse, R212, R164 ;  /* 0x000000d4283c723c */ /* 0x042ff000000810a4 */
[----:B------:R-:W-:Y:S01]  /*56c50*/  STL.64 [R1+0xb0], R52 ;  /* 0x0000b03401007387 */ /* 0x000fe20000100a00 */
[----:B------:R-:W-:Y:S03]  /*56c60*/  HMMA.1688.F32.TF32 R40, R40, R216, R56 ;  /* 0x000000d82828723c */ /* 0x000fe60000081038 */
[----:B------:R1:W-:Y:S05]  /*56c70*/  STL.64 [R1+0xb8], R54 ;  /* 0x0000b83601007387 */ /* 0x0003ea0000100a00 */
[C---:B-1----:R-:W-:Y:S06]  /*56c80*/  HMMA.1688.F32.TF32 R52, R36.reuse, R16, R132 ;  /* 0x000000102434723c */ /* 0x042fec0000081084 */
[----:B------:R-:W-:Y:S04]  /*56c90*/  STL.64 [R1+0xa0], R60 ;  /* 0x0000a03c01007387 */ /* 0x000fe80000100a00 */
[----:B------:R-:W-:Y:S05]  /*56ca0*/  STL.64 [R1+0xa8], R62 ;  /* 0x0000a83e01007387 */ /* 0x000fea0000100a00 */
[----:B------:R-:W-:Y:S04]  /*56cb0*/  STL.64 [R1+0x90], R40 ;  /* 0x0000902801007387 */ /* 0x000fe80000100a00 */
[----:B------:R1:W-:Y:S04]  /*56cc0*/  STL.64 [R1+0x98], R42 ;  /* 0x0000982a01007387 */ /* 0x0003e80000100a00 */
[----:B------:R2:W-:Y:S01]  /*56cd0*/  STL.64 [R1+0x88], R54 ;  /* 0x0000883601007387 */ /* 0x0005e20000100a00 */
[----:B------:R-:W-:Y:S01]  /*56ce0*/  MOV R218, R52 ;  /* 0x0000003400da7202 */ /* 0x000fe20000000f00 */
[----:B------:R-:W-:Y:S01]  /*56cf0*/  IMAD.MOV.U32 R219, RZ, RZ, R53 ;  /* 0x000000ffffdb7224 */ /* 0x000fe200078e0035 */
[C---:B-1----:R-:W-:Y:S08]  /*56d00*/  HMMA.1688.F32.TF32 R40, R36.reuse, R32, R92 ;  /* 0x000000202428723c */ /* 0x042ff0000008105c */
[----:B--2---:R-:W-:Y:S01]  /*56d10*/  HMMA.1688.F32.TF32 R52, R36, R24, R128 ;  /* 0x000000182434723c */ /* 0x004fe20000081080 */
[----:B------:R1:W-:Y:S04]  /*56d20*/  STL [R1+0x4fb4], R219 ;  /* 0x004fb4db01007387 */ /* 0x0003e80000100800 */
[----:B------:R2:W-:Y:S11]  /*56d30*/  STL [R1+0x4fb0], R218 ;  /* 0x004fb0da01007387 */ /* 0x0005f60000100800 */
[----:B-1----:R-:W-:Y:S01]  /*56d40*/  MOV R219, R42 ;  /* 0x0000002a00db7202 */ /* 0x002fe20000000f00 */
[----:B--2---:R-:W-:-:S06]  /*56d50*/  IMAD.MOV.U32 R218, RZ, RZ, R43 ;  /* 0x000000ffffda7224 */ /* 0x004fcc00078e002b */
[----:B------:R-:W-:Y:S04]  /*56d60*/  STL.64 [R1+0x70], R52 ;  /* 0x0000703401007387 */ /* 0x000fe80000100a00 */
[----:B------:R1:W-:Y:S04]  /*56d70*/  STL.64 [R1+0x78], R54 ;  /* 0x0000783601007387 */ /* 0x0003e80000100a00 */
[----:B------:R2:W-:Y:S01]  /*56d80*/  STL.64 [R1+0x60], R40 ;  /* 0x0000602801007387 */ /* 0x0005e20000100a00 */
[C---:B-1----:R-:W-:Y:S08]  /*56d90*/  HMMA.1688.F32.TF32 R52, R36.reuse, R28, R96 ;  /* 0x0000001c2434723c */ /* 0x042ff00000081060 */
[C---:B--2---:R-:W-:Y:S08]  /*56da0*/  HMMA.1688.F32.TF32 R40, R36.reuse, R12, R100 ;  /* 0x0000000c2428723c */ /* 0x044ff00000081064 */
[----:B------:R-:W-:Y:S11]  /*56db0*/  HMMA.1688.F32.TF32 R56, R36, R8, R104 ;  /* 0x000000082438723c */ /* 0x000ff60000081068 */
[----:B------:R-:W-:Y:S04]  /*56dc0*/  @!UPT UIADD3 URZ, URZ, URZ, URZ ;  /* 0x0000003f3f3ff290 */ /* 0x000fe8000fffe03f */
[----:B------:R-:W-:Y:S04]  /*56dd0*/  STL.64 [R1+0x40], R40 ;  /* 0x0000402801007387 */ /* 0x000fe80000100a00 */
[----:B------:R-:W-:Y:S01]  /*56de0*/  STL.64 [R1+0x50], R52 ;  /* 0x0000503401007387 */ /* 0x000fe20000100a00 */
[----:B------:R-:W-:-:S03]  /*56df0*/  MOV R252, R43 ;  /* 0x0000002b00fc7202 */ /* 0x000fc60000000f00 */
[----:B------:R1:W-:Y:S04]  /*56e00*/  STL.64 [R1+0x58], R54 ;  /* 0x0000583601007387 */ /* 0x0003e80000100a00 */
[----:B------:R2:W-:Y:S01]  /*56e10*/  STL [R1+0x48], R42 ;  /* 0x0000482a01007387 */ /* 0x0005e20000100800 */
[C---:B-1----:R-:W-:Y:S08]  /*56e20*/  HMMA.1688.F32.TF32 R52, R36.reuse, R212, R108 ;  /* 0x000000d42434723c */ /* 0x042ff0000008106c */
[----:B--2---:R-:W-:Y:S08]  /*56e30*/  HMMA.1688.F32.TF32 R40, R36, R216, R112 ;  /* 0x000000d82428723c */ /* 0x004ff00000081070 */
[C---:B------:R-:W-:Y:S01]  /*56e40*/  HMMA.1688.F32.TF32 R36, R48.reuse, R16, R88 ;  /* 0x000000103024723c */ /* 0x040fe20000081058 */
[----:B------:R-:W-:Y:S04]  /*56e50*/  STL.64 [R1+0x30], R56 ;  /* 0x0000303801007387 */ /* 0x000fe80000100a00 */
[----:B------:R-:W-:Y:S04]  /*56e60*/  STL.64 [R1+0x38], R58 ;  /* 0x0000383a01007387 */ /* 0x000fe80000100a00 */
[----:B------:R-:W-:Y:S04]  /*56e70*/  STL.64 [R1+0x20], R52 ;  /* 0x0000203401007387 */ /* 0x000fe80000100a00 */
[----:B------:R-:W-:Y:S04]  /*56e80*/  STL.64 [R1+0x28], R54 ;  /* 0x0000283601007387 */ /* 0x000fe80000100a00 */
[----:B------:R-:W2:Y:S04]  /*56e90*/  LDL.LU R112, [R1+0x7c0] ;  /* 0x0007c00001707983 */ /* 0x000ea80000300800 */
[----:B------:R-:W-:Y:S04]  /*56ea0*/  STL.64 [R1+0x10], R40 ;  /* 0x0000102801007387 */ /* 0x000fe80000100a00 */
[----:B------:R-:W-:Y:S04]  /*56eb0*/  STL.64 [R1+0x18], R42 ;  /* 0x0000182a01007387 */ /* 0x000fe80000100a00 */
[----:B------:R-:W-:Y:S04]  /*56ec0*/  STL.64 [R1], R36 ;  /* 0x0000002401007387 */ /* 0x000fe80000100a00 */
[----:B------:R1:W-:Y:S04]  /*56ed0*/  STL.64 [R1+0x8], R38 ;  /* 0x0000082601007387 */ /* 0x0003e80000100a00 */
[----:B------:R-:W2:Y:S04]  /*56ee0*/  LDL.LU R113, [R1+0x7c4] ;  /* 0x0007c40001717983 */ /* 0x000ea80000300800 */
[----:B------:R-:W2:Y:S04]  /*56ef0*/  LDL.LU R114, [R1+0x7c8] ;  /* 0x0007c80001727983 */ /* 0x000ea80000300800 */
[----:B------:R-:W2:Y:S01]  /*56f00*/  LDL.LU R115, [R1+0x7cc] ;  /* 0x0007cc0001737983 */ /* 0x000ea20000300800 */
[C---:B------:R-:W-:Y:S08]  /*56f10*/  HMMA.1688.F32.TF32 R248, R48.reuse, R24, R248 ;  /* 0x0000001830f8723c */ /* 0x040ff000000810f8 */
[C---:B------:R-:W-:Y:S08]  /*56f20*/  HMMA.1688.F32.TF32 R244, R48.reuse, R32, R244 ;  /* 0x0000002030f4723c */ /* 0x040ff000000810f4 */
[C---:B------:R-:W-:Y:S08]  /*56f30*/  HMMA.1688.F32.TF32 R240, R48.reuse, R28, R240 ;  /* 0x0000001c30f0723c */ /* 0x040ff000000810f0 */
[C---:B------:R-:W-:Y:S08]  /*56f40*/  HMMA.1688.F32.TF32 R236, R48.reuse, R12, R236 ;  /* 0x0000000c30ec723c */ /* 0x040ff000000810ec */
[C---:B------:R-:W-:Y:S01]  /*56f50*/  HMMA.1688.F32.TF32 R44, R48.reuse, R216, R44 ;  /* 0x000000d8302c723c */ /* 0x040fe2000008102c */
[----:B------:R-:W-:Y:S01]  /*56f60*/  MOV R160, R192 ;  /* 0x000000c000a07202 */ /* 0x000fe20000000f00 */
[----:B------:R-:W-:Y:S01]  /*56f70*/  IMAD.MOV.U32 R161, RZ, RZ, R193 ;  /* 0x000000ffffa17224 */ /* 0x000fe200078e00c1 */
[----:B------:R-:W-:Y:S01]  /*56f80*/  MOV R162, R194 ;  /* 0x000000c200a27202 */ /* 0x000fe20000000f00 */
[----:B------:R-:W-:Y:S01]  /*56f90*/  IMAD.MOV.U32 R163, RZ, RZ, R195 ;  /* 0x000000ffffa37224 */ /* 0x000fe200078e00c3 */
[----:B------:R-:W-:Y:S03]  /*56fa0*/  LDS R52, [R4+0xc100] ;  /* 0x00c1000004347984 */ /* 0x000fe60000000800 */
[C---:B-1----:R-:W-:Y:S01]  /*56fb0*/  HMMA.1688.F32.TF32 R36, R48.reuse, R8, R116 ;  /* 0x000000083024723c */ /* 0x042fe20000081074 */
[----:B------:R-:W-:Y:S04]  /*56fc0*/  LDS R54, [R4+0xd100] ;  /* 0x00d1000004367984 */ /* 0x000fe80000000800 */
[----:B------:R-:W-:Y:S03]  /*56fd0*/  LDS R53, [R5+0xc100] ;  /* 0x00c1000005357984 */ /* 0x000fe60000000800 */
[----:B------:R-:W-:Y:S01]  /*56fe0*/  HMMA.1688.F32.TF32 R40, R48, R212, R120 ;  /* 0x000000d43028723c */ /* 0x000fe20000081078 */
[----:B------:R-:W-:Y:S04]  /*56ff0*/  LDS R48, [R2+0xc100] ;  /* 0x00c1000002307984 */ /* 0x000fe80000000800 */
[----:B------:R-:W-:Y:S04]  /*57000*/  LDS R50, [R2+0xd100] ;  /* 0x00d1000002327984 */ /* 0x000fe80000000800 */
[----:B------:R-:W-:Y:S04]  /*57010*/  LDS R49, [R0+0xc100] ;  /* 0x00c1000000317984 */ /* 0x000fe80000000800 */
[----:B------:R-:W2:Y:S04]  /*57020*/  LDS R51, [R0+0xd100] ;  /* 0x00d1000000337984 */ /* 0x000ea80000000800 */
        /* <DEDUP_REMOVED lines=12> */
[----:B------:R-:W3:Y:S04]  /*570f0*/  LDL.LU R164, [R1+0x2f0] ;  /* 0x0002f00001a47983 */ /* 0x000ee80000300800 */
[----:B------:R-:W1:Y:S04]  /*57100*/  LDS R55, [R5+0xd100] ;  /* 0x00d1000005377984 */ /* 0x000e680000000800 */
[----:B------:R-:W-:Y:S04]  /*57110*/  LDS R56, [R2+0xc180] ;  /* 0x00c1800002387984 */ /* 0x000fe80000000800 */
[----:B------:R-:W-:Y:S04]  /*57120*/  LDS R58, [R2+0xd180] ;  /* 0x00d18000023a7984 */ /* 0x000fe80000000800 */
[----:B------:R-:W-:Y:S04]  /*57130*/  LDS R57, [R0+0xc180] ;  /* 0x00c1800000397984 */ /* 0x000fe80000000800 */
[----:B------:R-:W4:Y:S04]  /*57140*/  LDS R59, [R0+0xd180] ;  /* 0x00d18000003b7984 */ /* 0x000f280000000800 */
[----:B------:R-:W-:Y:S04]  /*57150*/  LDS R88, [R4+0xc180] ;  /* 0x00c1800004587984 */ /* 0x000fe80000000800 */
[----:B------:R-:W-:Y:S04]  /*57160*/  LDS R90, [R4+0xd180] ;  /* 0x00d18000045a7984 */ /* 0x000fe80000000800 */
[----:B------:R-:W-:Y:S04]  /*57170*/  LDS R89, [R5+0xc180] ;  /* 0x00c1800005597984 */ /* 0x000fe80000000800 */
[----:B------:R-:W5:Y:S01]  /*57180*/  LDS R91, [R5+0xd180] ;  /* 0x00d18000055b7984 */ /* 0x000f620000000800 */
[C---:B--2---:R-:W-:Y:S11]  /*57190*/  HMMA.1688.F32.TF32 R60, R48.reuse, R16, R112 ;  /* 0x00000010303c723c */ /* 0x044ff60000081070 */
[----:B------:R-:W-:Y:S11]  /*571a0*/  @!UPT UIADD3 URZ, URZ, URZ, URZ ;  /* 0x0000003f3f3ff290 */ /* 0x000ff6000fffe03f */
[----:B------:R-:W-:Y:S01]  /*571b0*/  @!UPT UIADD3 URZ, URZ, URZ, URZ ;  /* 0x0000003f3f3ff290 */ /* 0x000fe2000fffe03f */
[----:B------:R2:W-:Y:S04]  /*571c0*/  STL.64 [R1+0x4e0], R60 ;  /* 0x0004e03c01007387 */ /* 0x0005e80000100a00 */
[----:B------:R1:W-:Y:S04]  /*571d0*/  STL.64 [R1+0x4e8], R62 ;  /* 0x0004e83e01007387 */ /* 0x0003e80000100a00 */
        /* <DEDUP_REMOVED lines=15> */
[----:B--2---:R-:W4:Y:S04]  /*572d0*/  LDL.LU R60, [R1+0x530] ;  /* 0x00053000013c7983 */ /* 0x004f280000300800 */
[----:B------:R-:W4:Y:S04]  /*572e0*/  LDL.LU R61, [R1+0x534] ;  /* 0x00053400013d7983 */ /* 0x000f280000300800 */
[----:B-1----:R-:W4:Y:S04]  /*572f0*/  LDL.LU R62, [R1+0x538] ;  /* 0x00053800013e7983 */ /* 0x002f280000300800 */
[----:B------:R-:W4:Y:S04]  /*57300*/  LDL.LU R63, [R1+0x53c] ;  /* 0x00053c00013f7983 */ /* 0x000f280000300800 */
        /* <DEDUP_REMOVED lines=69> */
[C---:B------:R-:W-:Y:S01]  /*57760*/  HMMA.1688.F32.TF32 R92, R48.reuse, R12, R92 ;  /* 0x0000000c305c723c */ /* 0x040fe2000008105c */
        /* <DEDUP_REMOVED lines=8> */
[----:B------:R-:W2:Y:S07]  /*577f0*/  LDL.LU.64 R134, [R1+0x5228] ;  /* 0x0052280001867983 */ /* 0x000eae0000300a00 */
[----:B------:R-:W-:Y:S01]  /*57800*/  IMAD.MOV.U32 R251, RZ, RZ, R130 ;  /* 0x000000fffffb7224 */ /* 0x000fe200078e0082 */
[----:B------:R-:W-:Y:S01]  /*57810*/  MOV R247, R131 ;  /* 0x0000008300f77202 */ /* 0x000fe20000000f00 */
[----:B------:R-:W-:Y:S01]  /*57820*/  IMAD.MOV.U32 R249, RZ, RZ, R128 ;  /* 0x000000fffff97224 */ /* 0x000fe200078e0080 */
[----:B------:R-:W2:Y:S01]  /*57830*/  LDL.LU.64 R132, [R1+0x5220] ;  /* 0x0052200001847983 */ /* 0x000ea20000300a00 */
[----:B------:R-:W-:Y:S01]  /*57840*/  HMMA.1688.F32.TF32 R48, R48, R216, R104 ;  /* 0x000000d83030723c */ /* 0x000fe20000081068 */
[----:B------:R-:W-:-:S02]  /*57850*/  MOV R250, R129 ;  /* 0x0000008100fa7202 */ /* 0x000fc40000000f00 */
[----:B------:R-:W3:Y:S04]  /*57860*/  LDL.LU.64 R130, [R1+0x5218] ;  /* 0x0052180001827983 */ /* 0x000ee80000300a00 */
        /* <DEDUP_REMOVED lines=22> */
[C---:B------:R-:W-:Y:S11]  /*579d0*/  HMMA.1688.F32.TF32 R112, R52.reuse, R24, R112 ;  /* 0x000000183470723c */ /* 0x040ff60000081070 */
[----:B------:R-:W-:Y:S04]  /*579e0*/  @!UPT UIADD3 URZ, URZ, URZ, URZ ;  /* 0x0000003f3f3ff290 */ /* 0x000fe8000fffe03f */
        /* <DEDUP_REMOVED lines=8> */
[C---:B------:R-:W-:Y:S08]  /*57a70*/  HMMA.1688.F32.TF32 R120, R52.reuse, R28, R120 ;  /* 0x0000001c3478723c */ /* 0x040ff00000081078 */
[C---:B--2---:R-:W-:Y:S11]  /*57a80*/  HMMA.1688.F32.TF32 R48, R52.reuse, R32, R48 ;  /* 0x000000203430723c */ /* 0x044ff60000081030 */
[----:B------:R-:W-:Y:S11]  /*57a90*/  @!UPT UIADD3 URZ, URZ, URZ, URZ ;  /* 0x0000003f3f3ff290 */ /* 0x000ff6000fffe03f */
[----:B------:R-:W-:Y:S01]  /*57aa0*/  @!UPT UIADD3 URZ, URZ, URZ, URZ ;  /* 0x0000003f3f3ff290 */ /* 0x000fe2000fffe03f */
[----:B------:R-:W-:Y:S04]  /*57ab0*/  STL.64 [R1+0x3d0], R48 ;  /* 0x0003d03001007387 */ /* 0x000fe80000100a00 */
[----:B------:R1:W-:Y:S02]  /*57ac0*/  STL.64 [R1+0x3d8], R50 ;  /* 0x0003d83201007387 */ /* 0x0003e40000100a00 */
[C---:B-1----:R-:W-:Y:S02]  /*57ad0*/  HMMA.1688.F32.TF32 R48, R52.reuse, R12, R116 ;  /* 0x0000000c3430723c */ /* 0x042fe40000081074 */
[----:B------:R-:W-:Y:S04]  /*57ae0*/  STL.64 [R1+0x3c0], R120 ;  /* 0x0003c07801007387 */ /* 0x000fe80000100a00 */
[----:B------:R1:W-:Y:S02]  /*57af0*/  STL.64 [R1+0x3c8], R122 ;  /* 0x0003c87a01007387 */ /* 0x0003e40000100a00 */
[C---:B------:R-:W-:Y:S08]  /*57b00*/  HMMA.1688.F32.TF32 R116, R52.reuse, R8, R196 ;  /* 0x000000083474723c */ /* 0x040ff000000810c4 */
[C---:B-1----:R-:W-:Y:S07]  /*57b10*/  HMMA.1688.F32.TF32 R120, R52.reuse, R212, R192 ;  /* 0x000000d43478723c */ /* 0x042fee00000810c0 */
[----:B------:R-:W-:Y:S04]  /*57b20*/  STL.64 [R1+0x3b0], R48 ;  /* 0x0003b03001007387 */ /* 0x000fe80000100a00 */
[----:B------:R1:W-:Y:S02]  /*57b30*/  STL.64 [R1+0x3b8], R50 ;  /* 0x0003b83201007387 */ /* 0x0003e40000100a00 */
[----:B-1----:R-:W-:Y:S02]  /*57b40*/  HMMA.1688.F32.TF32 R48, R52, R216, R188 ;  /* 0x000000d83430723c */ /* 0x002fe400000810bc */
[----:B------:R-:W-:Y:S04]  /*57b50*/  STL.64 [R1+0x3a0], R116 ;  /* 0x0003a07401007387 */ /* 0x000fe80000100a00 */
[----:B------:R1:W-:Y:S04]  /*57b60*/  STL.64 [R1+0x3a8], R118 ;  /* 0x0003a87601007387 */ /* 0x0003e80000100a00 */
[----:B------:R-:W-:Y:S01]  /*57b70*/  STL.64 [R1+0x390], R120 ;  /* 0x0003907801007387 */ /* 0x000fe20000100a00 */
[C---:B------:R-:W-:Y:S03]  /*57b80*/  HMMA.1688.F32.TF32 R52, R56.reuse, R24, R60 ;  /* 0x000000183834723c */ /* 0x040fe6000008103c */
[----:B------:R-:W-:Y:S05]  /*57b90*/  STL.64 [R1+0x398], R122 ;  /* 0x0003987a01007387 */ /* 0x000fea0000100a00 */
[C---:B-1----:R-:W-:Y:S04]  /*57ba0*/  HMMA.1688.F32.TF32 R116, R56.reuse, R16, R184 ;  /* 0x000000103874723c */ /* 0x042fe800000810b8 */
[----:B------:R-:W-:Y:S04]  /*57bb0*/  STL.64 [R1+0x280], R48 ;  /* 0x0002803001007387 */ /* 0x000fe80000100a00 */
[----:B------:R1:W-:Y:S02]  /*57bc0*/  STL.64 [R1+0x288], R50 ;  /* 0x0002883201007387 */ /* 0x0003e40000100a00 */
[C---:B-1----:R-:W-:Y:S11]  /*57bd0*/  HMMA.1688.F32.TF32 R48, R56.reuse, R32, R180 ;  /* 0x000000203830723c */ /* 0x042ff600000810b4 */
[----:B------:R-:W-:Y:S02]  /*57be0*/  @!UPT UIADD3 URZ, URZ, URZ, URZ ;  /* 0x0000003f3f3ff290 */ /* 0x000fe4000fffe03f */
[----:B------:R-:W-:Y:S04]  /*57bf0*/  STL.64 [R1+0x270], R116 ;  /* 0x0002707401007387 */ /* 0x000fe80000100a00 */
[----:B------:R-:W-:Y:S01]  /*57c00*/  STL.64 [R1+0x278], R118 ;  /* 0x0002787601007387 */ /* 0x000fe20000100a00 */
[C---:B------:R-:W-:Y:S03]  /*57c10*/  HMMA.1688.F32.TF32 R60, R56.reuse, R28, R176 ;  /* 0x0000001c383c723c */ /* 0x040fe600000810b0 */
[----:B------:R-:W-:Y:S04]  /*57c20*/  STL.64 [R1+0x260], R52 ;  /* 0x0002603401007387 */ /* 0x000fe80000100a00 */
[----:B------:R1:W-:Y:S04]  /*57c30*/  STL.64 [R1+0x268], R54 ;  /* 0x0002683601007387 */ /* 0x0003e80000100a00 */
[----:B------:R-:W-:Y:S01]  /*57c40*/  STL.64 [R1+0x250], R48 ;  /* 0x0002503001007387 */ /* 0x000fe20000100a00 */
[C---:B-1----:R-:W-:Y:S03]  /*57c50*/  HMMA.1688.F32.TF32 R52, R56.reuse, R12, R172 ;  /* 0x0000000c3834723c */ /* 0x042fe600000810ac */
[----:B------:R1:W-:Y:S05]  /*57c60*/  STL.64 [R1+0x258], R50 ;  /* 0x0002583201007387 */ /* 0x0003ea0000100a00 */
[C---:B-1----:R-:W-:Y:S03]  /*57c70*/  HMMA.1688.F32.TF32 R48, R56.reuse, R8, R124 ;  /* 0x000000083830723c */ /* 0x042fe6000008107c */
[----:B------:R-:W-:Y:S04]  /*57c80*/  STL.64 [R1+0x240], R60 ;  /* 0x0002403c01007387 */ /* 0x000fe80000100a00 */
[----:B------:R1:W-:Y:S08]  /*57c90*/  STL.64 [R1+0x248], R62 ;  /* 0x0002483e01007387 */ /* 0x0003f00000100a00 */
[----:B------:R-:W-:Y:S04]  /*57ca0*/  STL.64 [R1+0x230], R52 ;  /* 0x0002303401007387 */ /* 0x000fe80000100a00 */
[----:B------:R3:W-:Y:S01]  /*57cb0*/  STL.64 [R1+0x238], R54 ;  /* 0x0002383601007387 */ /* 0x0007e20000100a00 */
[C---:B-1----:R-:W-:Y:S03]  /*57cc0*/  HMMA.1688.F32.TF32 R60, R56.reuse, R212, R164 ;  /* 0x000000d4383c723c */ /* 0x042fe600000810a4 */
[----:B------:R-:W-:Y:S05]  /*57cd0*/  STL.64 [R1+0x220], R48 ;  /* 0x0002203001007387 */ /* 0x000fea0000100a00 */
[----:B---3--:R-:W-:Y:S01]  /*57ce0*/  HMMA.1688.F32.TF32 R52, R56, R216, R112 ;  /* 0x000000d83834723c */ /* 0x008fe20000081070 */
[----:B------:R1:W-:Y:S07]  /*57cf0*/  STL.64 [R1+0x228], R50 ;  /* 0x0002283201007387 */ /* 0x0003ee0000100a00 */
[C---:B-1----:R-:W-:Y:S07]  /*57d00*/  HMMA.1688.F32.TF32 R48, R88.reuse, R16, R108 ;  /* 0x000000105830723c */ /* 0x042fee000008106c */
[----:B------:R-:W-:Y:S04]  /*57d10*/  STL.64 [R1+0x210], R60 ;  /* 0x0002103c01007387 */ /* 0x000fe80000100a00 */
[----:B------:R-:W-:Y:S01]  /*57d20*/  STL.64 [R1+0x218], R62 ;  /* 0x0002183e01007387 */ /* 0x000fe20000100a00 */
[C---:B------:R-:W-:Y:S03]  /*57d30*/  HMMA.1688.F32.TF32 R56, R88.reuse, R24, R104 ;  /* 0x000000185838723c */ /* 0x040fe60000081068 */
[----:B------:R-:W-:Y:S04]  /*57d40*/  STL.64 [R1+0x1e0], R52 ;  /* 0x0001e03401007387 */ /* 0x000fe80000100a00 */
[----:B------:R1:W-:Y:S04]  /*57d50*/  STL.64 [R1+0x1e8], R54 ;  /* 0x0001e83601007387 */ /* 0x0003e80000100a00 */
[----:B------:R-:W-:Y:S04]  /*57d60*/  STL.64 [R1+0x1d0], R48 ;  /* 0x0001d03001007387 */ /* 0x000fe80000100a00 */
[----:B------:R5:W-:Y:S01]  /*57d70*/  STL.64 [R1+0x1d8], R50 ;  /* 0x0001d83201007387 */ /* 0x000be20000100a00 */
[C---:B-1----:R-:W-:Y:S08]  /*57d80*/  HMMA.1688.F32.TF32 R52, R88.reuse, R32, R100 ;  /* 0x000000205834723c */ /* 0x042ff00000081064 */
[C---:B-----5:R-:W-:Y:S01]  /*57d90*/  HMMA.1688.F32.TF32 R48, R88.reuse, R28, R96 ;  /* 0x0000001c5830723c */ /* 0x060fe20000081060 */
[----:B------:R-:W-:Y:S04]  /*57da0*/  STL.64 [R1+0x1c0], R56 ;  /* 0x0001c03801007387 */ /* 0x000fe80000100a00 */
[----:B------:R1:W-:Y:S01]  /*57db0*/  STL.64 [R1+0x1c8], R58 ;  /* 0x0001c83a01007387 */ /* 0x0003e20000100a00 */
[----:B------:R-:W-:Y:S01]  /*57dc0*/  IMAD.MOV.U32 R186, RZ, RZ, R3 ;  /* 0x000000ffffba7224 */ /* 0x000fe200078e0003 */
[----:B------:R-:W-:Y:S01]  /*57dd0*/  MOV R187, R7 ;  /* 0x0000000700bb7202 */ /* 0x000fe20000000f00 */
[----:B------:R-:W-:Y:S01]  /*57de0*/  IMAD.MOV.U32 R191, RZ, RZ, R6 ;  /* 0x000000ffffbf7224 */ /* 0x000fe200078e0006 */
[----:B------:R-:W-:Y:S04]  /*57df0*/  LDS R96, [R4+0xc200] ;  /* 0x00c2000004607984 */ /* 0x000fe80000000800 */
[----:B------:R-:W-:Y:S01]  /*57e00*/  LDS R98, [R4+0xd200] ;  /* 0x00d2000004627984 */ /* 0x000fe20000000800 */
[C---:B-1----:R-:W-:Y:S03]  /*57e10*/  HMMA.1688.F32.TF32 R56, R88.reuse, R8, R128 ;  /* 0x000000085838723c */ /* 0x042fe60000081080 */
[----:B------:R-:W-:Y:S04]  /*57e20*/  LDS R97, [R5+0xc200] ;  /* 0x00c2000005617984 */ /* 0x000fe80000000800 */
[----:B------:R-:W-:Y:S04]  /*57e30*/  LDS R99, [R5+0xd200] ;  /* 0x00d2000005637984 */ /* 0x000fe80000000800 */
[----:B------:R-:W-:Y:S04]  /*57e40*/  STL [R1+0x4f34], R48 ;  /* 0x004f343001007387 */ /* 0x000fe80000100800 */
[----:B------:R-:W-:Y:S04]  /*57e50*/  STL.64 [R1+0x1b0], R52 ;  /* 0x0001b03401007387 */ /* 0x000fe80000100a00 */
[----:B------:R4:W-:Y:S04]  /*57e60*/  STL.64 [R1+0x1b8], R54 ;  /* 0x0001b83601007387 */ /* 0x0009e80000100a00 */
[----:B------:R-:W-:Y:S04]  /*57e70*/  LDS R100, [R2+0xc280] ;  /* 0x00c2800002647984 */ /* 0x000fe80000000800 */
[----:B------:R-:W-:Y:S01]  /*57e80*/  LDS R102, [R2+0xd280] ;  /* 0x00d2800002667984 */ /* 0x000fe20000000800 */
[C---:B----4-:R-:W-:Y:S03]  /*57e90*/  HMMA.1688.F32.TF32 R52, R88.reuse, R12, R92 ;  /* 0x0000000c5834723c */ /* 0x050fe6000008105c */
[----:B------:R-:W-:Y:S04]  /*57ea0*/  STL [R1+0x4f30], R49 ;  /* 0x004f303101007387 */ /* 0x000fe80000100800 */
[----:B------:R-:W-:Y:S04]  /*57eb0*/  STL [R1+0x4f2c], R50 ;  /* 0x004f2c3201007387 */ /* 0x000fe80000100800 */
[----:B------:R-:W-:Y:S04]  /*57ec0*/  STL [R1+0x4f28], R51 ;  /* 0x004f283301007387 */ /* 0x000fe80000100800 */
[----:B------:R-:W-:Y:S04]  /*57ed0*/  LDS R92, [R2+0xc200] ;  /* 0x00c20000025c7984 */ /* 0x000fe80000000800 */
[----:B------:R-:W-:Y:S04]  /*57ee0*/  LDS R94, [R2+0xd200] ;  /* 0x00d20000025e7984 */ /* 0x000fe80000000800 */
[----:B------:R-:W-:Y:S04]  /*57ef0*/  LDS R93, [R0+0xc200] ;  /* 0x00c20000005d7984 */ /* 0x000fe80000000800 */
[----:B------:R-:W-:Y:S04]  /*57f00*/  STL.64 [R1+0x4f40], R54 ;  /* 0x004f403601007387 */ /* 0x000fe80000100a00 */
[----:B------:R-:W-:Y:S04]  /*57f10*/  STL.64 [R1+0x4f38], R52 ;  /* 0x004f383401007387 */ /* 0x000fe80000100a00 */
[----:B------:R-:W-:Y:S04]  /*57f20*/  STL.64 [R1+0x4f50], R58 ;  /* 0x004f503a01007387 */ /* 0x000fe80000100a00 */
[----:B------:R1:W-:Y:S04]  /*57f30*/  STL.64 [R1+0x4f48], R56 ;  /* 0x004f483801007387 */ /* 0x0003e80000100a00 */
[----:B------:R-:W2:Y:S04]  /*57f40*/  LDS R95, [R0+0xd200] ;  /* 0x00d20000005f7984 */ /* 0x000ea80000000800 */
[----:B------:R-:W-:Y:S01]  /*57f50*/  LDS R101, [R0+0xc280] ;  /* 0x00c2800000657984 */ /* 0x000fe20000000800 */
[----:B-1----:R-:W-:Y:S03]  /*57f60*/  HMMA.1688.F32.TF32 R56, R88, R212, R132 ;  /* 0x000000d45838723c */ /* 0x002fe60000081084 */
[----:B------:R-:W1:Y:S11]  /*57f70*/  LDS R103, [R0+0xd280] ;  /* 0x00d2800000677984 */ /* 0x000e760000000800 */
[----:B------:R-:W-:Y:S09]  /*57f80*/  @!UPT UIADD3 URZ, URZ, URZ, URZ ;  /* 0x0000003f3f3ff290 */ /* 0x000ff2000fffe03f */
[----:B------:R3:W-:Y:S04]  /*57f90*/  STL.64 [R1+0x200], R56 ;  /* 0x0002003801007387 */ /* 0x0007e80000100a00 */
[----:B------:R4:W-:Y:S04]  /*57fa0*/  STL.64 [R1+0x208], R58 ;  /* 0x0002083a01007387 */ /* 0x0009e80000100a00 */
[----:B------:R-:W5:Y:S04]  /*57fb0*/  LDL.LU R184, [R1+0x290] ;  /* 0x0002900001b87983 */ /* 0x000f680000300800 */
[----:B------:R-:W5:Y:S04]  /*57fc0*/  LDL.LU R185, [R1+0x294] ;  /* 0x0002940001b97983 */ /* 0x000f680000300800 */
[----:B------:R-:W2:Y:S04]  /*57fd0*/  LDL.LU R3, [R1+0x51ac] ;  /* 0x0051ac0001037983 */ /* 0x000ea80000300800 */
[----:B------:R-:W3:Y:S04]  /*57fe0*/  LDL.LU R7, [R1+0x51a8] ;  /* 0x0051a80001077983 */ /* 0x000ee80000300800 */
[----:B------:R-:W4:Y:S04]  /*57ff0*/  LDL.LU R188, [R1+0x2a0] ;  /* 0x0002a00001bc7983 */ /* 0x000f280000300800 */
[----:B------:R-:W4:Y:S04]  /*58000*/  LDL.LU R189, [R1+0x2a4] ;  /* 0x0002a40001bd7983 */ /* 0x000f280000300800 */
[----:B------:R-:W4:Y:S04]  /*58010*/  LDL.LU R190, [R1+0x2a8] ;  /* 0x0002a80001be7983 */ /* 0x000f280000300800 */
[----:B------:R-:W4:Y:S04]  /*58020*/  LDL.LU R6, [R1+0x51a4] ;  /* 0x0051a40001067983 */ /* 0x000f280000300800 */
[----:B------:R-:W5:Y:S04]  /*58030*/  LDL.LU R192, [R1+0x2b0] ;  /* 0x0002b00001c07983 */ /* 0x000f680000300800 */
[----:B------:R-:W5:Y:S01]  /*58040*/  LDL.LU R193, [R1+0x2b4] ;  /* 0x0002b40001c17983 */ /* 0x000f620000300800 */
[----:B--2---:R-:W-:Y:S01]  /*58050*/  IMAD.MOV.U32 R195, RZ, RZ, R3 ;  /* 0x000000ffffc37224 */ /* 0x004fe200078e0003 */
[----:B---3--:R-:W-:-:S02]  /*58060*/  MOV R194, R7 ;  /* 0x0000000700c27202 */ /* 0x008fc40000000f00 */
[----:B------:R-:W2:Y:S04]  /*58070*/  LDL.LU R7, [R1+0x51a0] ;  /* 0x0051a00001077983 */ /* 0x000ea80000300800 */
[----:B------:R-:W3:Y:S04]  /*58080*/  LDL.LU R3, [R1+0x519c] ;  /* 0x00519c0001037983 */ /* 0x000ee80000300800 */
[----:B------:R-:W5:Y:S04]  /*58090*/  LDL.LU R196, [R1+0x2c0] ;  /* 0x0002c00001c47983 */ /* 0x000f680000300800 */
[----:B------:R-:W5:Y:S01]  /*580a0*/  LDL.LU R197, [R1+0x2c4] ;  /* 0x0002c40001c57983 */ /* 0x000f620000300800 */
[----:B----4-:R-:W-:-:S03]  /*580b0*/  MOV R199, R6 ;  /* 0x0000000600c77202 */ /* 0x010fc60000000f00 */
[----:B------:R-:W5:Y:S04]  /*580c0*/  LDL.LU R198, [R1+0x2c8] ;  /* 0x0002c80001c67983 */ /* 0x000f680000300800 */
[----:B------:R-:W4:Y:S04]  /*580d0*/  LDL.LU R6, [R1+0x5198] ;  /* 0x0051980001067983 */ /* 0x000f280000300800 */
[----:B------:R-:W1:Y:S04]  /*580e0*/  LDL.LU R116, [R1+0x2d0] ;  /* 0x0002d00001747983 */ /* 0x000e680000300800 */
[----:B------:R-:W1:Y:S01]  /*580f0*/  LDL.LU R117, [R1+0x2d4] ;  /* 0x0002d40001757983 */ /* 0x000e620000300800 */
[----:B--2---:R-:W-:Y:S01]  /*58100*/  MOV R119, R7 ;  /* 0x0000000700777202 */ /* 0x004fe20000000f00 */
[----:B---3--:R-:W-:-:S02]  /*58110*/  IMAD.MOV.U32 R118, RZ, RZ, R3 ;  /* 0x000000ffff767224 */ /* 0x008fc400078e0003 */
[----:B------:R-:W2:Y:S04]  /*58120*/  LDL.LU R3, [R1+0x5194] ;  /* 0x0051940001037983 */ /* 0x000ea80000300800 */
[----:B------:R-:W3:Y:S04]  /*58130*/  LDL.LU R7, [R1+0x5190] ;  /* 0x0051900001077983 */ /* 0x000ee80000300800 */
[----:B------:R-:W5:Y:S04]  /*58140*/  LDL.LU R120, [R1+0x2e0] ;  /* 0x0002e00001787983 */ /* 0x000f680000300800 */
[----:B------:R-:W5:Y:S01]  /*58150*/  LDL.LU R121, [R1+0x2e4] ;  /* 0x0002e40001797983 */ /* 0x000f620000300800 */
[----:B----4-:R-:W-:-:S03]  /*58160*/  IMAD.MOV.U32 R123, RZ, RZ, R6 ;  /* 0x000000ffff7b7224 */ /* 0x010fc600078e0006 */
[----:B------:R-:W5:Y:S04]  /*58170*/  LDL.LU R122, [R1+0x2e8] ;  /* 0x0002e800017a7983 */ /* 0x000f680000300800 */
        /* <DEDUP_REMOVED lines=11> */
[----:B------:R-:W4:Y:S01]  /*58230*/  LDL.LU R6, [R1+0x5180] ;  /* 0x0051800001067983 */ /* 0x000f220000300800 */
[----:B------:R-:W-:Y:S03]  /*58240*/  HMMA.1688.F32.TF32 R52, R88, R216, R136 ;  /* 0x000000d85834723c */ /* 0x000fe60000081088 */
[----:B------:R-:W5:Y:S04]  /*58250*/  LDL.LU R104, [R1+0x330] ;  /* 0x0003300001687983 */ /* 0x000f680000300800 */
[----:B------:R-:W5:Y:S04]  /*58260*/  LDL.LU R105, [R1+0x334] ;  /* 0x0003340001697983 */ /* 0x000f680000300800 */
[----:B------:R-:W-:Y:S04]  /*58270*/  LDS R88, [R4+0xc280] ;  /* 0x00c2800004587984 */ /* 0x000fe80000000800 */
[----:B------:R-:W-:Y:S04]  /*58280*/  LDS R90, [R4+0xd280] ;  /* 0x00d28000045a7984 */ /* 0x000fe80000000800 */
[----:B------:R-:W-:Y:S04]  /*58290*/  LDS R89, [R5+0xc280] ;  /* 0x00c2800005597984 */ /* 0x000fe80000000800 */
[----:B------:R-:W-:Y:S01]  /*582a0*/  LDS R91, [R5+0xd280] ;  /* 0x00d28000055b7984 */ /* 0x000fe20000000800 */
[----:B------:R-:W-:Y:S01]  /*582b0*/  IMAD.MOV.U32 R48, RZ, RZ, R52 ;  /* 0x000000ffff307224 */ /* 0x000fe200078e0034 */
[----:B------:R-:W-:Y:S01]  /*582c0*/  MOV R49, R53 ;  /* 0x0000003500317202 */ /* 0x000fe20000000f00 */
[----:B------:R-:W-:Y:S01]  /*582d0*/  IMAD.MOV.U32 R50, RZ, RZ, R54 ;  /* 0x000000ffff327224 */ /* 0x000fe200078e0036 */
[----:B------:R-:W-:-:S02]  /*582e0*/  MOV R51, R55 ;  /* 0x0000003700337202 */ /* 0x000fc40000000f00 */
[----:B--2---:R-:W-:Y:S01]  /*582f0*/  MOV R107, R7 ;  /* 0x00000007006b7202 */ /* 0x004fe20000000f00 */
[----:B---3--:R-:W-:Y:S02]  /*58300*/  IMAD.MOV.U32 R106, RZ, RZ, R3 ;  /* 0x000000ffff6a7224 */ /* 0x008fe400078e0003 */
[----:B------:R-:W2:Y:S04]  /*58310*/  LDL.LU R3, [R1+0x517c] ;  /* 0x00517c0001037983 */ /* 0x000ea80000300800 */
[----:B------:R-:W3:Y:S04]  /*58320*/  LDL.LU R7, [R1+0x5178] ;  /* 0x0051780001077983 */ /* 0x000ee80000300800 */
[----:B------:R-:W2:Y:S04]  /*58330*/  LDL.LU R52, [R1+0x340] ;  /* 0x0003400001347983 */ /* 0x000ea80000300800 */
[----:B------:R-:W2:Y:S01]  /*58340*/  LDL.LU R53, [R1+0x344] ;  /* 0x0003440001357983 */ /* 0x000ea20000300800 */
[----:B----4-:R-:W-:-:S03]  /*58350*/  IMAD.MOV.U32 R55, RZ, RZ, R6 ;  /* 0x000000ffff377224 */ /* 0x010fc600078e0006 */
[----:B------:R-:W4:Y:S04]  /*58360*/  LDL.LU R54, [R1+0x348] ;  /* 0x0003480001367983 */ /* 0x000f280000300800 */
        /* <DEDUP_REMOVED lines=38> */
[----:B---3--:R-:W-:Y:S01]  /*585d0*/  IMAD.MOV.U32 R128, RZ, RZ, R7 ;  /* 0x000000ffff807224 */ /* 0x008fe200078e0007 */
[----:B------:R-:W-:-:S02]  /*585e0*/  MOV R129, R3 ;  /* 0x0000000300817202 */ /* 0x000fc40000000f00 */
[----:B------:R-:W3:Y:S04]  /*585f0*/  LDL.LU R7, [R1+0x516c] ;  /* 0x00516c0001077983 */ /* 0x000ee80000300800 */
[----:B------:R-:W3:Y:S04]  /*58600*/  LDL.LU R3, [R1+0x5168] ;  /* 0x0051680001037983 */ /* 0x000ee80000300800 */
[----:B------:R-:W3:Y:S04]  /*58610*/  LDL.LU R130, [R1+0x358] ;  /* 0x0003580001827983 */ /* 0x000ee80000300800 */
[----:B------:R-:W3:Y:S04]  /*58620*/  LDL.LU R131, [R1+0x35c] ;  /* 0x00035c0001837983 */ /* 0x000ee80000300800 */
[----:B------:R-:W-:Y:S04]  /*58630*/  STL.64 [R1+0x4f60], R50 ;  /* 0x004f603201007387 */ /* 0x000fe80000100a00 */
[----:B------:R1:W-:Y:S04]  /*58640*/  STL.64 [R1+0x4f58], R48 ;  /* 0x004f583001007387 */ /* 0x0003e80000100a00 */
[----:B-1----:R-:W3:Y:S01]  /*58650*/  LDL.LU R48, [R1+0x6f0] ;  /* 0x0006f00001307983 */ /* 0x002ee20000300800 */
[----:B--2---:R-:W-:Y:S01]  /*58660*/  MOV R50, R6 ;  /* 0x0000000600327202 */ /* 0x004fe20000000f00 */
[C---:B----4-:R-:W-:Y:S08]  /*58670*/  HMMA.1688.F32.TF32 R164, R92.reuse, R8, R164 ;  /* 0x000000085ca4723c */ /* 0x050ff000000810a4 */
[C---:B-----5:R-:W-:Y:S08]  /*58680*/  HMMA.1688.F32.TF32 R172, R92.reuse, R28, R172 ;  /* 0x0000001c5cac723c */ /* 0x060ff000000810ac */
[C---:B------:R-:W-:Y:S08]  /*58690*/  HMMA.1688.F32.TF32 R176, R92.reuse, R32, R176 ;  /* 0x000000205cb0723c */ /* 0x040ff000000810b0 */
[C---:B------:R-:W-:Y:S08]  /*586a0*/  HMMA.1688.F32.TF32 R180, R92.reuse, R24, R180 ;  /* 0x000000185cb4723c */ /* 0x040ff000000810b4 */
[C---:B------:R-:W-:Y:S08]  /*586b0*/  HMMA.1688.F32.TF32 R60, R92.reuse, R16, R60 ;  /* 0x000000105c3c723c */ /* 0x040ff0000008103c */
[----:B------:R-:W-:Y:S11]  /*586c0*/  HMMA.1688.F32.TF32 R124, R92, R12, R124 ;  /* 0x0000000c5c7c723c */ /* 0x000ff6000008107c */
[----:B------:R-:W-:Y:S04]  /*586d0*/  @!UPT UIADD3 URZ, URZ, URZ, URZ ;  /* 0x0000003f3f3ff290 */ /* 0x000fe8000fffe03f */
[----:B------:R-:W-:Y:S04]  /*586e0*/  STL.64 [R1+0x470], R60 ;  /* 0x0004703c01007387 */ /* 0x000fe80000100a00 */
[----:B------:R1:W-:Y:S01]  /*586f0*/  STL.64 [R1+0x478], R62 ;  /* 0x0004783e01007387 */ /* 0x0003e20000100a00 */
[----:B---3--:R-:W-:Y:S01]  /*58700*/  IMAD.MOV.U32 R51, RZ, RZ, R3 ;  /* 0x000000ffff337224 */ /* 0x008fe200078e0003 */
[----:B------:R-:W-:Y:S02]  /*58710*/  MOV R6, R174 ;  /* 0x000000ae00067202 */ /* 0x000fe40000000f00 */
[----:B-1----:R-:W2:Y:S04]  /*58720*/  LDL.LU.64 R62, [R1+0x5160] ;  /* 0x00516000013e7983 */ /* 0x002ea80000300a00 */
[----:B------:R-:W3:Y:S04]  /*58730*/  LDL.LU.64 R60, [R1+0x5158] ;  /* 0x00515800013c7983 */ /* 0x000ee80000300a00 */
[----:B------:R-:W-:Y:S04]  /*58740*/  STL.64 [R1+0x460], R180 ;  /* 0x000460b401007387 */ /* 0x000fe80000100a00 */
[----:B------:R1:W-:Y:S01]  /*58750*/  STL.64 [R1+0x468], R182 ;  /* 0x000468b601007387 */ /* 0x0003e20000100a00 */
[----:B------:R-:W-:-:S03]  /*58760*/  IMAD.MOV.U32 R3, RZ, RZ, R175 ;  /* 0x000000ffff037224 */ /* 0x000fc600078e00af */
[----:B-1----:R-:W4:Y:S04]  /*58770*/  LDL.LU.64 R182, [R1+0x5150] ;  /* 0x0051500001b67983 */ /* 0x002f280000300a00 */
[----:B------:R-:W5:Y:S04]  /*58780*/  LDL.LU.64 R180, [R1+0x5148] ;  /* 0x0051480001b47983 */ /* 0x000f680000300a00 */
[----:B------:R-:W-:Y:S04]  /*58790*/  STL.64 [R1+0x450], R176 ;  /* 0x000450b001007387 */ /* 0x000fe80000100a00 */
[----:B------:R1:W-:Y:S04]  /*587a0*/  STL.64 [R1+0x458], R178 ;  /* 0x000458b201007387 */ /* 0x0003e80000100a00 */
[----:B-1----:R-:W2:Y:S04]  /*587b0*/  LDL.LU.64 R178, [R1+0x5140] ;  /* 0x0051400001b27983 */ /* 0x002ea80000300a00 */
[----:B------:R-:W2:Y:S04]  /*587c0*/  LDL.LU.64 R176, [R1+0x5138] ;  /* 0x0051380001b07983 */ /* 0x000ea80000300a00 */
[----:B------:R1:W-:Y:S04]  /*587d0*/  STL.64 [R1+0x440], R172 ;  /* 0x000440ac01007387 */ /* 0x0003e80000100a00 */
[----:B------:R-:W2:Y:S04]  /*587e0*/  LDL.LU.64 R174, [R1+0x5130] ;  /* 0x0051300001ae7983 */ /* 0x000ea80000300a00 */
[----:B-1----:R-:W2:Y:S04]  /*587f0*/  LDL.LU.64 R172, [R1+0x5128] ;  /* 0x0051280001ac7983 */ /* 0x002ea80000300a00 */
[----:B------:R-:W-:Y:S04]  /*58800*/  STL.64 [R1+0x430], R124 ;  /* 0x0004307c01007387 */ /* 0x000fe80000100a00 */
[----:B------:R1:W-:Y:S04]  /*58810*/  STL.64 [R1+0x438], R126 ;  /* 0x0004387e01007387 */ /* 0x0003e80000100a00 */
[----:B-1----:R-:W2:Y:S04]  /*58820*/  LDL.LU.64 R126, [R1+0x5120] ;  /* 0x00512000017e7983 */ /* 0x002ea80000300a00 */
[----:B------:R-:W2:Y:S04]  /*58830*/  LDL.LU.64 R124, [R1+0x5118] ;  /* 0x00511800017c7983 */ /* 0x000ea80000300a00 */
[----:B------:R-:W-:Y:S04]  /*58840*/  STL.64 [R1+0x420], R164 ;  /* 0x000420a401007387 */ /* 0x000fe80000100a00 */
[----:B------:R1:W-:Y:S04]  /*58850*/  STL.64 [R1+0x428], R166 ;  /* 0x000428a601007387 */ /* 0x0003e80000100a00 */
[----:B-1----:R-:W2:Y:S04]  /*58860*/  LDL.LU.64 R166, [R1+0x5110] ;  /* 0x0051100001a67983 */ /* 0x002ea80000300a00 */
[----:B------:R-:W2:Y:S01]  /*58870*/  LDL.LU.64 R164, [R1+0x5108] ;  /* 0x0051080001a47983 */ /* 0x000ea20000300a00 */
[----:B------:R-:W-:-:S07]  /*58880*/  IMAD.MOV.U32 R49, RZ, RZ, R7 ;  /* 0x000000ffff317224 */ /* 0x000fce00078e0007 */
[C---:B------:R-:W-:Y:S11]  /*58890*/  HMMA.1688.F32.TF32 R48, R92.reuse, R212, R48 ;  /* 0x000000d45c30723c */ /* 0x040ff60000081030 */
[----:B------:R-:W-:Y:S11]  /*588a0*/  @!UPT UIADD3 URZ, URZ, URZ, URZ ;  /* 0x0000003f3f3ff290 */ /* 0x000ff6000fffe03f */
[----:B------:R-:W-:Y:S01]  /*588b0*/  @!UPT UIADD3 URZ, URZ, URZ, URZ ;  /* 0x0000003f3f3ff290 */ /* 0x000fe2000fffe03f */
[----:B------:R-:W-:Y:S04]  /*588c0*/  STL.64 [R1+0x410], R48 ;  /* 0x0004103001007387 */ /* 0x000fe80000100a00 */
[----:B------:R1:W-:Y:S02]  /*588d0*/  STL.64 [R1+0x418], R50 ;  /* 0x0004183201007387 */ /* 0x0003e40000100a00 */
[----:B-1----:R-:W-:Y:S08]  /*588e0*/  HMMA.1688.F32.TF32 R48, R92, R216, R136 ;  /* 0x000000d85c30723c */ /* 0x002ff00000081088 */
[C---:B------:R-:W-:Y:S08]  /*588f0*/  HMMA.1688.F32.TF32 R132, R96.reuse, R16, R132 ;  /* 0x000000106084723c */ /* 0x040ff00000081084 */
        /* <DEDUP_REMOVED lines=9> */
[----:B------:R-:W-:Y:S01]  /*58990*/  HMMA.1688.F32.TF32 R52, R96, R12, R104 ;  /* 0x0000000c6034723c */ /* 0x000fe20000081068 */
[----:B------:R-:W-:Y:S01]  /*589a0*/  IMAD.MOV.U32 R128, RZ, RZ, R79 ;  /* 0x000000ffff807224 */ /* 0x000fe200078e004f */
[----:B------:R-:W-:Y:S01]  /*589b0*/  MOV R129, R78 ;  /* 0x0000004e00817202 */ /* 0x000fe20000000f00 */
[----:B------:R-:W-:Y:S01]  /*589c0*/  IMAD.MOV.U32 R130, RZ, RZ, R77 ;  /* 0x000000ffff827224 */ /* 0x000fe200078e004d */
[----:B------:R-:W-:Y:S01]  /*589d0*/  MOV R131, R76 ;  /* 0x0000004c00837202 */ /* 0x000fe20000000f00 */
[----:B------:R-:W-:Y:S01]  /*589e0*/  IMAD.MOV.U32 R136, RZ, RZ, R75 ;  /* 0x000000ffff887224 */ /* 0x000fe200078e004b */
[----:B------:R-:W-:Y:S01]  /*589f0*/  MOV R137, R74 ;  /* 0x0000004a00897202 */ /* 0x000fe20000000f00 */
[----:B------:R-:W-:Y:S04]  /*58a00*/  STL.64 [R1+0x350], R48 ;  /* 0x0003503001007387 */ /* 0x000fe80000100a00 */
[----:B------:R1:W-:Y:S01]  /*58a10*/  STL.64 [R1+0x358], R50 ;  /* 0x0003583201007387 */ /* 0x0003e20000100a00 */
[----:B------:R-:W-:Y:S01]  /*58a20*/  IMAD.MOV.U32 R138, RZ, RZ, R73 ;  /* 0x000000ffff8a7224 */ /* 0x000fe200078e0049 */
[----:B------:R-:W-:-:S02]  /*58a30*/  MOV R139, R72 ;  /* 0x00000048008b7202 */ /* 0x000fc40000000f00 */
[----:B------:R-:W-:Y:S04]  /*58a40*/  LDS R132, [R4+0xc300] ;  /* 0x00c3000004847984 */ /* 0x000fe80000000800 */
[----:B------:R-:W-:Y:S01]  /*58a50*/  LDS R134, [R4+0xd300] ;  /* 0x00d3000004867984 */ /* 0x000fe20000000800 */
[C---:B-1----:R-:W-:Y:S03]  /*58a60*/  HMMA.1688.F32.TF32 R48, R96.reuse, R8, R108 ;  /* 0x000000086030723c */ /* 0x042fe6000008106c */
[----:B------:R-:W-:Y:S04]  /*58a70*/  STL.64 [R1+0x340], R56 ;  /* 0x0003403801007387 */ /* 0x000fe80000100a00 */
[----:B------:R1:W-:Y:S04]  /*58a80*/  STL.64 [R1+0x348], R58 ;  /* 0x0003483a01007387 */ /* 0x0003e80000100a00 */
[----:B------:R-:W-:Y:S04]  /*58a90*/  STL.64 [R1+0x330], R52 ;  /* 0x0003303401007387 */ /* 0x000fe80000100a00 */
[----:B------:R1:W-:Y:S02]  /*58aa0*/  STL.64 [R1+0x338], R54 ;  /* 0x0003383601007387 */ /* 0x0003e40000100a00 */
[C---:B-1----:R-:W-:Y:S02]  /*58ab0*/  HMMA.1688.F32.TF32 R56, R96.reuse, R212, R112 ;  /* 0x000000d46038723c */ /* 0x042fe40000081070 */
[----:B------:R-:W-:Y:S04]  /*58ac0*/  LDS R133, [R5+0xc300] ;  /* 0x00c3000005857984 */ /* 0x000fe80000000800 */
[----:B------:R-:W1:Y:S04]  /*58ad0*/  LDS R135, [R5+0xd300] ;  /* 0x00d3000005877984 */ /* 0x000e680000000800 */
[----:B------:R-:W-:Y:S01]  /*58ae0*/  STL.64 [R1+0x320], R48 ;  /* 0x0003203001007387 */ /* 0x000fe20000100a00 */
[----:B------:R-:W-:Y:S03]  /*58af0*/  HMMA.1688.F32.TF32 R52, R96, R216, R120 ;  /* 0x000000d86034723c */ /* 0x000fe60000081078 */
[----:B------:R1:W-:Y:S05]  /*58b00*/  STL.64 [R1+0x328], R50 ;  /* 0x0003283201007387 */ /* 0x0003ea0000100a00 */
[----:B-1----:R-:W-:Y:S04]  /*58b10*/  HMMA.1688.F32.TF32 R48, R100, R16, R116 ;  /* 0x000000106430723c */ /* 0x002fe80000081074 */
[----:B------:R-:W-:Y:S04]  /*58b20*/  STL.64 [R1+0x310], R56 ;  /* 0x0003103801007387 */ /* 0x000fe80000100a00 */
[----:B------:R-:W-:Y:S11]  /*58b30*/  STL.64 [R1+0x318], R58 ;  /* 0x0003183a01007387 */ /* 0x000ff60000100a00 */
[----:B------:R-:W-:Y:S04]  /*58b40*/  @!UPT UIADD3 URZ, URZ, URZ, URZ ;  /* 0x0000003f3f3ff290 */ /* 0x000fe8000fffe03f */
[----:B------:R-:W-:Y:S01]  /*58b50*/  STL.64 [R1+0x2f0], R48 ;  /* 0x0002f03001007387 */ /* 0x000fe20000100a00 */
[----:B------:R-:W-:-:S03]  /*58b60*/  MOV R7, R51 ;  /* 0x0000003300077202 */ /* 0x000fc60000000f00 */
[----:B------:R-:W-:Y:S04]  /*58b70*/  STL.64 [R1+0x300], R52 ;  /* 0x0003003401007387 */ /* 0x000fe80000100a00 */
[----:B------:R1:W-:Y:S04]  /*58b80*/  STL.64 [R1+0x308], R54 ;  /* 0x0003083601007387 */ /* 0x0003e80000100a00 */
[----:B------:R3:W-:Y:S01]  /*58b90*/  STL [R1+0x2f8], R50 ;  /* 0x0002f83201007387 */ /* 0x0007e20000100800 */
[C---:B-1----:R-:W-:Y:S08]  /*58ba0*/  HMMA.1688.F32.TF32 R52, R100.reuse, R24, R196 ;  /* 0x000000186434723c */ /* 0x042ff000000810c4 */
[----:B---3--:R-:W-:Y:S01]  /*58bb0*/  HMMA.1688.F32.TF32 R48, R100, R32, R192 ;  /* 0x000000206430723c */ /* 0x008fe200000810c0 */
[----:B------:R1:W-:Y:S01]  /*58bc0*/  STL [R1+0x4f18], R7 ;  /* 0x004f180701007387 */ /* 0x0003e20000100800 */
        /* <DEDUP_REMOVED lines=12> */
[----:B-----5:R-:W-:Y:S01]  /*58c90*/  IMAD.MOV.U32 R112, RZ, RZ, R180 ;  /* 0x000000ffff707224 */ /* 0x020fe200078e00b4 */
[----:B------:R-:W-:Y:S01]  /*58ca0*/  MOV R113, R181 ;  /* 0x000000b500717202 */ /* 0x000fe20000000f00 */
[----:B----4-:R-:W-:Y:S01]  /*58cb0*/  IMAD.MOV.U32 R114, RZ, RZ, R182 ;  /* 0x000000ffff727224 */ /* 0x010fe200078e00b6 */
[----:B------:R-:W-:Y:S01]  /*58cc0*/  MOV R115, R183 ;  /* 0x000000b700737202 */ /* 0x000fe20000000f00 */
[----:B------:R-:W-:Y:S01]  /*58cd0*/  IMAD.MOV.U32 R108, RZ, RZ, R67 ;  /* 0x000000ffff6c7224 */ /* 0x000fe200078e0043 */
[----:B--2---:R-:W-:Y:S01]  /*58ce0*/  MOV R109, R63 ;  /* 0x0000003f006d7202 */ /* 0x004fe20000000f00 */
[----:B------:R-:W-:Y:S01]  /*58cf0*/  IMAD.MOV.U32 R110, RZ, RZ, R62 ;  /* 0x000000ffff6e7224 */ /* 0x000fe200078e003e */
[----:B------:R-:W-:Y:S01]  /*58d00*/  MOV R111, R61 ;  /* 0x0000003d006f7202 */ /* 0x000fe20000000f00 */
[----:B------:R-:W-:Y:S01]  /*58d10*/  HMMA.1688.F32.TF32 R128, R132, R212, R128 ;  /* 0x000000d48480723c */ /* 0x000fe20000081080 */
[----:B------:R-:W-:Y:S01]  /*58d20*/  STL.64 [R1+0x2d0], R48 ;  /* 0x0002d03001007387 */ /* 0x000fe20000100a00 */
[----:B-1----:R-:W-:-:S03]  /*58d30*/  IMAD.MOV.U32 R7, RZ, RZ, R51 ;  /* 0x000000ffff077224 */ /* 0x002fc600078e0033 */
[----:B------:R-:W-:Y:S04]  /*58d40*/  STL.64 [R1+0x2e0], R52 ;  /* 0x0002e03401007387 */ /* 0x000fe80000100a00 */
[----:B------:R1:W-:Y:S04]  /*58d50*/  STL.64 [R1+0x2e8], R54 ;  /* 0x0002e83601007387 */ /* 0x0003e80000100a00 */
[----:B------:R2:W-:Y:S04]  /*58d60*/  STL [R1+0x2d8], R50 ;  /* 0x0002d83201007387 */ /* 0x0005e80000100800 */
[----:B------:R-:W-:Y:S01]  /*58d70*/  LDS R196, [R4+0xc380] ;  /* 0x00c3800004c47984 */ /* 0x000fe20000000800 */
[C---:B-1----:R-:W-:Y:S03]  /*58d80*/  HMMA.1688.F32.TF32 R52, R100.reuse, R28, R188 ;  /* 0x0000001c6434723c */ /* 0x042fe600000810bc */
[----:B------:R-:W-:Y:S04]  /*58d90*/  LDS R198, [R4+0xd380] ;  /* 0x00d3800004c67984 */ /* 0x000fe80000000800 */
[----:B------:R-:W-:Y:S01]  /*58da0*/  LDS R197, [R5+0xc380] ;  /* 0x00c3800005c57984 */ /* 0x000fe20000000800 */
[----:B--2---:R-:W-:Y:S03]  /*58db0*/  HMMA.1688.F32.TF32 R48, R100, R12, R184 ;  /* 0x0000000c6430723c */ /* 0x004fe600000810b8 */
[----:B------:R1:W-:Y:S04]  /*58dc0*/  STL [R1+0x4f1c], R7 ;  /* 0x004f1c0701007387 */ /* 0x0003e80000100800 */
[----:B------:R-:W-:Y:S11]  /*58dd0*/  LDS R199, [R5+0xd380] ;  /* 0x00d3800005c77984 */ /* 0x000ff60000000800 */
[----:B------:R-:W-:Y:S05]  /*58de0*/  @!UPT UIADD3 URZ, URZ, URZ, URZ ;  /* 0x0000003f3f3ff290 */ /* 0x000fea000fffe03f */
[----:B------:R-:W-:Y:S01]  /*58df0*/  STL.64 [R1+0x2b0], R48 ;  /* 0x0002b03001007387 */ /* 0x000fe20000100a00 */
[----:B-1----:R-:W-:-:S03]  /*58e00*/  MOV R7, R51 ;  /* 0x0000003300077202 */ /* 0x002fc60000000f00 */
[----:B------:R-:W-:Y:S04]  /*58e10*/  STL.64 [R1+0x2c0], R52 ;  /* 0x0002c03401007387 */ /* 0x000fe80000100a00 */
[----:B------:R1:W-:Y:S04]  /*58e20*/  STL.64 [R1+0x2c8], R54 ;  /* 0x0002c83601007387 */ /* 0x0003e80000100a00 */
[----:B------:R2:W-:Y:S01]  /*58e30*/  STL [R1+0x2b8], R50 ;  /* 0x0002b83201007387 */ /* 0x0005e20000100800 */
[C---:B-1----:R-:W-:Y:S08]  /*58e40*/  HMMA.1688.F32.TF32 R52, R100.reuse, R8, R164 ;  /* 0x000000086434723c */ /* 0x042ff000000810a4 */
[----:B--2---:R-:W-:Y:S01]  /*58e50*/  HMMA.1688.F32.TF32 R48, R100, R212, R124 ;  /* 0x000000d46430723c */ /* 0x004fe2000008107c */
[----:B------:R1:W-:Y:S04]  /*58e60*/  STL [R1+0x4f20], R7 ;  /* 0x004f200701007387 */ /* 0x0003e80000100800 */
[----:B------:R-:W-:Y:S04]  /*58e70*/  LDS R164, [R2+0xc380] ;  /* 0x00c3800002a47984 */ /* 0x000fe80000000800 */
[----:B------:R-:W-:Y:S04]  /*58e80*/  LDS R166, [R2+0xd380] ;  /* 0x00d3800002a67984 */ /* 0x000fe80000000800 */
[----:B------:R-:W-:Y:S04]  /*58e90*/  LDS R165, [R0+0xc380] ;  /* 0x00c3800000a57984 */ /* 0x000fe80000000800 */
[----:B------:R-:W-:Y:S06]  /*58ea0*/  LDS R167, [R0+0xd380] ;  /* 0x00d3800000a77984 */ /* 0x000fec0000000800 */
[----:B------:R-:W-:Y:S01]  /*58eb0*/  STL.64 [R1+0x290], R48 ;  /* 0x0002903001007387 */ /* 0x000fe20000100a00 */
[----:B-1----:R-:W-:-:S03]  /*58ec0*/  IMAD.MOV.U32 R7, RZ, RZ, R51 ;  /* 0x000000ffff077224 */ /* 0x002fc600078e0033 */
[----:B------:R-:W-:Y:S04]  /*58ed0*/  STL.64 [R1+0x2a0], R52 ;  /* 0x0002a03401007387 */ /* 0x000fe80000100a00 */
[----:B------:R1:W-:Y:S04]  /*58ee0*/  STL.64 [R1+0x2a8], R54 ;  /* 0x0002a83601007387 */ /* 0x0003e80000100a00 */
[----:B------:R2:W-:Y:S01]  /*58ef0*/  STL [R1+0x298], R50 ;  /* 0x0002983201007387 */ /* 0x0005e20000100800 */
[----:B-1----:R-:W-:Y:S08]  /*58f00*/  HMMA.1688.F32.TF32 R52, R100, R216, R172 ;  /* 0x000000d86434723c */ /* 0x002ff000000810ac */
[----:B--2---:R-:W-:Y:S01]  /*58f10*/  HMMA.1688.F32.TF32 R48, R88, R16, R176 ;  /* 0x000000105830723c */ /* 0x004fe200000810b0 */
[----:B------:R-:W-:Y:S04]  /*58f20*/  STL [R1+0x4f24], R7 ;  /* 0x004f240701007387 */ /* 0x000fe80000100800 */
[----:B------:R-:W-:Y:S04]  /*58f30*/  LDS R100, [R2+0xc300] ;  /* 0x00c3000002647984 */ /* 0x000fe80000000800 */
[----:B------:R-:W-:Y:S04]  /*58f40*/  LDS R102, [R2+0xd300] ;  /* 0x00d3000002667984 */ /* 0x000fe80000000800 */
[----:B------:R-:W-:Y:S04]  /*58f50*/  LDS R101, [R0+0xc300] ;  /* 0x00c3000000657984 */ /* 0x000fe80000000800 */
[----:B------:R-:W1:Y:S06]  /*58f60*/  LDS R103, [R0+0xd300] ;  /* 0x00d3000000677984 */ /* 0x000e6c0000000800 */
[----:B------:R-:W-:Y:S04]  /*58f70*/  STL.64 [R1+0x150], R48 ;  /* 0x0001503001007387 */ /* 0x000fe80000100a00 */
[----:B------:R2:W-:Y:S04]  /*58f80*/  STL.64 [R1+0x160], R52 ;  /* 0x0001603401007387 */ /* 0x0005e80000100a00 */
[----:B------:R3:W-:Y:S04]  /*58f90*/  STL.64 [R1+0x168], R54 ;  /* 0x0001683601007387 */ /* 0x0007e80000100a00 */
[----:B------:R4:W-:Y:S01]  /*58fa0*/  STL [R1+0x158], R50 ;  /* 0x0001583201007387 */ /* 0x0009e20000100800 */
[----:B--2---:R-:W-:Y:S01]  /*58fb0*/  IMAD.MOV.U32 R52, RZ, RZ, R87 ;  /* 0x000000ffff347224 */ /* 0x004fe200078e0057 */
[----:B------:R-:W-:-:S02]  /*58fc0*/  MOV R53, R86 ;  /* 0x0000005600357202 */ /* 0x000fc40000000f00 */
[----:B------:R-:W2:Y:S01]  /*58fd0*/  LDL.LU R87, [R1+0x5104] ;  /* 0x0051040001577983 */ /* 0x000ea20000300800 */
[----:B---3--:R-:W-:Y:S01]  /*58fe0*/  IMAD.MOV.U32 R54, RZ, RZ, R85 ;  /* 0x000000ffff367224 */ /* 0x008fe200078e0055 */
[----:B------:R-:W-:Y:S02]  /*58ff0*/  MOV R55, R84 ;  /* 0x0000005400377202 */ /* 0x000fe40000000f00 */
[----:B------:R-:W3:Y:S04]  /*59000*/  LDL.LU R86, [R1+0x5100] ;  /* 0x0051000001567983 */ /* 0x000ee80000300800 */
[----:B------:R-:W5:Y:S04]  /*59010*/  LDL.LU R85, [R1+0x50fc] ;  /* 0x0050fc0001557983 */ /* 0x000f680000300800 */
        /* <DEDUP_REMOVED lines=27> */
[----:B------:R-:W4:Y:S04]  /*591d0*/  LDL.LU R62, [R1+0x508c] ;  /* 0x00508c00013e7983 */ /* 0x000f280000300800 */
[----:B------:R-:W4:Y:S01]  /*591e0*/  LDL.LU R61, [R1+0x5088] ;  /* 0x00508800013d7983 */ /* 0x000f220000300800 */
[----:B------:R-:W-:-:S02]  /*591f0*/  MOV R7, R51 ;  /* 0x0000003300077202 */ /* 0x000fc40000000f00 */
[----:B--2---:R-:W-:Y:S01]  /*59200*/  MOV R107, R87 ;  /* 0x00000057006b7202 */ /* 0x004fe20000000f00 */
[----:B---3--:R-:W-:Y:S01]  /*59210*/  IMAD.MOV.U32 R106, RZ, RZ, R86 ;  /* 0x000000ffff6a7224 */ /* 0x008fe200078e0056 */
[----:B-----5:R-:W-:Y:S01]  /*59220*/  MOV R105, R85 ;  /* 0x0000005500697202 */ /* 0x020fe20000000f00 */
[----:B----4-:R-:W-:Y:S02]  /*59230*/  IMAD.MOV.U32 R104, RZ, RZ, R84 ;  /* 0x000000ffff687224 */ /* 0x010fe400078e0054 */
        /* <DEDUP_REMOVED lines=13> */
[----:B------:R-:W3:Y:S01]  /*59310*/  LDL.LU R83, [R1+0x5068] ;  /* 0x0050680001537983 */ /* 0x000ee20000300800 */
[----:B------:R-:W-:-:S03]  /*59320*/  IMAD.MOV.U32 R188, RZ, RZ, R76 ;  /* 0x000000ffffbc7224 */ /* 0x000fc600078e004c */
[----:B------:R-:W4:Y:S01]  /*59330*/  LDL.LU R76, [R1+0x5064] ;  /* 0x00506400014c7983 */ /* 0x000f220000300800 */
[----:B------:R-:W-:-:S03]  /*59340*/  MOV R191, R79 ;  /* 0x0000004f00bf7202 */ /* 0x000fc60000000f00 */
[----:B------:R-:W4:Y:S04]  /*59350*/  LDL.LU R77, [R1+0x5060] ;  /* 0x00506000014d7983 */ /* 0x000f280000300800 */
[----:B------:R-:W4:Y:S01]  /*59360*/  LDL.LU R78, [R1+0x505c] ;  /* 0x00505c00014e7983 */ /* 0x000f220000300800 */
[----:B------:R-:W-:Y:S01]  /*59370*/  IMAD.MOV.U32 R98, RZ, RZ, R74 ;  /* 0x000000ffff627224 */ /* 0x000fe200078e004a */
[----:B------:R-:W-:Y:S02]  /*59380*/  MOV R97, R73 ;  /* 0x0000004900617202 */ /* 0x000fe40000000f00 */
[----:B------:R-:W4:Y:S01]  /*59390*/  LDL.LU R79, [R1+0x5058] ;  /* 0x00505800014f7983 */ /* 0x000f220000300800 */
        /* <DEDUP_REMOVED lines=22> */
[----:B------:R-:W-:Y:S01]  /*59500*/  MOV R127, R67 ;  /* 0x00000043007f7202 */ /* 0x000fe20000000f00 */
[----:B------:R-:W-:Y:S01]  /*59510*/  IMAD.MOV.U32 R126, RZ, RZ, R63 ;  /* 0x000000ffff7e7224 */ /* 0x000fe200078e003f */
[----:B------:R-:W-:Y:S01]  /*59520*/  MOV R125, R62 ;  /* 0x0000003e007d7202 */ /* 0x000fe20000000f00 */
[----:B------:R-:W-:-:S02]  /*59530*/  IMAD.MOV.U32 R124, RZ, RZ, R61 ;  /* 0x000000ffff7c7224 */ /* 0x000fc400078e003d */
        /* <DEDUP_REMOVED lines=8> */
[C---:B-1----:R-:W-:Y:S08]  /*595c0*/  HMMA.1688.F32.TF32 R180, R100.reuse, R32, R180 ;  /* 0x0000002064b4723c */ /* 0x042ff000000810b4 */
[C---:B------:R-:W-:Y:S08]  /*595d0*/  HMMA.1688.F32.TF32 R92, R100.reuse, R28, R92 ;  /* 0x0000001c645c723c */ /* 0x040ff0000008105c */
[----:B------:R-:W-:Y:S08]  /*595e0*/  HMMA.1688.F32.TF32 R184, R100, R12, R184 ;  /* 0x0000000c64b8723c */ /* 0x000ff000000810b8 */
[C---:B------:R-:W-:Y:S08]  /*595f0*/  HMMA.1688.F32.TF32 R104, R132.reuse, R16, R104 ;  /* 0x000000108468723c */ /* 0x040ff00000081068 */
[C---:B------:R-:W-:Y:S08]  /*59600*/  HMMA.1688.F32.TF32 R108, R132.reuse, R24, R108 ;  /* 0x00000018846c723c */ /* 0x040ff0000008106c */
[C---:B------:R-:W-:Y:S08]  /*59610*/  HMMA.1688.F32.TF32 R112, R132.reuse, R32, R112 ;  /* 0x000000208470723c */ /* 0x040ff00000081070 */
[C---:B------:R-:W-:Y:S08]  /*59620*/  HMMA.1688.F32.TF32 R116, R132.reuse, R28, R116 ;  /* 0x0000001c8474723c */ /* 0x040ff00000081074 */
[----:B------:R-:W-:Y:S08]  /*59630*/  HMMA.1688.F32.TF32 R120, R132, R12, R120 ;  /* 0x0000000c8478723c */ /* 0x000ff00000081078 */
[C---:B------:R-:W-:Y:S08]  /*59640*/  HMMA.1688.F32.TF32 R96, R100.reuse, R8, R96 ;  /* 0x000000086460723c */ /* 0x040ff00000081060 */
[----:B------:R-:W-:Y:S08]  /*59650*/  HMMA.1688.F32.TF32 R188, R100, R212, R188 ;  /* 0x000000d464bc723c */ /* 0x000ff000000810bc */
[C---:B--2---:R-:W-:Y:S08]  /*59660*/  HMMA.1688.F32.TF32 R84, R88.reuse, R216, R84 ;  /* 0x000000d85854723c */ /* 0x044ff00000081054 */
[C---:B---3--:R-:W-:Y:S08]  /*59670*/  HMMA.1688.F32.TF32 R80, R88.reuse, R212, R80 ;  /* 0x000000d45850723c */ /* 0x048ff00000081050 */
[C---:B----4-:R-:W-:Y:S08]  /*59680*/  HMMA.1688.F32.TF32 R76, R88.reuse, R8, R76 ;  /* 0x00000008584c723c */ /* 0x050ff0000008104c */
[C---:B-----5:R-:W-:Y:S08]  /*59690*/  HMMA.1688.F32.TF32 R72, R88.reuse, R12, R72 ;  /* 0x0000000c5848723c */ /* 0x060ff00000081048 */
[C---:B------:R-:W-:Y:S08]  /*596a0*/  HMMA.1688.F32.TF32 R68, R88.reuse, R28, R68 ;  /* 0x0000001c5844723c */ /* 0x040ff00000081044 */
[C---:B------:R-:W-:Y:S08]  /*596b0*/  HMMA.1688.F32.TF32 R60, R88.reuse, R24, R60 ;  /* 0x00000018583c723c */ /* 0x040ff0000008103c */
[----:B------:R-:W-:Y:S08]  /*596c0*/  HMMA.1688.F32.TF32 R64, R88, R32, R64 ;  /* 0x000000205840723c */ /* 0x000ff00000081040 */
[C---:B------:R-:W-:Y:S08]  /*596d0*/  HMMA.1688.F32.TF32 R88, R100.reuse, R24, R124 ;  /* 0x000000186458723c */ /* 0x040ff0000008107c */
[----:B------:R-:W-:Y:S01]  /*596e0*/  HMMA.1688.F32.TF32 R192, R100, R16, R192 ;  /* 0x0000001064c0723c */ /* 0x000fe200000810c0 */
[----:B------:R-:W-:Y:S04]  /*596f0*/  STL.64 [R1+0x4e68], R62 ;  /* 0x004e683e01007387 */ /* 0x000fe80000100a00 */
[----:B------:R1:W-:Y:S04]  /*59700*/  STL.64 [R1+0x4e60], R60 ;  /* 0x004e603c01007387 */ /* 0x0003e80000100a00 */
[----:B------:R-:W-:Y:S04]  /*59710*/  STL.64 [R1+0x4e78], R66 ;  /* 0x004e784201007387 */ /* 0x000fe80000100a00 */
[----:B------:R2:W-:Y:S04]  /*59720*/  STL.64 [R1+0x4e70], R64 ;  /* 0x004e704001007387 */ /* 0x0005e80000100a00 */
[----:B------:R-:W-:Y:S04]  /*59730*/  STL.64 [R1+0x4e88], R70 ;  /* 0x004e884601007387 */ /* 0x000fe80000100a00 */
[----:B------:R3:W-:Y:S04]  /*59740*/  STL.64 [R1+0x4e80], R68 ;  /* 0x004e804401007387 */ /* 0x0007e80000100a00 */
        /* <DEDUP_REMOVED lines=12> */
[----:B------:R-:W-:Y:S03]  /*59810*/  HMMA.1688.F32.TF32 R124, R132, R8, R136 ;  /* 0x00000008847c723c */ /* 0x000fe60000081088 */
[----:B------:R-:W-:Y:S04]  /*59820*/  STL.64 [R1+0x4f00], R182 ;  /* 0x004f00b601007387 */ /* 0x000fe80000100a00 */
[----:B------:R-:W-:Y:S01]  /*59830*/  STL.64 [R1+0x4ef8], R180 ;  /* 0x004ef8b401007387 */ /* 0x000fe20000100a00 */
[----:B------:R-:W-:Y:S03]  /*59840*/  HMMA.1688.F32.TF32 R136, R164, R16, R52 ;  /* 0x00000010a488723c */ /* 0x000fe60000081034 */
[----:B------:R-:W-:Y:S04]  /*59850*/  STL.64 [R1+0x4f10], R94 ;  /* 0x004f105e01007387 */ /* 0x000fe80000100a00 */
[----:B------:R-:W-:Y:S01]  /*59860*/  STL.64 [R1+0x4f08], R92 ;  /* 0x004f085c01007387 */ /* 0x000fe20000100a00 */
[----:B------:R-:W-:Y:S01]  /*59870*/  IMAD.MOV.U32 R52, RZ, RZ, R160 ;  /* 0x000000ffff347224 */ /* 0x000fe200078e00a0 */
[----:B------:R-:W-:-:S02]  /*59880*/  MOV R53, R161 ;  /* 0x000000a100357202 */ /* 0x000fc40000000f00 */
[----:B------:R-:W-:Y:S01]  /*59890*/  STL.64 [R1+0x4f70], R186 ;  /* 0x004f70ba01007387 */ /* 0x000fe20000100a00 */
[----:B------:R-:W-:-:S03]  /*598a0*/  IMAD.MOV.U32 R54, RZ, RZ, R162 ;  /* 0x000000ffff367224 */ /* 0x000fc600078e00a2 */
[----:B------:R-:W-:Y:S01]  /*598b0*/  STL.64 [R1+0x4f68], R184 ;  /* 0x004f68b801007387 */ /* 0x000fe20000100a00 */
[----:B------:R-:W-:Y:S01]  /*598c0*/  HMMA.1688.F32.TF32 R132, R132, R216, R56 ;  /* 0x000000d88484723c */ /* 0x000fe20000081038 */
[----:B------:R-:W-:Y:S02]  /*598d0*/  MOV R55, R163 ;  /* 0x000000a300377202 */ /* 0x000fe40000000f00 */
[----:B------:R-:W5:Y:S04]  /*598e0*/  LDL.LU R160, [R1+0x5014] ;  /* 0x0050140001a07983 */ /* 0x000f680000300800 */
[----:B------:R-:W5:Y:S01]  /*598f0*/  LDL.LU R161, [R1+0x5010] ;  /* 0x0050100001a17983 */ /* 0x000f620000300800 */
[----:B------:R-:W-:Y:S01]  /*59900*/  IMAD.MOV.U32 R56, RZ, RZ, R156 ;  /* 0x000000ffff387224 */ /* 0x000fe200078e009c */
[----:B------:R-:W-:-:S02]  /*59910*/  MOV R57, R157 ;  /* 0x0000009d00397202 */ /* 0x000fc40000000f00 */
[----:B------:R-:W5:Y:S01]  /*59920*/  LDL.LU R162, [R1+0x500c] ;  /* 0x00500c0001a27983 */ /* 0x000f620000300800 */
[----:B------:R-:W-:-:S03]  /*59930*/  IMAD.MOV.U32 R58, RZ, RZ, R158 ;  /* 0x000000ffff3a7224 */ /* 0x000fc600078e009e */
[----:B------:R-:W5:Y:S01]  /*59940*/  LDL.LU R163, [R1+0x5008] ;  /* 0x0050080001a37983 */ /* 0x000f620000300800 */
        /* <DEDUP_REMOVED lines=9> */
[----:B------:R-:W-:-:S03]  /*599e0*/  MOV R51, R155 ;  /* 0x0000009b00337202 */ /* 0x000fc60000000f00 */
[----:B------:R-:W5:Y:S01]  /*599f0*/  LDL.LU R152, [R1+0x4ff4] ;  /* 0x004ff40001987983 */ /* 0x000f620000300800 */
[----:B-1----:R-:W-:-:S03]  /*59a00*/  IMAD.MOV.U32 R60, RZ, RZ, R148 ;  /* 0x000000ffff3c7224 */ /* 0x002fc600078e0094 */
[----:B------:R-:W5:Y:S01]  /*59a10*/  LDL.LU R153, [R1+0x4ff0] ;  /* 0x004ff00001997983 */ /* 0x000f620000300800 */
[----:B------:R-:W-:-:S03]  /*59a20*/  MOV R61, R149 ;  /* 0x00000095003d7202 */ /* 0x000fc60000000f00 */
[----:B------:R-:W5:Y:S01]  /*59a30*/  LDL.LU R154, [R1+0x4fec] ;  /* 0x004fec00019a7983 */ /* 0x000f620000300800 */
[----:B------:R-:W-:-:S03]  /*59a40*/  IMAD.MOV.U32 R62, RZ, RZ, R150 ;  /* 0x000000ffff3e7224 */ /* 0x000fc600078e0096 */
[----:B------:R-:W5:Y:S01]  /*59a50*/  LDL.LU R155, [R1+0x4fe8] ;  /* 0x004fe800019b7983 */ /* 0x000f620000300800 */
[----:B------:R-:W-:-:S03]  /*59a60*/  MOV R63, R144 ;  /* 0x00000090003f7202 */ /* 0x000fc60000000f00 */
[----:B------:R-:W5:Y:S01]  /*59a70*/  LDL.LU R148, [R1+0x4fe4] ;  /* 0x004fe40001947983 */ /* 0x000f620000300800 */
[----:B--2---:R-:W-:-:S03]  /*59a80*/  IMAD.MOV.U32 R64, RZ, RZ, R145 ;  /* 0x000000ffff407224 */ /* 0x004fc600078e0091 */
[----:B------:R-:W5:Y:S01]  /*59a90*/  LDL.LU R149, [R1+0x4fe0] ;  /* 0x004fe00001957983 */ /* 0x000f620000300800 */
[----:B------:R-:W-:-:S03]  /*59aa0*/  MOV R65, R146 ;  /* 0x0000009200417202 */ /* 0x000fc60000000f00 */
[----:B------:R-:W5:Y:S01]  /*59ab0*/  LDL.LU R150, [R1+0x4fdc] ;  /* 0x004fdc0001967983 */ /* 0x000f620000300800 */
[----:B------:R-:W-:-:S03]  /*59ac0*/  IMAD.MOV.U32 R66, RZ, RZ, R147 ;  /* 0x000000ffff427224 */ /* 0x000fc600078e0093 */
[----:B------:R-:W2:Y:S01]  /*59ad0*/  LDL.LU R144, [R1+0x4fd8] ;  /* 0x004fd80001907983 */ /* 0x000ea20000300800 */
[----:B------:R-:W-:-:S03]  /*59ae0*/  MOV R67, R140 ;  /* 0x0000008c00437202 */ /* 0x000fc60000000f00 */
[----:B------:R-:W2:Y:S01]  /*59af0*/  LDL.LU R145, [R1+0x4fd4] ;  /* 0x004fd40001917983 */ /* 0x000ea20000300800 */
[----:B---3--:R-:W-:-:S03]  /*59b00*/  IMAD.MOV.U32 R68, RZ, RZ, R141 ;  /* 0x000000ffff447224 */ /* 0x008fc600078e008d */
[----:B------:R-:W2:Y:S01]  /*59b10*/  LDL.LU R146, [R1+0x4fd0] ;  /* 0x004fd00001927983 */ /* 0x000ea20000300800 */
[----:B------:R-:W-:-:S03]  /*59b20*/  MOV R69, R142 ;  /* 0x0000008e00457202 */ /* 0x000fc60000000f00 */
[----:B------:R-:W2:Y:S01]  /*59b30*/  LDL.LU R147, [R1+0x4fcc] ;  /* 0x004fcc0001937983 */ /* 0x000ea20000300800 */
[----:B------:R-:W-:-:S03]  /*59b40*/  IMAD.MOV.U32 R70, RZ, RZ, R143 ;  /* 0x000000ffff467224 */ /* 0x000fc600078e008f */
[----:B------:R-:W3:Y:S01]  /*59b50*/  LDL.LU R140, [R1+0x4fc8] ;  /* 0x004fc800018c7983 */ /* 0x000ee20000300800 */
[----:B------:R-:W-:-:S03]  /*59b60*/  MOV R71, R151 ;  /* 0x0000009700477202 */ /* 0x000fc60000000f00 */
[----:B------:R-:W3:Y:S04]  /*59b70*/  LDL.LU R141, [R1+0x4fc4] ;  /* 0x004fc400018d7983 */ /* 0x000ee80000300800 */
[----:B------:R-:W3:Y:S04]  /*59b80*/  LDL.LU R142, [R1+0x4fc0] ;  /* 0x004fc000018e7983 */ /* 0x000ee80000300800 */
[----:B------:R-:W3:Y:S04]  /*59b90*/  LDL.LU R143, [R1+0x4fbc] ;  /* 0x004fbc00018f7983 */ /* 0x000ee80000300800 */
[----:B------:R-:W5:Y:S01]  /*59ba0*/  LDL.LU R151, [R1+0x4fb8] ;  /* 0x004fb80001977983 */ /* 0x000f620000300800 */
[C---:B------:R-:W-:Y:S03]  /*59bb0*/  HMMA.1688.F32.TF32 R168, R196.reuse, R16, R168 ;  /* 0x00000010c4a8723c */ /* 0x040fe600000810a8 */
[----:B----4-:R-:W4:Y:S04]  /*59bc0*/  LDL.LU R72, [R1+0x1a0] ;  /* 0x0001a00001487983 */ /* 0x010f280000300800 */
[----:B------:R-:W4:Y:S01]  /*59bd0*/  LDL.LU R73, [R1+0x1a4] ;  /* 0x0001a40001497983 */ /* 0x000f220000300800 */
[C---:B------:R-:W-:Y:S03]  /*59be0*/  HMMA.1688.F32.TF32 R172, R196.reuse, R24, R228 ;  /* 0x00000018c4ac723c */ /* 0x040fe600000810e4 */
[----:B------:R-:W4:Y:S04]  /*59bf0*/  LDL.LU R74, [R1+0x1a8] ;  /* 0x0001a800014a7983 */ /* 0x000f280000300800 */
[----:B------:R-:W4:Y:S01]  /*59c00*/  LDL.LU R75, [R1+0x1ac] ;  /* 0x0001ac00014b7983 */ /* 0x000f220000300800 */
[C---:B------:R-:W-:Y:S03]  /*59c10*/  HMMA.1688.F32.TF32 R176, R196.reuse, R32, R224 ;  /* 0x00000020c4b0723c */ /* 0x040fe600000810e0 */
[----:B------:R-:W-:Y:S04]  /*59c20*/  LDS R224, [R4+0xe000] ;  /* 0x00e0000004e07984 */ /* 0x000fe80000000800 */
[----:B------:R-:W-:Y:S01]  /*59c30*/  LDS R226, [R4+0xf000] ;  /* 0x00f0000004e27984 */ /* 0x000fe20000000800 */
        /* <DEDUP_REMOVED lines=9> */
[C---:B------:R-:W-:Y:S08]  /*59cd0*/  HMMA.1688.F32.TF32 R20, R196.reuse, R212, R20 ;  /* 0x000000d4c414723c */ /* 0x040ff00000081014 */
[----:B------:R-:W-:Y:S01]  /*59ce0*/  HMMA.1688.F32.TF32 R220, R196, R216, R220 ;  /* 0x000000d8c4dc723c */ /* 0x000fe200000810dc */
[----:B------:R-:W-:Y:S04]  /*59cf0*/  LDS R196, [R2+0xe000] ;  /* 0x00e0000002c47984 */ /* 0x000fe80000000800 */
[----:B------:R-:W-:Y:S04]  /*59d00*/  LDS R198, [R2+0xf000] ;  /* 0x00f0000002c67984 */ /* 0x000fe80000000800 */
[----:B------:R-:W-:Y:S04]  /*59d10*/  LDS R197, [R0+0xe000] ;  /* 0x00e0000000c57984 */ /* 0x000fe80000000800 */
[----:B------:R-:W1:Y:S02]  /*59d20*/  LDS R199, [R0+0xf000] ;  /* 0x00f0000000c77984 */ /* 0x000e640000000800 */
[C---:B-1----:R-:W-:Y:S08]  /*59d30*/  HMMA.1688.F32.TF32 R68, R196.reuse, R26, R68 ;  /* 0x0000001ac444723c */ /* 0x042ff00000081044 */
[----:B------:R-:W-:Y:S11]  /*59d40*/  HMMA.1688.F32.TF32 R64, R196, R34, R64 ;  /* 0x00000022c440723c */ /* 0x000ff60000081040 */
[----:B------:R-:W-:Y:S05]  /*59d50*/  @!UPT UIADD3 URZ, URZ, URZ, URZ ;  /* 0x0000003f3f3ff290 */ /* 0x000fea000fffe03f */
[----:B------:R-:W-:Y:S01]  /*59d60*/  IMAD.MOV.U32 R17, RZ, RZ, R70 ;  /* 0x000000ffff117224 */ /* 0x000fe200078e0046 */
[----:B------:R-:W-:Y:S01]  /*59d70*/  MOV R16, R71 ;  /* 0x0000004700107202 */ /* 0x000fe20000000f00 */
[C---:B--2---:R-:W-:Y:S07]  /*59d80*/  HMMA.1688.F32.TF32 R144, R164.reuse, R32, R144 ;  /* 0x00000020a490723c */ /* 0x044fee0000081090 */
[----:B------:R-:W-:Y:S01]  /*59d90*/  IMAD.MOV.U32 R33, RZ, RZ, R64 ;  /* 0x000000ffff217224 */ /* 0x000fe200078e0040 */
[----:B------:R-:W-:Y:S01]  /*59da0*/  MOV R32, R65 ;  /* 0x0000004100207202 */ /* 0x000fe20000000f00 */
[C---:B---3--:R-:W-:Y:S07]  /*59db0*/  HMMA.1688.F32.TF32 R140, R164.reuse, R24, R140 ;  /* 0x00000018a48c723c */ /* 0x048fee000008108c */
[----:B------:R-:W-:Y:S01]  /*59dc0*/  IMAD.MOV.U32 R25, RZ, RZ, R68 ;  /* 0x000000ffff197224 */ /* 0x000fe200078e0044 */
[----:B------:R-:W-:Y:S01]  /*59dd0*/  MOV R24, R69 ;  /* 0x0000004500187202 */ /* 0x000fe20000000f00 */
[----:B-----5:R-:W-:Y:S07]  /*59de0*/  HMMA.1688.F32.TF32 R148, R164, R28, R148 ;  /* 0x0000001ca494723c */ /* 0x020fee0000081094 */
[----:B------:R-:W-:Y:S01]  /*59df0*/  IMAD.MOV.U32 R29, RZ, RZ, R66 ;  /* 0x000000ffff1d7224 */ /* 0x000fe200078e0042 */
[----:B------:R-:W-:Y:S01]  /*59e00*/  HMMA.1688.F32.TF32 R68, R196, R30, R60 ;  /* 0x0000001ec444723c */ /* 0x000fe2000008103c */
[----:B------:R-:W-:-:S07]  /*59e10*/  MOV R28, R67 ;  /* 0x00000043001c7202 */ /* 0x000fce0000000f00 */
[C---:B------:R-:W-:Y:S08]  /*59e20*/  HMMA.1688.F32.TF32 R64, R196.reuse, R14, R48 ;  /* 0x0000000ec440723c */ /* 0x040ff00000081030 */
[C---:B------:R-:W-:Y:S08]  /*59e30*/  HMMA.1688.F32.TF32 R60, R196.reuse, R10, R56 ;  /* 0x0000000ac43c723c */ /* 0x040ff00000081038 */
[----:B------:R-:W-:Y:S01]  /*59e40*/  HMMA.1688.F32.TF32 R48, R196, R214, R52 ;  /* 0x000000d6c430723c */ /* 0x000fe20000081034 */
[----:B------:R-:W-:Y:S04]  /*59e50*/  STL.64 [R1+0x810], R68 ;  /* 0x0008104401007387 */ /* 0x000fe80000100a00 */
[----:B------:R-:W-:Y:S04]  /*59e60*/  STL.64 [R1+0x818], R70 ;  /* 0x0008184601007387 */ /* 0x000fe80000100a00 */
        /* <DEDUP_REMOVED lines=9> */
[----:B------:R-:W2:Y:S01]  /*59f00*/  LDL.LU R59, [R1+0x5c] ;  /* 0x00005c00013b7983 */ /* 0x000ea20000300800 */
[----:B-1----:R-:W-:Y:S01]  /*59f10*/  IMAD.MOV.U32 R50, RZ, RZ, R219 ;  /* 0x000000ffff327224 */ /* 0x002fe200078e00db */
[----:B------:R-:W-:-:S02]  /*59f20*/  MOV R51, R218 ;  /* 0x000000da00337202 */ /* 0x000fc40000000f00 */
[----:B------:R-:W3:Y:S04]  /*59f30*/  LDL.LU R48, [R1+0x60] ;  /* 0x0000600001307983 */ /* 0x000ee80000300800 */
[----:B------:R-:W3:Y:S04]  /*59f40*/  LDL.LU R49, [R1+0x64] ;  /* 0x0000640001317983 */ /* 0x000ee80000300800 */
[----:B------:R-:W5:Y:S04]  /*59f50*/  LDL.LU R219, [R1+0x4fb4] ;  /* 0x004fb40001db7983 */ /* 0x000f680000300800 */
        /* <DEDUP_REMOVED lines=8> */
[----:B------:R-:W3:Y:S01]  /*59fe0*/  LDL.LU R86, [R1+0x98] ;  /* 0x0000980001567983 */ /* 0x000ee20000300800 */
[----:B------:R-:W-:Y:S03]  /*59ff0*/  HMMA.1688.F32.TF32 R152, R164, R12, R152 ;  /* 0x0000000ca498723c */ /* 0x000fe60000081098 */
[----:B------:R-:W3:Y:S04]  /*5a000*/  LDL.LU R87, [R1+0x9c] ;  /* 0x00009c0001577983 */ /* 0x000ee80000300800 */
[----:B------:R-:W3:Y:S01]  /*5a010*/  LDL.LU R64, [R1+0xf0] ;  /* 0x0000f00001407983 */ /* 0x000ee20000300800 */
[----:B------:R-:W-:-:S03]  /*5a020*/  IMAD.MOV.U32 R13, RZ, RZ, R72 ;  /* 0x000000ffff0d7224 */ /* 0x000fc600078e0048 */
[----:B------:R-:W3:Y:S01]  /*5a030*/  LDL.LU R65, [R1+0xf4] ;  /* 0x0000f40001417983 */ /* 0x000ee20000300800 */
[----:B------:R-:W-:Y:S01]  /*5a040*/  HMMA.1688.F32.TF32 R156, R164, R8, R156 ;  /* 0x00000008a49c723c */ /* 0x000fe2000008109c */
[----:B------:R-:W-:Y:S02]  /*5a050*/  MOV R12, R73 ;  /* 0x00000049000c7202 */ /* 0x000fe40000000f00 */
[----:B------:R-:W3:Y:S04]  /*5a060*/  LDL.LU R66, [R1+0xf8] ;  /* 0x0000f80001427983 */ /* 0x000ee80000300800 */
[----:B------:R-:W3:Y:S01]  /*5a070*/  LDL.LU R67, [R1+0xfc] ;  /* 0x0000fc0001437983 */ /* 0x000ee20000300800 */
[----:B------:R-:W-:Y:S01]  /*5a080*/  IMAD.MOV.U32 R9, RZ, RZ, R74 ;  /* 0x000000ffff097224 */ /* 0x000fe200078e004a */
[----:B------:R-:W-:-:S02]  /*5a090*/  MOV R8, R75 ;  /* 0x0000004b00087202 */ /* 0x000fc40000000f00 */
        /* <DEDUP_REMOVED lines=28> */
[----:B-----5:R-:W-:Y:S01]  /*5a260*/  MOV R81, R219 ;  /* 0x000000db00517202 */ /* 0x020fe20000000f00 */
[----:B--2---:R-:W-:-:S02]  /*5a270*/  IMAD.MOV.U32 R80, RZ, RZ, R218 ;  /* 0x000000ffff507224 */ /* 0x004fc400078e00da */
[----:B------:R-:W2:Y:S04]  /*5a280*/  LDL.LU R218, [R1+0x4fac] ;  /* 0x004fac0001da7983 */ /* 0x000ea80000300800 */
[----:B------:R-:W2:Y:S04]  /*5a290*/  LDL.LU R219, [R1+0x4fa8] ;  /* 0x004fa80001db7983 */ /* 0x000ea80000300800 */
[----:B------:R-:W5:Y:S04]  /*5a2a0*/  LDL.LU R82, [R1+0x88] ;  /* 0x0000880001527983 */ /* 0x000f680000300800 */
[----:B------:R-:W5:Y:S04]  /*5a2b0*/  LDL.LU R83, [R1+0x8c] ;  /* 0x00008c0001537983 */ /* 0x000f680000300800 */
[----:B------:R-:W5:Y:S04]  /*5a2c0*/  LDL.LU R52, [R1+0x40] ;  /* 0x0000400001347983 */ /* 0x000f680000300800 */
[----:B------:R-:W5:Y:S04]  /*5a2d0*/  LDL.LU R53, [R1+0x44] ;  /* 0x0000440001357983 */ /* 0x000f680000300800 */
[----:B------:R-:W5:Y:S01]  /*5a2e0*/  LDL.LU R54, [R1+0x48] ;  /* 0x0000480001367983 */ /* 0x000f620000300800 */
[----:B------:R-:W-:Y:S01]  /*5a2f0*/  IMAD.MOV.U32 R55, RZ, RZ, R252 ;  /* 0x000000ffff377224 */ /* 0x000fe200078e00fc */
[C---:B---3--:R-:W-:Y:S08]  /*5a300*/  HMMA.1688.F32.TF32 R64, R224.reuse, R26, R64 ;  /* 0x0000001ae040723c */ /* 0x048ff00000081040 */
[----:B----4-:R-:W-:Y:S08]  /*5a310*/  HMMA.1688.F32.TF32 R88, R224, R10, R88 ;  /* 0x0000000ae058723c */ /* 0x010ff00000081058 */
[----:B--2---:R-:W-:Y:S11]  /*5a320*/  HMMA.1688.F32.TF32 R72, R196, R218, R72 ;  /* 0x000000dac448723c */ /* 0x004ff60000081048 */
[----:B------:R-:W-:Y:S11]  /*5a330*/  @!UPT UIADD3 URZ, URZ, URZ, URZ ;  /* 0x0000003f3f3ff290 */ /* 0x000ff6000fffe03f */
[----:B------:R-:W-:Y:S01]  /*5a340*/  @!UPT UIADD3 URZ, URZ, URZ, URZ ;  /* 0x0000003f3f3ff290 */ /* 0x000fe2000fffe03f */
[----:B------:R-:W-:Y:S01]  /*5a350*/  STL.64 [R1+0x740], R72 ;  /* 0x0007404801007387 */ /* 0x000fe20000100a00 */
[----:B------:R-:W-:-:S03]  /*5a360*/  MOV R252, R75 ;  /* 0x0000004b00fc7202 */ /* 0x000fc60000000f00 */
[----:B------:R1:W-:Y:S02]  /*5a370*/  STL [R1+0x748], R74 ;  /* 0x0007484a01007387 */ /* 0x0003e40000100800 */
[C---:B-1----:R-:W-:Y:S02]  /*5a380*/  HMMA.1688.F32.TF32 R72, R224.reuse, R18, R68 ;  /* 0x00000012e048723c */ /* 0x042fe40000081044 */
[----:B------:R-:W2:Y:S06]  /*5a390*/  LDL.LU R68, [R1+0x10] ;  /* 0x0000100001447983 */ /* 0x000eac0000300800 */
[C---:B------:R-:W-:Y:S08]  /*5a3a0*/  HMMA.1688.F32.TF32 R196, R224.reuse, R34, R184 ;  /* 0x00000022e0c4723c */ /* 0x040ff000000810b8 */
[C---:B------:R-:W-:Y:S07]  /*5a3b0*/  HMMA.1688.F32.TF32 R184, R224.reuse, R30, R92 ;  /* 0x0000001ee0b8723c */ /* 0x040fee000008105c */
[----:B------:R1:W-:Y:S01]  /*5a3c0*/  STL.64 [R1+0x730], R72 ;  /* 0x0007304801007387 */ /* 0x0003e20000100a00 */
[C---:B------:R-:W-:Y:S03]  /*5a3d0*/  HMMA.1688.F32.TF32 R92, R224.reuse, R14, R180 ;  /* 0x0000000ee05c723c */ /* 0x040fe600000810b4 */
[----:B------:R3:W-:Y:S04]  /*5a3e0*/  STL.64 [R1+0x738], R74 ;  /* 0x0007384a01007387 */ /* 0x0007e80000100a00 */
[----:B------:R4:W-:Y:S04]  /*5a3f0*/  STL.64 [R1+0x720], R64 ;  /* 0x0007204001007387 */ /* 0x0009e80000100a00 */
[----:B------:R1:W-:Y:S04]  /*5a400*/  STL.64 [R1+0x728], R66 ;  /* 0x0007284201007387 */ /* 0x0003e80000100a00 */
        /* <DEDUP_REMOVED lines=11> */
[----:B----4-:R-:W4:Y:S04]  /*5a4c0*/  LDL.LU R64, [R1] ;  /* 0x0000000001407983 */ /* 0x010f280000300800 */
[----:B------:R-:W4:Y:S04]  /*5a4d0*/  LDL.LU R65, [R1+0x4] ;  /* 0x0000040001417983 */ /* 0x000f280000300800 */
[----:B------:R-:W4:Y:S04]  /*5a4e0*/  LDL.LU R66, [R1+0x8] ;  /* 0x0000080001427983 */ /* 0x000f280000300800 */
[----:B------:R-:W4:Y:S04]  /*5a4f0*/  LDL.LU R67, [R1+0xc] ;  /* 0x00000c0001437983 */ /* 0x000f280000300800 */
        /* <DEDUP_REMOVED lines=9> */
[----:B-1----:R-:W-:Y:S08]  /*5a590*/  HMMA.1688.F32.TF32 R92, R224, R218, R84 ;  /* 0x000000dae05c723c */ /* 0x002ff00000081054 */
[C---:B-----5:R-:W-:Y:S08]  /*5a5a0*/  HMMA.1688.F32.TF32 R88, R228.reuse, R18, R80 ;  /* 0x00000012e458723c */ /* 0x060ff00000081050 */
        /* <DEDUP_REMOVED lines=13> */
[----:B------:R-:W-:Y:S04]  /*5a680*/  STL.64 [R1+0x620], R80 ;  /* 0x0006205001007387 */ /* 0x000fe80000100a00 */
[----:B------:R-:W-:Y:S04]  /*5a690*/  STL.64 [R1+0x628], R82 ;  /* 0x0006285201007387 */ /* 0x000fe80000100a00 */
[----:B------:R-:W-:Y:S01]  /*5a6a0*/  STL.64 [R1+0x610], R60 ;  /* 0x0006103c01007387 */ /* 0x000fe20000100a00 */
[----:B------:R-:W-:-:S03]  /*5a6b0*/  MOV R57, R241 ;  /* 0x000000f100397202 */ /* 0x000fc60000000f00 */
[----:B------:R-:W-:Y:S01]  /*5a6c0*/  STL.64 [R1+0x618], R62 ;  /* 0x0006183e01007387 */ /* 0x000fe20000100a00 */
[----:B------:R-:W-:-:S03]  /*5a6d0*/  IMAD.MOV.U32 R58, RZ, RZ, R242 ;  /* 0x000000ffff3a7224 */ /* 0x000fc600078e00f2 */
[----:B------:R-:W5:Y:S01]  /*5a6e0*/  LDL.LU R240, [R1+0x4fa4] ;  /* 0x004fa40001f07983 */ /* 0x000f620000300800 */
[----:B------:R-:W-:-:S03]  /*5a6f0*/  MOV R59, R243 ;  /* 0x000000f3003b7202 */ /* 0x000fc60000000f00 */
[----:B------:R1:W-:Y:S04]  /*5a700*/  STL.64 [R1+0x600], R48 ;  /* 0x0006003001007387 */ /* 0x0003e80000100a00 */
[----:B------:R1:W-:Y:S04]  /*5a710*/  STL.64 [R1+0x608], R50 ;  /* 0x0006083201007387 */ /* 0x0003e80000100a00 */
[----:B------:R-:W5:Y:S04]  /*5a720*/  LDL.LU R241, [R1+0x4fa0] ;  /* 0x004fa00001f17983 */ /* 0x000f680000300800 */
[----:B------:R-:W5:Y:S01]  /*5a730*/  LDL.LU R242, [R1+0x4f9c] ;  /* 0x004f9c0001f27983 */ /* 0x000f620000300800 */
[----:B-1----:R-:W-:Y:S01]  /*5a740*/  IMAD.MOV.U32 R48, RZ, RZ, R244 ;  /* 0x000000ffff307224 */ /* 0x002fe200078e00f4 */
[----:B------:R-:W-:-:S02]  /*5a750*/  MOV R49, R245 ;  /* 0x000000f500317202 */ /* 0x000fc40000000f00 */
[----:B------:R-:W5:Y:S01]  /*5a760*/  LDL.LU R243, [R1+0x4f98] ;  /* 0x004f980001f37983 */ /* 0x000f620000300800 */
[----:B------:R-:W-:Y:S01]  /*5a770*/  IMAD.MOV.U32 R50, RZ, RZ, R246 ;  /* 0x000000ffff327224 */ /* 0x000fe200078e00f6 */
[----:B------:R-:W-:Y:S02]  /*5a780*/  MOV R51, R248 ;  /* 0x000000f800337202 */ /* 0x000fe40000000f00 */
        /* <DEDUP_REMOVED lines=14> */
[----:B------:R-:W-:-:S03]  /*5a870*/  MOV R55, R247 ;  /* 0x000000f700377202 */ /* 0x000fc60000000f00 */
[----:B------:R-:W5:Y:S01]  /*5a880*/  LDL.LU R247, [R1+0x4f78] ;  /* 0x004f780001f77983 */ /* 0x000f620000300800 */
[C---:B------:R-:W-:Y:S08]  /*5a890*/  HMMA.1688.F32.TF32 R160, R164.reuse, R212, R160 ;  /* 0x000000d4a4a0723c */ /* 0x040ff000000810a0 */
[----:B------:R-:W-:Y:S01]  /*5a8a0*/  HMMA.1688.F32.TF32 R164, R164, R216, R232 ;  /* 0x000000d8a4a4723c */ /* 0x000fe200000810e8 */
[----:B------:R-:W-:Y:S04]  /*5a8b0*/  LDS R232, [R4+0xe080] ;  /* 0x00e0800004e87984 */ /* 0x000fe80000000800 */
[----:B------:R-:W-:Y:S04]  /*5a8c0*/  LDS R234, [R4+0xf080] ;  /* 0x00f0800004ea7984 */ /* 0x000fe80000000800 */
[----:B------:R-:W-:Y:S04]  /*5a8d0*/  LDS R233, [R5+0xe080] ;  /* 0x00e0800005e97984 */ /* 0x000fe80000000800 */
[----:B------:R-:W4:Y:S01]  /*5a8e0*/  LDS R235, [R5+0xf080] ;  /* 0x00f0800005eb7984 */ /* 0x000f220000000800 */
[C---:B---3--:R-:W-:Y:S08]  /*5a8f0*/  HMMA.1688.F32.TF32 R80, R228.reuse, R10, R76 ;  /* 0x0000000ae450723c */ /* 0x048ff0000008104c */
[C---:B--2---:R-:W-:Y:S08]  /*5a900*/  HMMA.1688.F32.TF32 R76, R228.reuse, R214, R72 ;  /* 0x000000d6e44c723c */ /* 0x044ff00000081048 */
[----:B------:R-:W-:Y:S08]  /*5a910*/  HMMA.1688.F32.TF32 R72, R228, R218, R68 ;  /* 0x000000dae448723c */ /* 0x000ff00000081044 */
[C---:B----4-:R-:W-:Y:S01]  /*5a920*/  HMMA.1688.F32.TF32 R64, R232.reuse, R18, R64 ;  /* 0x00000012e840723c */ /* 0x050fe20000081040 */
[----:B------:R-:W-:Y:S04]  /*5a930*/  STL.64 [R1+0x5f0], R80 ;  /* 0x0005f05001007387 */ /* 0x000fe80000100a00 */
[----:B------:R-:W-:Y:S04]  /*5a940*/  STL.64 [R1+0x5f8], R82 ;  /* 0x0005f85201007387 */ /* 0x000fe80000100a00 */
[----:B------:R-:W-:Y:S04]  /*5a950*/  STL.64 [R1+0x5e0], R76 ;  /* 0x0005e04c01007387 */ /* 0x000fe80000100a00 */
[----:B------:R-:W-:Y:S04]  /*5a960*/  STL.64 [R1+0x5e8], R78 ;  /* 0x0005e84e01007387 */ /* 0x000fe80000100a00 */
[----:B------:R-:W-:Y:S04]  /*5a970*/  STL.64 [R1+0x540], R72 ;  /* 0x0005404801007387 */ /* 0x000fe80000100a00 */
[----:B------:R-:W-:Y:S04]  /*5a980*/  STL.64 [R1+0x548], R74 ;  /* 0x0005484a01007387 */ /* 0x000fe80000100a00 */
[----:B------:R-:W-:Y:S04]  /*5a990*/  STL.64 [R1+0x530], R64 ;  /* 0x0005304001007387 */ /* 0x000fe80000100a00 */
[----:B------:R5:W-:Y:S01]  /*5a9a0*/  STL.64 [R1+0x538], R66 ;  /* 0x0005384201007387 */ /* 0x000be20000100a00 */
[C---:B------:R-:W-:Y:S08]  /*5a9b0*/  HMMA.1688.F32.TF32 R36, R232.reuse, R10, R36 ;  /* 0x0000000ae824723c */ /* 0x040ff00000081024 */
[C---:B-----5:R-:W-:Y:S08]  /*5a9c0*/  HMMA.1688.F32.TF32 R64, R232.reuse, R30, R240 ;  /* 0x0000001ee840723c */ /* 0x060ff000000810f0 */
[C---:B------:R-:W-:Y:S08]  /*5a9d0*/  HMMA.1688.F32.TF32 R68, R232.reuse, R26, R248 ;  /* 0x0000001ae844723c */ /* 0x040ff000000810f8 */
[C---:B------:R-:W-:Y:S11]  /*5a9e0*/  HMMA.1688.F32.TF32 R72, R232.reuse, R34, R244 ;  /* 0x00000022e848723c */ /* 0x040ff600000810f4 */
[----:B------:R-:W-:Y:S04]  /*5a9f0*/  @!UPT UIADD3 URZ, URZ, URZ, URZ ;  /* 0x0000003f3f3ff290 */ /* 0x000fe8000fffe03f */
[----:B------:R-:W-:Y:S04]  /*5aa00*/  STL.64 [R1+0x520], R68 ;  /* 0x0005204401007387 */ /* 0x000fe80000100a00 */
[----:B------:R1:W-:Y:S02]  /*5aa10*/  STL.64 [R1+0x528], R70 ;  /* 0x0005284601007387 */ /* 0x0003e40000100a00 */
[C---:B-1----:R-:W-:Y:S02]  /*5aa20*/  HMMA.1688.F32.TF32 R68, R232.reuse, R14, R236 ;  /* 0x0000000ee844723c */ /* 0x042fe400000810ec */
[----:B------:R-:W-:Y:S04]  /*5aa30*/  STL.64 [R1+0x4f0], R72 ;  /* 0x0004f04801007387 */ /* 0x000fe80000100a00 */
[----:B------:R-:W-:Y:S04]  /*5aa40*/  STL.64 [R1+0x4f8], R74 ;  /* 0x0004f84a01007387 */ /* 0x000fe80000100a00 */
[----:B------:R-:W-:Y:S04]  /*5aa50*/  STL.64 [R1+0x1a0], R64 ;  /* 0x0001a04001007387 */ /* 0x000fe80000100a00 */
[----:B------:R1:W-:Y:S09]  /*5aa60*/  STL.64 [R1+0x1a8], R66 ;  /* 0x0001a84201007387 */ /* 0x0003f20000100a00 */
[----:B------:R-:W-:Y:S04]  /*5aa70*/  STL.64 [R1+0x190], R68 ;  /* 0x0001904401007387 */ /* 0x000fe80000100a00 */
[----:B------:R-:W-:Y:S04]  /*5aa80*/  STL.64 [R1+0x198], R70 ;  /* 0x0001984601007387 */ /* 0x000fe80000100a00 */
[----:B------:R-:W-:Y:S04]  /*5aa90*/  STL.64 [R1+0x180], R36 ;  /* 0x0001802401007387 */ /* 0x000fe80000100a00 */
[----:B------:R-:W-:Y:S04]  /*5aaa0*/  STL.64 [R1+0x188], R38 ;  /* 0x0001882601007387 */ /* 0x000fe80000100a00 */
[----:B------:R-:W-:Y:S04]  /*5aab0*/  LDS R36, [R2+0xe100] ;  /* 0x00e1000002247984 */ /* 0x000fe80000000800 */
[----:B------:R-:W-:Y:S04]  /*5aac0*/  LDS R38, [R2+0xf100] ;  /* 0x00f1000002267984 */ /* 0x000fe80000000800 */
[----:B------:R-:W-:Y:S04]  /*5aad0*/  LDS R37, [R0+0xe100] ;  /* 0x00e1000000257984 */ /* 0x000fe80000000800 */
[----:B------:R-:W2:Y:S01]  /*5aae0*/  LDS R39, [R0+0xf100] ;  /* 0x00f1000000277984 */ /* 0x000ea20000000800 */
[C---:B-1----:R-:W-:Y:S08]  /*5aaf0*/  HMMA.1688.F32.TF32 R64, R232.reuse, R214, R40 ;  /* 0x000000d6e840723c */ /* 0x042ff00000081028 */
[----:B------:R-:W-:Y:S01]  /*5ab00*/  HMMA.1688.F32.TF32 R40, R232, R218, R44 ;  /* 0x000000dae828723c */ /* 0x000fe2000008102c */
[----:B------:R-:W-:Y:S04]  /*5ab10*/  LDS R44, [R2+0xe180] ;  /* 0x00e18000022c7984 */ /* 0x000fe80000000800 */
[----:B------:R-:W-:Y:S04]  /*5ab20*/  LDS R46, [R2+0xf180] ;  /* 0x00f18000022e7984 */ /* 0x000fe80000000800 */
[----:B------:R-:W-:Y:S04]  /*5ab30*/  LDS R45, [R0+0xe180] ;  /* 0x00e18000002d7984 */ /* 0x000fe80000000800 */
[----:B------:R-:W-:Y:S04]  /*5ab40*/  LDS R47, [R0+0xf180] ;  /* 0x00f18000002f7984 */ /* 0x000fe80000000800 */
[----:B------:R-:W-:Y:S04]  /*5ab50*/  STL.64 [R1+0x170], R64 ;  /* 0x0001704001007387 */ /* 0x000fe80000100a00 */
[----:B------:R2:W-:Y:S04]  /*5ab60*/  STL.64 [R1+0x178], R66 ;  /* 0x0001784201007387 */ /* 0x0005e80000100a00 */
[----:B------:R-:W-:Y:S04]  /*5ab70*/  LDS R232, [R4+0xe180] ;  /* 0x00e1800004e87984 */ /* 0x000fe80000000800 */
[----:B------:R-:W-:Y:S01]  /*5ab80*/  LDS R234, [R4+0xf180] ;  /* 0x00f1800004ea7984 */ /* 0x000fe20000000800 */
[C---:B--2---:R-:W-:Y:S03]  /*5ab90*/  HMMA.1688.F32.TF32 R64, R36.reuse, R18, R60 ;  /* 0x000000122440723c */ /* 0x044fe6000008103c */
[----:B------:R-:W-:Y:S04]  /*5aba0*/  LDS R233, [R5+0xe180] ;  /* 0x00e1800005e97984 */ /* 0x000fe80000000800 */
[----:B------:R-:W-:Y:S01]  /*5abb0*/  LDS R235, [R5+0xf180] ;  /* 0x00f1800005eb7984 */ /* 0x000fe20000000800 */
[C---:B------:R-:W-:Y:S08]  /*5abc0*/  HMMA.1688.F32.TF32 R60, R36.reuse, R26, R48 ;  /* 0x0000001a243c723c */ /* 0x040ff00000081030 */
[C---:B------:R-:W-:Y:S08]  /*5abd0*/  HMMA.1688.F32.TF32 R56, R36.reuse, R34, R56 ;  /* 0x000000222438723c */ /* 0x040ff00000081038 */
[C---:B------:R-:W-:Y:S01]  /*5abe0*/  HMMA.1688.F32.TF32 R48, R36.reuse, R30, R52 ;  /* 0x0000001e2430723c */ /* 0x040fe20000081034 */
[----:B------:R-:W-:Y:S04]  /*5abf0*/  STL.64 [R1+0x50], R40 ;  /* 0x0000502801007387 */ /* 0x000fe80000100a00 */
[----:B------:R-:W-:Y:S04]  /*5ac00*/  STL.64 [R1+0x58], R42 ;  /* 0x0000582a01007387 */ /* 0x000fe80000100a00 */
[----:B------:R1:W-:Y:S04]  /*5ac10*/  STL.64 [R1+0x7d0], R64 ;  /* 0x0007d04001007387 */ /* 0x0003e80000100a00 */
[----:B------:R2:W-:Y:S04]  /*5ac20*/  STL.64 [R1+0x7d8], R66 ;  /* 0x0007d84201007387 */ /* 0x0005e80000100a00 */
[----:B------:R-:W-:Y:S04]  /*5ac30*/  STL.64 [R1+0x4e0], R60 ;  /* 0x0004e03c01007387 */ /* 0x000fe80000100a00 */
[----:B------:R-:W-:Y:S04]  /*5ac40*/  STL.64 [R1+0x4e8], R62 ;  /* 0x0004e83e01007387 */ /* 0x000fe80000100a00 */
[----:B------:R-:W3:Y:S04]  /*5ac50*/  LDL.LU R72, [R1+0x1c0] ;  /* 0x0001c00001487983 */ /* 0x000ee80000300800 */
[----:B------:R4:W-:Y:S04]  /*5ac60*/  STL.64 [R1+0x4d0], R56 ;  /* 0x0004d03801007387 */ /* 0x0009e80000100a00 */
[----:B------:R5:W-:Y:S04]  /*5ac70*/  STL.64 [R1+0x4d8], R58 ;  /* 0x0004d83a01007387 */ /* 0x000be80000100a00 */
        /* <DEDUP_REMOVED lines=57> */
[----:B----4-:R-:W4:Y:S04]  /*5b010*/  LDL.LU R56, [R1+0x400] ;  /* 0x0004000001387983 */ /* 0x010f280000300800 */
[----:B------:R-:W4:Y:S04]  /*5b020*/  LDL.LU R57, [R1+0x404] ;  /* 0x0004040001397983 */ /* 0x000f280000300800 */
[----:B-----5:R-:W4:Y:S04]  /*5b030*/  LDL.LU R58, [R1+0x408] ;  /* 0x00040800013a7983 */ /* 0x020f280000300800 */
        /* <DEDUP_REMOVED lines=32> */
[----:B------:R-:W1:Y:S01]  /*5b240*/  LDS R43, [R5+0xf100] ;  /* 0x00f10000052b7984 */ /* 0x000e620000000800 */
[C---:B---3--:R-:W-:Y:S08]  /*5b250*/  HMMA.1688.F32.TF32 R64, R36.reuse, R10, R64 ;  /* 0x0000000a2440723c */ /* 0x048ff00000081040 */
[C---:B--2---:R-:W-:Y:S08]  /*5b260*/  HMMA.1688.F32.TF32 R184, R36.reuse, R14, R184 ;  /* 0x0000000e24b8723c */ /* 0x044ff000000810b8 */
[C---:B-----5:R-:W-:Y:S11]  /*5b270*/  HMMA.1688.F32.TF32 R48, R36.reuse, R214, R48 ;  /* 0x000000d62430723c */ /* 0x060ff60000081030 */
[----:B------:R-:W-:Y:S04]  /*5b280*/  @!UPT UIADD3 URZ, URZ, URZ, URZ ;  /* 0x0000003f3f3ff290 */ /* 0x000fe8000fffe03f */
[----:B------:R-:W-:Y:S01]  /*5b290*/  STL.64 [R1+0x4b0], R184 ;  /* 0x0004b0b801007387 */ /* 0x000fe20000100a00 */
[----:B----4-:R-:W-:Y:S03]  /*5b2a0*/  HMMA.1688.F32.TF32 R36, R36, R218, R56 ;  /* 0x000000da2424723c */ /* 0x010fe60000081038 */
[----:B------:R2:W-:Y:S04]  /*5b2b0*/  STL.64 [R1+0x4b8], R186 ;  /* 0x0004b8ba01007387 */ /* 0x0005e80000100a00 */
[----:B--2---:R-:W2:Y:S04]  /*5b2c0*/  LDL.LU.64 R186, [R1+0x4f70] ;  /* 0x004f700001ba7983 */ /* 0x004ea80000300a00 */
[----:B------:R-:W2:Y:S04]  /*5b2d0*/  LDL.LU.64 R184, [R1+0x4f68] ;  /* 0x004f680001b87983 */ /* 0x000ea80000300a00 */
[----:B------:R3:W-:Y:S04]  /*5b2e0*/  STL.64 [R1+0x4a0], R64 ;  /* 0x0004a04001007387 */ /* 0x0007e80000100a00 */
[----:B------:R4:W-:Y:S04]  /*5b2f0*/  STL.64 [R1+0x4a8], R66 ;  /* 0x0004a84201007387 */ /* 0x0009e80000100a00 */
[----:B---3--:R-:W3:Y:S04]  /*5b300*/  LDL.LU R64, [R1+0x200] ;  /* 0x0002000001407983 */ /* 0x008ee80000300800 */
[----:B------:R-:W3:Y:S04]  /*5b310*/  LDL.LU R65, [R1+0x204] ;  /* 0x0002040001417983 */ /* 0x000ee80000300800 */
[----:B----4-:R-:W3:Y:S04]  /*5b320*/  LDL.LU R66, [R1+0x208] ;  /* 0x0002080001427983 */ /* 0x010ee80000300800 */
[----:B------:R-:W3:Y:S04]  /*5b330*/  LDL.LU R67, [R1+0x20c] ;  /* 0x00020c0001437983 */ /* 0x000ee80000300800 */
[----:B------:R-:W-:Y:S04]  /*5b340*/  STL.64 [R1+0x490], R48 ;  /* 0x0004903001007387 */ /* 0x000fe80000100a00 */
[----:B------:R4:W-:Y:S04]  /*5b350*/  STL.64 [R1+0x498], R50 ;  /* 0x0004983201007387 */ /* 0x0009e80000100a00 */
[----:B----4-:R-:W4:Y:S04]  /*5b360*/  LDL.LU.64 R50, [R1+0x4f60] ;  /* 0x004f600001327983 */ /* 0x010f280000300a00 */
[----:B------:R-:W5:Y:S04]  /*5b370*/  LDL.LU.64 R48, [R1+0x4f58] ;  /* 0x004f580001307983 */ /* 0x000f680000300a00 */
        /* <DEDUP_REMOVED lines=29> */
[----:B------:R-:W-:Y:S01]  /*5b550*/  STL.64 [R1+0x3b8], R242 ;  /* 0x0003b8f201007387 */ /* 0x000fe20000100a00 */
[----:B-----5:R-:W-:-:S03]  /*5b560*/  IMAD.MOV.U32 R60, RZ, RZ, R48 ;  /* 0x000000ffff3c7224 */ /* 0x020fc600078e0030 */
[----:B------:R-:W-:Y:S01]  /*5b570*/  STL.64 [R1+0x3a0], R236 ;  /* 0x0003a0ec01007387 */ /* 0x000fe20000100a00 */
[----:B------:R-:W-:-:S03]  /*5b580*/  MOV R61, R49 ;  /* 0x00000031003d7202 */ /* 0x000fc60000000f00 */
[----:B------:R-:W-:Y:S01]  /*5b590*/  STL.64 [R1+0x3a8], R238 ;  /* 0x0003a8ee01007387 */ /* 0x000fe20000100a00 */
[----:B----4-:R-:W-:-:S03]  /*5b5a0*/  IMAD.MOV.U32 R62, RZ, RZ, R50 ;  /* 0x000000ffff3e7224 */ /* 0x010fc600078e0032 */
[----:B------:R-:W2:Y:S01]  /*5b5b0*/  LDL.LU R48, [R1+0x4f34] ;  /* 0x004f340001307983 */ /* 0x000ea20000300800 */
[----:B------:R-:W-:-:S04]  /*5b5c0*/  MOV R63, R51 ;  /* 0x00000033003f7202 */ /* 0x000fc80000000f00 */
[----:B------:R-:W-:Y:S04]  /*5b5d0*/  STL.64 [R1+0x390], R36 ;  /* 0x0003902401007387 */ /* 0x000fe80000100a00 */
[----:B------:R1:W-:Y:S04]  /*5b5e0*/  STL.64 [R1+0x398], R38 ;  /* 0x0003982601007387 */ /* 0x0003e80000100a00 */
[----:B------:R-:W2:Y:S04]  /*5b5f0*/  LDL.LU R49, [R1+0x4f30] ;  /* 0x004f300001317983 */ /* 0x000ea80000300800 */
[----:B------:R-:W2:Y:S04]  /*5b600*/  LDL.LU R50, [R1+0x4f2c] ;  /* 0x004f2c0001327983 */ /* 0x000ea80000300800 */
[----:B------:R-:W2:Y:S01]  /*5b610*/  LDL.LU R51, [R1+0x4f28] ;  /* 0x004f280001337983 */ /* 0x000ea20000300800 */
[----:B------:R-:W-:Y:S08]  /*5b620*/  HMMA.1688.F32.TF32 R40, R40, R218, R228 ;  /* 0x000000da2828723c */ /* 0x000ff000000810e4 */
[C---:B-1----:R-:W-:Y:S08]  /*5b630*/  HMMA.1688.F32.TF32 R36, R44.reuse, R18, R224 ;  /* 0x000000122c24723c */ /* 0x042ff000000810e0 */
[C---:B------:R-:W-:Y:S07]  /*5b640*/  HMMA.1688.F32.TF32 R196, R44.reuse, R26, R196 ;  /* 0x0000001a2cc4723c */ /* 0x040fee00000810c4 */
[----:B------:R-:W-:Y:S04]  /*5b650*/  STL.64 [R1+0x5d0], R40 ;  /* 0x0005d02801007387 */ /* 0x000fe80000100a00 */
[----:B------:R1:W-:Y:S04]  /*5b660*/  STL.64 [R1+0x5d8], R42 ;  /* 0x0005d82a01007387 */ /* 0x0003e80000100a00 */
[----:B------:R-:W-:Y:S04]  /*5b670*/  STL.64 [R1+0x480], R36 ;  /* 0x0004802401007387 */ /* 0x000fe80000100a00 */
[----:B------:R4:W-:Y:S01]  /*5b680*/  STL.64 [R1+0x488], R38 ;  /* 0x0004882601007387 */ /* 0x0009e20000100a00 */
[C---:B-1----:R-:W-:Y:S08]  /*5b690*/  HMMA.1688.F32.TF32 R40, R44.reuse, R34, R92 ;  /* 0x000000222c28723c */ /* 0x042ff0000008105c */
[C---:B----4-:R-:W-:Y:S01]  /*5b6a0*/  HMMA.1688.F32.TF32 R36, R44.reuse, R30, R180 ;  /* 0x0000001e2c24723c */ /* 0x050fe200000810b4 */
[----:B------:R-:W-:Y:S04]  /*5b6b0*/  STL.64 [R1+0x280], R196 ;  /* 0x000280c401007387 */ /* 0x000fe80000100a00 */
[----:B------:R-:W-:Y:S03]  /*5b6c0*/  STL.64 [R1+0x288], R198 ;  /* 0x000288c601007387 */ /* 0x000fe60000100a00 */
        /* <DEDUP_REMOVED lines=9> */
[----:B------:R-:W-:Y:S07]  /*5b760*/  HMMA.1688.F32.TF32 R44, R44, R218, R80 ;  /* 0x000000da2c2c723c */ /* 0x000fee0000081050 */
[----:B------:R-:W-:Y:S04]  /*5b770*/  STL.64 [R1+0x240], R40 ;  /* 0x0002402801007387 */ /* 0x000fe80000100a00 */
[----:B------:R1:W-:Y:S04]  /*5b780*/  STL.64 [R1+0x248], R42 ;  /* 0x0002482a01007387 */ /* 0x0003e80000100a00 */
[----:B------:R-:W-:Y:S04]  /*5b790*/  STL.64 [R1+0x230], R36 ;  /* 0x0002302401007387 */ /* 0x000fe80000100a00 */
[----:B------:R4:W-:Y:S01]  /*5b7a0*/  STL.64 [R1+0x238], R38 ;  /* 0x0002382601007387 */ /* 0x0009e20000100a00 */
[C---:B-1----:R-:W-:Y:S08]  /*5b7b0*/  HMMA.1688.F32.TF32 R40, R232.reuse, R18, R76 ;  /* 0x00000012e828723c */ /* 0x042ff0000008104c */
[C---:B----4-:R-:W-:Y:S01]  /*5b7c0*/  HMMA.1688.F32.TF32 R36, R232.reuse, R26, R72 ;  /* 0x0000001ae824723c */ /* 0x050fe20000081048 */
[----:B------:R-:W-:Y:S04]  /*5b7d0*/  STL.64 [R1+0x140], R44 ;  /* 0x0001402c01007387 */ /* 0x000fe80000100a00 */
[----:B------:R1:W-:Y:S03]  /*5b7e0*/  STL.64 [R1+0x148], R46 ;  /* 0x0001482e01007387 */ /* 0x0003e60000100a00 */
[C---:B------:R-:W-:Y:S07]  /*5b7f0*/  HMMA.1688.F32.TF32 R224, R232.reuse, R10, R56 ;  /* 0x0000000ae8e0723c */ /* 0x040fee0000081038 */
[----:B------:R-:W-:Y:S01]  /*5b800*/  STL.64 [R1+0x130], R40 ;  /* 0x0001302801007387 */ /* 0x000fe20000100a00 */
[C---:B-1----:R-:W-:Y:S03]  /*5b810*/  HMMA.1688.F32.TF32 R44, R232.reuse, R34, R68 ;  /* 0x00000022e82c723c */ /* 0x042fe60000081044 */
[----:B------:R-:W-:Y:S04]  /*5b820*/  STL.64 [R1+0x138], R42 ;  /* 0x0001382a01007387 */ /* 0x000fe80000100a00 */
[----:B------:R-:W-:Y:S04]  /*5b830*/  STL.64 [R1+0x120], R36 ;  /* 0x0001202401007387 */ /* 0x000fe80000100a00 */
[----:B------:R3:W-:Y:S02]  /*5b840*/  STL.64 [R1+0x128], R38 ;  /* 0x0001282601007387 */ /* 0x0007e40000100a00 */
[C---:B---3--:R-:W-:Y:S10]  /*5b850*/  HMMA.1688.F32.TF32 R36, R232.reuse, R14, R52 ;  /* 0x0000000ee824723c */ /* 0x048ff40000081034 */
[----:B------:R-:W-:Y:S04]  /*5b860*/  STL.64 [R1+0x110], R44 ;  /* 0x0001102c01007387 */ /* 0x000fe80000100a00 */
[----:B------:R-:W-:Y:S01]  /*5b870*/  STL.64 [R1+0x118], R46 ;  /* 0x0001182e01007387 */ /* 0x000fe20000100a00 */
[----:B------:R-:W-:Y:S01]  /*5b880*/  HMMA.1688.F32.TF32 R228, R232, R214, R64 ;  /* 0x000000d6e8e4723c */ /* 0x000fe20000081040 */
[----:B------:R-:W-:-:S02]  /*5b890*/  IMAD.MOV.U32 R199, RZ, RZ, R7 ;  /* 0x000000ffffc77224 */ /* 0x000fc400078e0007 */
[----:B------:R-:W-:Y:S04]  /*5b8a0*/  LDS R44, [R4+0xe200] ;  /* 0x00e20000042c7984 */ /* 0x000fe80000000800 */
[----:B------:R-:W-:Y:S04]  /*5b8b0*/  LDS R46, [R4+0xf200] ;  /* 0x00f20000042e7984 */ /* 0x000fe80000000800 */
[----:B------:R-:W-:Y:S04]  /*5b8c0*/  LDS R45, [R5+0xe200] ;  /* 0x00e20000052d7984 */ /* 0x000fe80000000800 */
[----:B------:R-:W-:Y:S01]  /*5b8d0*/  LDS R47, [R5+0xf200] ;  /* 0x00f20000052f7984 */ /* 0x000fe20000000800 */
[C---:B--2---:R-:W-:Y:S03]  /*5b8e0*/  HMMA.1688.F32.TF32 R40, R232.reuse, R30, R48 ;  /* 0x0000001ee828723c */ /* 0x044fe60000081030 */
[----:B------:R-:W-:Y:S04]  /*5b8f0*/  LDS R48, [R2+0xe280] ;  /* 0x00e2800002307984 */ /* 0x000fe80000000800 */
[----:B------:R-:W-:Y:S01]  /*5b900*/  LDS R50, [R2+0xf280] ;  /* 0x00f2800002327984 */ /* 0x000fe20000000800 */
[----:B------:R-:W-:Y:S03]  /*5b910*/  HMMA.1688.F32.TF32 R232, R232, R218, R60 ;  /* 0x000000dae8e8723c */ /* 0x000fe6000008103c */
[----:B------:R-:W-:Y:S04]  /*5b920*/  LDS R49, [R0+0xe280] ;  /* 0x00e2800000317984 */ /* 0x000fe80000000800 */
[----:B------:R-:W-:Y:S08]  /*5b930*/  LDS R51, [R0+0xf280] ;  /* 0x00f2800000337984 */ /* 0x000ff00000000800 */
[----:B------:R-:W-:Y:S04]  /*5b940*/  STL.64 [R1+0x100], R40 ;  /* 0x0001002801007387 */ /* 0x000fe80000100a00 */
[----:B------:R-:W-:Y:S04]  /*5b950*/  STL.64 [R1+0x108], R42 ;  /* 0x0001082a01007387 */ /* 0x000fe80000100a00 */
[----:B------:R-:W-:Y:S04]  /*5b960*/  STL.64 [R1+0x4e58], R226 ;  /* 0x004e58e201007387 */ /* 0x000fe80000100a00 */
[----:B------:R-:W-:Y:S04]  /*5b970*/  STL.64 [R1+0xf0], R36 ;  /* 0x0000f02401007387 */ /* 0x000fe80000100a00 */
        /* <DEDUP_REMOVED lines=10> */
[----:B------:R-:W-:Y:S04]  /*5ba20*/  STL [R1+0x4e0c], R228 ;  /* 0x004e0ce401007387 */ /* 0x000fe80000100800 */
[----:B------:R-:W-:Y:S04]  /*5ba30*/  STL [R1+0x4e08], R229 ;  /* 0x004e08e501007387 */ /* 0x000fe80000100800 */
[----:B------:R-:W-:Y:S04]  /*5ba40*/  STL [R1+0x4e04], R230 ;  /* 0x004e04e601007387 */ /* 0x000fe80000100800 */
[----:B------:R-:W-:Y:S04]  /*5ba50*/  STL [R1+0x4e00], R231 ;  /* 0x004e00e701007387 */ /* 0x000fe80000100800 */
[----:B------:R-:W4:Y:S04]  /*5ba60*/  LDL.LU R64, [R1+0x450] ;  /* 0x0004500001407983 */ /* 0x000f280000300800 */
[----:B------:R-:W4:Y:S04]  /*5ba70*/  LDL.LU R65, [R1+0x454] ;  /* 0x0004540001417983 */ /* 0x000f280000300800 */
[----:B------:R-:W4:Y:S04]  /*5ba80*/  LDL.LU R66, [R1+0x458] ;  /* 0x0004580001427983 */ /* 0x000f280000300800 */
[----:B------:R-:W4:Y:S04]  /*5ba90*/  LDL.LU R67, [R1+0x45c] ;  /* 0x00045c0001437983 */ /* 0x000f280000300800 */
[----:B------:R-:W-:Y:S04]  /*5baa0*/  LDS R40, [R2+0xe200] ;  /* 0x00e2000002287984 */ /* 0x000fe80000000800 */
[----:B------:R-:W-:Y:S04]  /*5bab0*/  LDS R42, [R2+0xf200] ;  /* 0x00f20000022a7984 */ /* 0x000fe80000000800 */
[----:B------:R-:W-:Y:S04]  /*5bac0*/  LDS R41, [R0+0xe200] ;  /* 0x00e2000000297984 */ /* 0x000fe80000000800 */
[----:B------:R-:W2:Y:S04]  /*5bad0*/  LDS R43, [R0+0xf200] ;  /* 0x00f20000002b7984 */ /* 0x000ea80000000800 */
[----:B------:R-:W5:Y:S04]  /*5bae0*/  LDL.LU R60, [R1+0x440] ;  /* 0x00044000013c7983 */ /* 0x000f680000300800 */
[----:B------:R-:W5:Y:S04]  /*5baf0*/  LDL.LU R61, [R1+0x444] ;  /* 0x00044400013d7983 */ /* 0x000f680000300800 */
[----:B------:R-:W-:Y:S04]  /*5bb00*/  STL [R1+0x4e1c], R232 ;  /* 0x004e1ce801007387 */ /* 0x000fe80000100800 */
[----:B------:R-:W-:Y:S01]  /*5bb10*/  STL [R1+0x4e18], R233 ;  /* 0x004e18e901007387 */ /* 0x000fe20000100800 */
[----:B------:R-:W-:-:S03]  /*5bb20*/  IMAD.MOV.U32 R62, RZ, RZ, R6 ;  /* 0x000000ffff3e7224 */ /* 0x000fc600078e0006 */
[----:B------:R-:W-:Y:S01]  /*5bb30*/  STL [R1+0x4e14], R234 ;  /* 0x004e14ea01007387 */ /* 0x000fe20000100800 */
[----:B------:R-:W-:-:S03]  /*5bb40*/  MOV R63, R3 ;  /* 0x00000003003f7202 */ /* 0x000fc60000000f00 */
[----:B------:R-:W-:Y:S04]  /*5bb50*/  STL [R1+0x4e10], R235 ;  /* 0x004e10eb01007387 */ /* 0x000fe80000100800 */
[----:B------:R-:W-:Y:S04]  /*5bb60*/  LDS R36, [R4+0xe280] ;  /* 0x00e2800004247984 */ /* 0x000fe80000000800 */
[----:B------:R-:W-:Y:S04]  /*5bb70*/  LDS R38, [R4+0xf280] ;  /* 0x00f2800004267984 */ /* 0x000fe80000000800 */
[----:B------:R-:W-:Y:S04]  /*5bb80*/  LDS R37, [R5+0xe280] ;  /* 0x00e2800005257984 */ /* 0x000fe80000000800 */
[----:B------:R-:W1:Y:S01]  /*5bb90*/  LDS R39, [R5+0xf280] ;  /* 0x00f2800005277984 */ /* 0x000e620000000800 */
[C---:B--2---:R-:W-:Y:S08]  /*5bba0*/  HMMA.1688.F32.TF32 R52, R40.reuse, R26, R68 ;  /* 0x0000001a2834723c */ /* 0x044ff00000081044 */
[----:B---3--:R-:W-:Y:S11]  /*5bbb0*/  HMMA.1688.F32.TF32 R56, R40, R18, R72 ;  /* 0x000000122838723c */ /* 0x008ff60000081048 */
[----:B------:R-:W-:Y:S05]  /*5bbc0*/  @!UPT UIADD3 URZ, URZ, URZ, URZ ;  /* 0x0000003f3f3ff290 */ /* 0x000fea000fffe03f */
[----:B------:R-:W-:Y:S01]  /*5bbd0*/  IMAD.MOV.U32 R6, RZ, RZ, R54 ;  /* 0x000000ffff067224 */ /* 0x000fe200078e0036 */
[----:B------:R-:W-:-:S06]  /*5bbe0*/  MOV R3, R55 ;  /* 0x0000003700037202 */ /* 0x000fcc0000000f00 */
[----:B------:R-:W-:Y:S04]  /*5bbf0*/  STL.64 [R1+0x7c0], R56 ;  /* 0x0007c03801007387 */ /* 0x000fe80000100a00 */
[----:B------:R-:W-:Y:S04]  /*5bc00*/  STL.64 [R1+0x7c8], R58 ;  /* 0x0007c83a01007387 */ /* 0x000fe80000100a00 */
[----:B------:R4:W-:Y:S02]  /*5bc10*/  STL.64 [R1+0x470], R52 ;  /* 0x0004703401007387 */ /* 0x0009e40000100a00 */
[----:B----4-:R-:W-:Y:S02]  /*5bc20*/  HMMA.1688.F32.TF32 R52, R40, R34, R64 ;  /* 0x000000222834723c */ /* 0x010fe40000081040 */
[----:B------:R-:W-:Y:S04]  /*5bc30*/  STL [R1+0x4e24], R3 ;  /* 0x004e240301007387 */ /* 0x000fe80000100800 */
[----:B------:R-:W-:Y:S11]  /*5bc40*/  STL [R1+0x4e20], R6 ;  /* 0x004e200601007387 */ /* 0x000ff60000100800 */
[----:B------:R-:W-:Y:S07]  /*5bc50*/  @!UPT UIADD3 URZ, URZ, URZ, URZ ;  /* 0x0000003f3f3ff290 */ /* 0x000fee000fffe03f */
[----:B------:R-:W-:Y:S01]  /*5bc60*/  MOV R231, R55 ;  /* 0x0000003700e77202 */ /* 0x000fe20000000f00 */
[----:B------:R-:W-:Y:S01]  /*5bc70*/  IMAD.MOV.U32 R230, RZ, RZ, R54 ;  /* 0x000000ffffe67224 */ /* 0x000fe200078e0036 */
[----:B------:R-:W-:Y:S01]  /*5bc80*/  MOV R229, R53 ;  /* 0x0000003500e57202 */ /* 0x000fe20000000f00 */
[----:B------:R-:W-:Y:S02]  /*5bc90*/  IMAD.MOV.U32 R228, RZ, RZ, R52 ;  /* 0x000000ffffe47224 */ /* 0x000fe400078e0034 */
[----:B------:R-:W-:Y:S04]  /*5bca0*/  STL [R1+0x4e34], R231 ;  /* 0x004e34e701007387 */ /* 0x000fe80000100800 */
[----:B------:R-:W-:Y:S04]  /*5bcb0*/  STL [R1+0x4e30], R230 ;  /* 0x004e30e601007387 */ /* 0x000fe80000100800 */
[----:B------:R-:W-:Y:S04]  /*5bcc0*/  STL [R1+0x4e2c], R229 ;  /* 0x004e2ce501007387 */ /* 0x000fe80000100800 */
[----:B------:R2:W-:Y:S04]  /*5bcd0*/  STL [R1+0x4e28], R228 ;  /* 0x004e28e401007387 */ /* 0x0005e80000100800 */
[----:B------:R-:W1:Y:S04]  /*5bce0*/  LDL.LU R196, [R1+0x150] ;  /* 0x0001500001c47983 */ /* 0x000e680000300800 */
[----:B------:R-:W1:Y:S04]  /*5bcf0*/  LDL.LU R197, [R1+0x154] ;  /* 0x0001540001c57983 */ /* 0x000e680000300800 */
[----:B------:R-:W1:Y:S04]  /*5bd00*/  LDL.LU R198, [R1+0x158] ;  /* 0x0001580001c67983 */ /* 0x000e680000300800 */
[----:B------:R-:W3:Y:S04]  /*5bd10*/  LDL.LU R7, [R1+0x4f24] ;  /* 0x004f240001077983 */ /* 0x000ee80000300800 */
[----:B------:R-:W4:Y:S04]  /*5bd20*/  LDL.LU R248, [R1+0x160] ;  /* 0x0001600001f87983 */ /* 0x000f280000300800 */
[----:B------:R-:W4:Y:S04]  /*5bd30*/  LDL.LU R249, [R1+0x164] ;  /* 0x0001640001f97983 */ /* 0x000f280000300800 */
[----:B------:R-:W4:Y:S04]  /*5bd40*/  LDL.LU R250, [R1+0x168] ;  /* 0x0001680001fa7983 */ /* 0x000f280000300800 */
[----:B------:R-:W4:Y:S04]  /*5bd50*/  LDL.LU R251, [R1+0x16c] ;  /* 0x00016c0001fb7983 */ /* 0x000f280000300800 */
[----:B------:R-:W2:Y:S04]  /*5bd60*/  LDL.LU R244, [R1+0x290] ;  /* 0x0002900001f47983 */ /* 0x000ea80000300800 */
[----:B------:R-:W2:Y:S04]  /*5bd70*/  LDL.LU R245, [R1+0x294] ;  /* 0x0002940001f57983 */ /* 0x000ea80000300800 */
[----:B------:R-:W2:Y:S01]  /*5bd80*/  LDL.LU R246, [R1+0x298] ;  /* 0x0002980001f67983 */ /* 0x000ea20000300800 */
[----:B---3--:R-:W-:-:S03]  /*5bd90*/  MOV R247, R7 ;  /* 0x0000000700f77202 */ /* 0x008fc60000000f00 */
[----:B------:R-:W3:Y:S04]  /*5bda0*/  LDL.LU R7, [R1+0x4f20] ;  /* 0x004f200001077983 */ /* 0x000ee80000300800 */
[----:B------:R-:W2:Y:S04]  /*5bdb0*/  LDL.LU R240, [R1+0x2a0] ;  /* 0x0002a00001f07983 */ /* 0x000ea80000300800 */
[----:B------:R-:W2:Y:S04]  /*5bdc0*/  LDL.LU R241, [R1+0x2a4] ;  /* 0x0002a40001f17983 */ /* 0x000ea80000300800 */
[----:B------:R-:W2:Y:S04]  /*5bdd0*/  LDL.LU R242, [R1+0x2a8] ;  /* 0x0002a80001f27983 */ /* 0x000ea80000300800 */
[----:B------:R-:W2:Y:S04]  /*5bde0*/  LDL.LU R243, [R1+0x2ac] ;  /* 0x0002ac0001f37983 */ /* 0x000ea80000300800 */
[----:B------:R-:W2:Y:S04]  /*5bdf0*/  LDL.LU R236, [R1+0x2b0] ;  /* 0x0002b00001ec7983 */ /* 0x000ea80000300800 */
[----:B------:R-:W2:Y:S04]  /*5be00*/  LDL.LU R237, [R1+0x2b4] ;  /* 0x0002b40001ed7983 */ /* 0x000ea80000300800 */
[----:B------:R-:W2:Y:S01]  /*5be10*/  LDL.LU R238, [R1+0x2b8] ;  /* 0x0002b80001ee7983 */ /* 0x000ea20000300800 */
[----:B-----5:R-:W-:Y:S01]  /*5be20*/  HMMA.1688.F32.TF32 R52, R40, R30, R60 ;  /* 0x0000001e2834723c */ /* 0x020fe2000008103c */
[----:B---3--:R-:W-:-:S02]  /*5be30*/  IMAD.MOV.U32 R239, RZ, RZ, R7 ;  /* 0x000000ffffef7224 */ /* 0x008fc400078e0007 */
[----:B------:R-:W3:Y:S11]  /*5be40*/  LDL.LU R7, [R1+0x4f1c] ;  /* 0x004f1c0001077983 */ /* 0x000ef60000300800 */
[----:B------:R-:W-:Y:S10]  /*5be50*/  @!UPT UIADD3 URZ, URZ, URZ, URZ ;  /* 0x0000003f3f3ff290 */ /* 0x000ff4000fffe03f */
[----:B------:R-:W-:Y:S01]  /*5be60*/  IMAD.MOV.U32 R232, RZ, RZ, R52 ;  /* 0x000000ffffe87224 */ /* 0x000fe200078e0034 */
[----:B------:R-:W-:Y:S01]  /*5be70*/  MOV R233, R53 ;  /* 0x0000003500e97202 */ /* 0x000fe20000000f00 */
[----:B------:R-:W-:Y:S01]  /*5be80*/  IMAD.MOV.U32 R234, RZ, RZ, R54 ;  /* 0x000000ffffea7224 */ /* 0x000fe200078e0036 */
[----:B------:R-:W5:Y:S01]  /*5be90*/  LDL.LU R52, [R1+0x2c0] ;  /* 0x0002c00001347983 */ /* 0x000f620000300800 */
[----:B------:R-:W-:-:S03]  /*5bea0*/  MOV R235, R55 ;  /* 0x0000003700eb7202 */ /* 0x000fc60000000f00 */
[----:B------:R-:W5:Y:S04]  /*5beb0*/  LDL.LU R53, [R1+0x2c4] ;  /* 0x0002c40001357983 */ /* 0x000f680000300800 */
[----:B------:R-:W5:Y:S04]  /*5bec0*/  LDL.LU R54, [R1+0x2c8] ;  /* 0x0002c80001367983 */ /* 0x000f680000300800 */
[----:B------:R-:W5:Y:S04]  /*5bed0*/  LDL.LU R55, [R1+0x2cc] ;  /* 0x0002cc0001377983 */ /* 0x000f680000300800 */
[----:B------:R-:W2:Y:S04]  /*5bee0*/  LDL.LU R56, [R1+0x2d0] ;  /* 0x0002d00001387983 */ /* 0x000ea80000300800 */
[----:B------:R-:W2:Y:S04]  /*5bef0*/  LDL.LU R57, [R1+0x2d4] ;  /* 0x0002d40001397983 */ /* 0x000ea80000300800 */
[----:B------:R-:W2:Y:S01]  /*5bf00*/  LDL.LU R58, [R1+0x2d8] ;  /* 0x0002d800013a7983 */ /* 0x000ea20000300800 */
[----:B---3--:R-:W-:-:S03]  /*5bf10*/  MOV R59, R7 ;  /* 0x00000007003b7202 */ /* 0x008fc60000000f00 */
        /* <DEDUP_REMOVED lines=21> */
[----:B--2---:R-:W2:Y:S04]  /*5c070*/  LDL.LU R228, [R1+0x430] ;  /* 0x0004300001e47983 */ /* 0x004ea80000300800 */
        /* <DEDUP_REMOVED lines=35> */
[C---:B--2---:R-:W-:Y:S08]  /*5c2b0*/  HMMA.1688.F32.TF32 R232, R40.reuse, R14, R228 ;  /* 0x0000000e28e8723c */ /* 0x044ff000000810e4 */
[C---:B---3--:R-:W-:Y:S08]  /*5c2c0*/  HMMA.1688.F32.TF32 R92, R40.reuse, R10, R92 ;  /* 0x0000000a285c723c */ /* 0x048ff0000008105c */
[C---:B----4-:R-:W-:Y:S08]  /*5c2d0*/  HMMA.1688.F32.TF32 R180, R40.reuse, R214, R180 ;  /* 0x000000d628b4723c */ /* 0x050ff000000810b4 */
[----:B------:R-:W-:Y:S01]  /*5c2e0*/  MOV R228, R233 ;  /* 0x000000e900e47202 */ /* 0x000fe20000000f00 */
[----:B------:R-:W-:Y:S01]  /*5c2f0*/  IMAD.MOV.U32 R229, RZ, RZ, R232 ;  /* 0x000000ffffe57224 */ /* 0x000fe200078e00e8 */
[----:B-----5:R-:W-:Y:S03]  /*5c300*/  HMMA.1688.F32.TF32 R40, R40, R218, R88 ;  /* 0x000000da2828723c */ /* 0x020fe60000081058 */
[----:B------:R2:W-:Y:S03]  /*5c310*/  STL [R1+0x4e4c], R228 ;  /* 0x004e4ce401007387 */ /* 0x0005e60000100800 */
[----:B------:R-:W-:Y:S01]  /*5c320*/  IMAD.MOV.U32 R231, RZ, RZ, R94 ;  /* 0x000000ffffe77224 */ /* 0x000fe200078e005e */
[----:B------:R-:W-:Y:S01]  /*5c330*/  MOV R230, R95 ;  /* 0x0000005f00e67202 */ /* 0x000fe20000000f00 */
[----:B------:R-:W-:Y:S01]  /*5c340*/  IMAD.MOV.U32 R3, RZ, RZ, R234 ;  /* 0x000000ffff037224 */ /* 0x000fe200078e00ea */
[----:B------:R3:W-:Y:S01]  /*5c350*/  STL [R1+0x4e48], R229 ;  /* 0x004e48e501007387 */ /* 0x0007e20000100800 */
[----:B------:R-:W-:Y:S01]  /*5c360*/  MOV R6, R235 ;  /* 0x000000eb00067202 */ /* 0x000fe20000000f00 */
[----:B------:R-:W-:Y:S01]  /*5c370*/  IMAD.MOV.U32 R233, RZ, RZ, R92 ;  /* 0x000000ffffe97224 */ /* 0x000fe200078e005c */
[----:B------:R-:W-:Y:S01]  /*5c380*/  MOV R232, R93 ;  /* 0x0000005d00e87202 */ /* 0x000fe20000000f00 */
[----:B------:R-:W4:Y:S01]  /*5c390*/  LDL.LU.64 R94, [R1+0x4f10] ;  /* 0x004f1000015e7983 */ /* 0x000f220000300a00 */
[----:B------:R-:W-:Y:S01]  /*5c3a0*/  IMAD.MOV.U32 R235, RZ, RZ, R182 ;  /* 0x000000ffffeb7224 */ /* 0x000fe200078e00b6 */
[----:B------:R-:W-:Y:S01]  /*5c3b0*/  MOV R234, R183 ;  /* 0x000000b700ea7202 */ /* 0x000fe20000000f00 */
[----:B--2---:R-:W-:Y:S01]  /*5c3c0*/  IMAD.MOV.U32 R228, RZ, RZ, R180 ;  /* 0x000000ffffe47224 */ /* 0x004fe200078e00b4 */
[----:B------:R-:W4:Y:S01]  /*5c3d0*/  LDL.LU.64 R92, [R1+0x4f08] ;  /* 0x004f0800015c7983 */ /* 0x000f220000300a00 */
[----:B---3--:R-:W-:-:S03]  /*5c3e0*/  MOV R229, R181 ;  /* 0x000000b500e57202 */ /* 0x008fc60000000f00 */
[----:B------:R-:W2:Y:S04]  /*5c3f0*/  LDL.LU.64 R182, [R1+0x4f00] ;  /* 0x004f000001b67983 */ /* 0x000ea80000300a00 */
[----:B------:R-:W2:Y:S04]  /*5c400*/  LDL.LU.64 R180, [R1+0x4ef8] ;  /* 0x004ef80001b47983 */ /* 0x000ea80000300a00 */
[----:B------:R-:W3:Y:S04]  /*5c410*/  LDL.LU.64 R90, [R1+0x4ef0] ;  /* 0x004ef000015a7983 */ /* 0x000ee80000300a00 */
[----:B------:R-:W3:Y:S04]  /*5c420*/  LDL.LU.64 R88, [R1+0x4ee8] ;  /* 0x004ee80001587983 */ /* 0x000ee80000300a00 */
[----:B------:R5:W-:Y:S04]  /*5c430*/  STL.64 [R1+0x380], R40 ;  /* 0x0003802801007387 */ /* 0x000be80000100a00 */
[----:B------:R1:W-:Y:S04]  /*5c440*/  STL.64 [R1+0x388], R42 ;  /* 0x0003882a01007387 */ /* 0x0003e80000100a00 */
[----:B-----5:R-:W5:Y:S04]  /*5c450*/  LDL.LU R40, [R1+0x2f0] ;  /* 0x0002f00001287983 */ /* 0x020f680000300800 */
[----:B------:R-:W5:Y:S04]  /*5c460*/  LDL.LU R41, [R1+0x2f4] ;  /* 0x0002f40001297983 */ /* 0x000f680000300800 */
[----:B-1----:R-:W5:Y:S01]  /*5c470*/  LDL.LU R42, [R1+0x2f8] ;  /* 0x0002f800012a7983 */ /* 0x002f620000300800 */
[C---:B------:R-:W-:Y:S08]  /*5c480*/  HMMA.1688.F32.TF32 R192, R44.reuse, R18, R192 ;  /* 0x000000122cc0723c */ /* 0x040ff000000810c0 */
[C---:B------:R-:W-:Y:S08]  /*5c490*/  HMMA.1688.F32.TF32 R84, R44.reuse, R26, R84 ;  /* 0x0000001a2c54723c */ /* 0x040ff00000081054 */
[C---:B------:R-:W-:Y:S08]  /*5c4a0*/  HMMA.1688.F32.TF32 R80, R44.reuse, R34, R80 ;  /* 0x000000222c50723c */ /* 0x040ff00000081050 */
[----:B------:R-:W-:Y:S01]  /*5c4b0*/  HMMA.1688.F32.TF32 R76, R44, R30, R76 ;  /* 0x0000001e2c4c723c */ /* 0x000fe2000008104c */
[----:B------:R-:W-:-:S02]  /*5c4c0*/  IMAD.MOV.U32 R43, RZ, RZ, R7 ;  /* 0x000000ffff2b7224 */ /* 0x000fc400078e0007 */
[----:B------:R-:W2:Y:S05]  /*5c4d0*/  LDL.LU R7, [R1+0x4ee0] ;  /* 0x004ee00001077983 */ /* 0x000eaa0000300800 */
[C---:B------:R-:W-:Y:S01]  /*5c4e0*/  HMMA.1688.F32.TF32 R72, R44.reuse, R14, R72 ;  /* 0x0000000e2c48723c */ /* 0x040fe20000081048 */
[----:B------:R-:W-:Y:S07]  /*5c4f0*/  STL.64 [R1+0x370], R192 ;  /* 0x000370c001007387 */ /* 0x000fee0000100a00 */
[C---:B------:R-:W-:Y:S01]  /*5c500*/  HMMA.1688.F32.TF32 R68, R44.reuse, R10, R68 ;  /* 0x0000000a2c44723c */ /* 0x040fe20000081044 */
[----:B------:R1:W-:Y:S07]  /*5c510*/  STL.64 [R1+0x378], R194 ;  /* 0x000378c201007387 */ /* 0x0003ee0000100a00 */
[C---:B------:R-:W-:Y:S01]  /*5c520*/  HMMA.1688.F32.TF32 R64, R44.reuse, R214, R64 ;  /* 0x000000d62c40723c */ /* 0x040fe20000081040 */
        /* <DEDUP_REMOVED lines=15> */
[----:B------:R1:W-:Y:S01]  /*5c620*/  STL.64 [R1+0x338], R74 ;  /* 0x0003384a01007387 */ /* 0x0003e20000100a00 */
[----:B------:R-:W-:Y:S03]  /*5c630*/  HMMA.1688.F32.TF32 R44, R44, R218, R60 ;  /* 0x000000da2c2c723c */ /* 0x000fe6000008103c */
        /* <DEDUP_REMOVED lines=10> */
[----:B------:R-:W4:Y:S04]  /*5c6e0*/  LDL.LU.64 R62, [R1+0x4e68] ;  /* 0x004e6800013e7983 */ /* 0x000f280000300a00 */
[----:B------:R-:W4:Y:S04]  /*5c6f0*/  LDL.LU.64 R60, [R1+0x4e60] ;  /* 0x004e6000013c7983 */ /* 0x000f280000300a00 */
[----:B------:R-:W-:Y:S04]  /*5c700*/  STL.64 [R1+0x220], R44 ;  /* 0x0002202c01007387 */ /* 0x000fe80000100a00 */
[----:B------:R5:W-:Y:S01]  /*5c710*/  STL.64 [R1+0x228], R46 ;  /* 0x0002282e01007387 */ /* 0x000be20000100a00 */
[C---:B------:R-:W-:Y:S08]  /*5c720*/  HMMA.1688.F32.TF32 R52, R48.reuse, R30, R52 ;  /* 0x0000001e3034723c */ /* 0x040ff00000081034 */
[C---:B-----5:R-:W-:Y:S08]  /*5c730*/  HMMA.1688.F32.TF32 R44, R48.reuse, R18, R40 ;  /* 0x00000012302c723c */ /* 0x060ff00000081028 */
[C---:B------:R-:W-:Y:S11]  /*5c740*/  HMMA.1688.F32.TF32 R40, R48.reuse, R26, R224 ;  /* 0x0000001a3028723c */ /* 0x040ff600000810e0 */
[----:B------:R-:W-:Y:S04]  /*5c750*/  @!UPT UIADD3 URZ, URZ, URZ, URZ ;  /* 0x0000003f3f3ff290 */ /* 0x000fe8000fffe03f */
[----:B------:R-:W-:Y:S04]  /*5c760*/  STL.64 [R1+0x210], R44 ;  /* 0x0002102c01007387 */ /* 0x000fe80000100a00 */
[----:B------:R1:W-:Y:S04]  /*5c770*/  STL.64 [R1+0x218], R46 ;  /* 0x0002182e01007387 */ /* 0x0003e80000100a00 */
[----:B------:R-:W-:Y:S04]  /*5c780*/  STL.64 [R1+0x200], R40 ;  /* 0x0002002801007387 */ /* 0x000fe80000100a00 */
[----:B------:R5:W-:Y:S01]  /*5c790*/  STL.64 [R1+0x208], R42 ;  /* 0x0002082a01007387 */ /* 0x000be20000100a00 */
[C---:B-1----:R-:W-:Y:S08]  /*5c7a0*/  HMMA.1688.F32.TF32 R44, R48.reuse, R34, R56 ;  /* 0x00000022302c723c */ /* 0x042ff00000081038 */
[C---:B-----5:R-:W-:Y:S11]  /*5c7b0*/  HMMA.1688.F32.TF32 R40, R48.reuse, R14, R236 ;  /* 0x0000000e3028723c */ /* 0x060ff600000810ec */
[----:B------:R-:W-:Y:S04]  /*5c7c0*/  @!UPT UIADD3 URZ, URZ, URZ, URZ ;  /* 0x0000003f3f3ff290 */ /* 0x000fe8000fffe03f */
[----:B------:R-:W-:Y:S04]  /*5c7d0*/  STL.64 [R1+0x1f0], R44 ;  /* 0x0001f02c01007387 */ /* 0x000fe80000100a00 */
[----:B------:R1:W-:Y:S04]  /*5c7e0*/  STL.64 [R1+0x1f8], R46 ;  /* 0x0001f82e01007387 */ /* 0x0003e80000100a00 */
[----:B------:R-:W-:Y:S04]  /*5c7f0*/  STL.64 [R1+0x1e0], R52 ;  /* 0x0001e03401007387 */ /* 0x000fe80000100a00 */
[----:B------:R5:W-:Y:S01]  /*5c800*/  STL.64 [R1+0x1e8], R54 ;  /* 0x0001e83601007387 */ /* 0x000be20000100a00 */
[C---:B-1----:R-:W-:Y:S03]  /*5c810*/  HMMA.1688.F32.TF32 R44, R48.reuse, R10, R240 ;  /* 0x0000000a302c723c */ /* 0x042fe600000810f0 */
[----:B------:R-:W-:Y:S04]  /*5c820*/  STL.64 [R1+0x1d0], R40 ;  /* 0x0001d02801007387 */ /* 0x000fe80000100a00 */
[----:B------:R1:W-:Y:S01]  /*5c830*/  STL.64 [R1+0x1d8], R42 ;  /* 0x0001d82a01007387 */ /* 0x0003e20000100a00 */
[C---:B-----5:R-:W-:Y:S03]  /*5c840*/  HMMA.1688.F32.TF32 R52, R48.reuse, R214, R244 ;  /* 0x000000d63034723c */ /* 0x060fe600000810f4 */
[----:B------:R-:W-:Y:S04]  /*5c850*/  LDS R240, [R2+0x10000] ;  /* 0x0100000002f07984 */ /* 0x000fe80000000800 */
[----:B------:R-:W-:Y:S01]  /*5c860*/  LDS R242, [R2+0x11000] ;  /* 0x0110000002f27984 */ /* 0x000fe20000000800 */
[----:B-1----:R-:W-:Y:S03]  /*5c870*/  HMMA.1688.F32.TF32 R40, R48, R218, R248 ;  /* 0x000000da3028723c */ /* 0x002fe600000810f8 */
[----:B------:R-:W-:Y:S04]  /*5c880*/  LDS R241, [R0+0x10000] ;  /* 0x0100000000f17984 */ /* 0x000fe80000000800 */
[----:B------:R-:W-:Y:S04]  /*5c890*/  LDS R243, [R0+0x11000] ;  /* 0x0110000000f37984 */ /* 0x000fe80000000800 */
[----:B------:R-:W-:Y:S04]  /*5c8a0*/  STL.64 [R1+0x1c0], R44 ;  /* 0x0001c02c01007387 */ /* 0x000fe80000100a00 */
[----:B------:R1:W-:Y:S04]  /*5c8b0*/  STL.64 [R1+0x1c8], R46 ;  /* 0x0001c82e01007387 */ /* 0x0003e80000100a00 */
[----:B------:R-:W-:Y:S04]  /*5c8c0*/  STL.64 [R1+0x1b0], R52 ;  /* 0x0001b03401007387 */ /* 0x000fe80000100a00 */
[----:B------:R-:W-:Y:S01]  /*5c8d0*/  STL.64 [R1+0x1b8], R54 ;  /* 0x0001b83601007387 */ /* 0x000fe20000100a00 */
[C---:B-1----:R-:W-:Y:S03]  /*5c8e0*/  HMMA.1688.F32.TF32 R44, R36.reuse, R18, R196 ;  /* 0x00000012242c723c */ /* 0x042fe600000810c4 */
[----:B------:R-:W-:Y:S04]  /*5c8f0*/  STL.64 [R1+0xe0], R40 ;  /* 0x0000e02801007387 */ /* 0x000fe80000100a00 */
[----:B------:R-:W-:Y:S11]  /*5c900*/  STL.64 [R1+0xe8], R42 ;  /* 0x0000e82a01007387 */ /* 0x000ff60000100a00 */
[----:B------:R-:W-:Y:S05]  /*5c910*/  @!UPT UIADD3 URZ, URZ, URZ, URZ ;  /* 0x0000003f3f3ff290 */ /* 0x000fea000fffe03f */
[----:B------:R-:W-:Y:S04]  /*5c920*/  STL.64 [R1+0xd0], R44 ;  /* 0x0000d02c01007387 */ /* 0x000fe80000100a00 */
[----:B------:R2:W-:Y:S02]  /*5c930*/  STL.64 [R1+0xd8], R46 ;  /* 0x0000d82e01007387 */ /* 0x0005e40000100a00 */
[C---:B--2---:R-:W-:Y:S08]  /*5c940*/  HMMA.1688.F32.TF32 R44, R36.reuse, R30, R68 ;  /* 0x0000001e242c723c */ /* 0x044ff00000081044 */
[C---:B---3--:R-:W-:Y:S08]  /*5c950*/  HMMA.1688.F32.TF32 R40, R36.reuse, R34, R64 ;  /* 0x000000222428723c */ /* 0x048ff00000081040 */
[C---:B----4-:R-:W-:Y:S01]  /*5c960*/  HMMA.1688.F32.TF32 R48, R36.reuse, R26, R60 ;  /* 0x0000001a2430723c */ /* 0x050fe2000008103c */
        /* <DEDUP_REMOVED lines=16> */
[----:B------:R-:W-:Y:S04]  /*5ca70*/  STL.64 [R1+0xc0], R48 ;  /* 0x0000c03001007387 */ /* 0x000fe80000100a00 */
[----:B------:R1:W-:Y:S04]  /*5ca80*/  STL.64 [R1+0xc8], R50 ;  /* 0x0000c83201007387 */ /* 0x0003e80000100a00 */
[----:B------:R-:W-:Y:S04]  /*5ca90*/  STL.64 [R1+0xb0], R40 ;  /* 0x0000b02801007387 */ /* 0x000fe80000100a00 */
[----:B------:R2:W-:Y:S01]  /*5caa0*/  STL.64 [R1+0xb8], R42 ;  /* 0x0000b82a01007387 */ /* 0x0005e20000100a00 */
[C---:B-1----:R-:W-:Y:S03]  /*5cab0*/  HMMA.1688.F32.TF32 R48, R36.reuse, R14, R72 ;  /* 0x0000000e2430723c */ /* 0x042fe60000081048 */
[----:B------:R-:W-:Y:S05]  /*5cac0*/  LDS R67, [R5+0x11000] ;  /* 0x0110000005437984 */ /* 0x000fea0000000800 */
[C---:B--2---:R-:W-:Y:S01]  /*5cad0*/  HMMA.1688.F32.TF32 R40, R36.reuse, R10, R76 ;  /* 0x0000000a2428723c */ /* 0x044fe2000008104c */
[----:B------:R-:W-:Y:S04]  /*5cae0*/  STL.64 [R1+0xa0], R44 ;  /* 0x0000a02c01007387 */ /* 0x000fe80000100a00 */
[----:B------:R1:W-:Y:S10]  /*5caf0*/  STL.64 [R1+0xa8], R46 ;  /* 0x0000a82e01007387 */ /* 0x0003f40000100a00 */
        /* <DEDUP_REMOVED lines=8> */
[C---:B-1----:R-:W-:Y:S03]  /*5cb80*/  HMMA.1688.F32.TF32 R44, R36.reuse, R214, R80 ;  /* 0x000000d6242c723c */ /* 0x042fe60000081050 */
[----:B------:R-:W-:Y:S04]  /*5cb90*/  LDS R48, [R2+0xe380] ;  /* 0x00e3800002307984 */ /* 0x000fe80000000800 */
[----:B------:R-:W-:Y:S01]  /*5cba0*/  LDS R50, [R2+0xf380] ;  /* 0x00f3800002327984 */ /* 0x000fe20000000800 */
[----:B------:R-:W-:Y:S03]  /*5cbb0*/  HMMA.1688.F32.TF32 R36, R36, R218, R84 ;  /* 0x000000da2424723c */ /* 0x000fe60000081054 */
[----:B------:R-:W-:Y:S04]  /*5cbc0*/  LDS R49, [R0+0xe380] ;  /* 0x00e3800000317984 */ /* 0x000fe80000000800 */
[----:B------:R-:W-:Y:S01]  /*5cbd0*/  LDS R51, [R0+0xf380] ;  /* 0x00f3800000337984 */ /* 0x000fe20000000800 */
[C---:B--2---:R-:W-:Y:S07]  /*5cbe0*/  HMMA.1688.F32.TF32 R56, R40.reuse, R18, R192 ;  /* 0x000000122838723c */ /* 0x044fee00000810c0 */
        /* <DEDUP_REMOVED lines=20> */
[C---:B---3--:R-:W-:Y:S03]  /*5cd30*/  HMMA.1688.F32.TF32 R52, R40.reuse, R10, R96 ;  /* 0x0000000a2834723c */ /* 0x048fe60000081060 */
[----:B------:R-:W-:Y:S04]  /*5cd40*/  STL.64 [R1+0x780], R56 ;  /* 0x0007803801007387 */ /* 0x000fe80000100a00 */
[----:B------:R1:W-:Y:S04]  /*5cd50*/  STL.64 [R1+0x788], R58 ;  /* 0x0007883a01007387 */ /* 0x0003e80000100a00 */
[----:B------:R-:W-:Y:S04]  /*5cd60*/  LDS R37, [R5+0xe380] ;  /* 0x00e3800005257984 */ /* 0x000fe80000000800 */
[----:B------:R-:W3:Y:S01]  /*5cd70*/  LDS R39, [R5+0xf380] ;  /* 0x00f3800005277984 */ /* 0x000ee20000000800 */
[C---:B-1----:R-:W-:Y:S03]  /*5cd80*/  HMMA.1688.F32.TF32 R56, R40.reuse, R214, R188 ;  /* 0x000000d62838723c */ /* 0x042fe600000810bc */
[----:B------:R-:W-:Y:S04]  /*5cd90*/  LDS R96, [R2+0x10080] ;  /* 0x0100800002607984 */ /* 0x000fe80000000800 */
[----:B------:R-:W-:Y:S01]  /*5cda0*/  LDS R98, [R2+0x11080] ;  /* 0x0110800002627984 */ /* 0x000fe20000000800 */
        /* <DEDUP_REMOVED lines=9> */
[----:B------:R-:W-:Y:S04]  /*5ce40*/  LDS R97, [R0+0x10080] ;  /* 0x0100800000617984 */ /* 0x000fe80000000800 */
[----:B------:R-:W-:Y:S01]  /*5ce50*/  LDS R99, [R0+0x11080] ;  /* 0x0110800000637984 */ /* 0x000fe20000000800 */
[C---:B--2---:R-:W-:Y:S08]  /*5ce60*/  HMMA.1688.F32.TF32 R40, R44.reuse, R34, R112 ;  /* 0x000000222c28723c */ /* 0x044ff00000081070 */
[C---:B------:R-:W-:Y:S11]  /*5ce70*/  HMMA.1688.F32.TF32 R52, R44.reuse, R18, R104 ;  /* 0x000000122c34723c */ /* 0x040ff60000081068 */
[----:B------:R-:W-:Y:S05]  /*5ce80*/  @!UPT UIADD3 URZ, URZ, URZ, URZ ;  /* 0x0000003f3f3ff290 */ /* 0x000fea000fffe03f */
[----:B------:R-:W-:Y:S01]  /*5ce90*/  MOV R191, R40 ;  /* 0x0000002800bf7202 */ /* 0x000fe20000000f00 */
[----:B------:R-:W-:Y:S01]  /*5cea0*/  IMAD.MOV.U32 R190, RZ, RZ, R41 ;  /* 0x000000ffffbe7224 */ /* 0x000fe200078e0029 */
[----:B------:R-:W-:Y:S01]  /*5ceb0*/  MOV R189, R42 ;  /* 0x0000002a00bd7202 */ /* 0x000fe20000000f00 */
[----:B------:R-:W-:Y:S02]  /*5cec0*/  IMAD.MOV.U32 R188, RZ, RZ, R43 ;  /* 0x000000ffffbc7224 */ /* 0x000fe400078e002b */
[----:B------:R-:W-:Y:S03]  /*5ced0*/  HMMA.1688.F32.TF32 R40, R44, R30, R116 ;  /* 0x0000001e2c28723c */ /* 0x000fe60000081074 */
[----:B------:R-:W-:Y:S01]  /*5cee0*/  IMAD.MOV.U32 R192, RZ, RZ, R55 ;  /* 0x000000ffffc07224 */ /* 0x000fe200078e0037 */
[----:B------:R-:W-:Y:S01]  /*5cef0*/  MOV R193, R54 ;  /* 0x0000003600c17202 */ /* 0x000fe20000000f00 */
[----:B------:R-:W-:Y:S01]  /*5cf00*/  IMAD.MOV.U32 R194, RZ, RZ, R53 ;  /* 0x000000ffffc27224 */ /* 0x000fe200078e0035 */
[----:B------:R-:W-:-:S02]  /*5cf10*/  MOV R195, R52 ;  /* 0x0000003400c37202 */ /* 0x000fc40000000f00 */
[----:B------:R1:W-:Y:S01]  /*5cf20*/  STL [R1+0x4d2c], R192 ;  /* 0x004d2cc001007387 */ /* 0x0003e20000100800 */
[----:B------:R-:W-:Y:S03]  /*5cf30*/  HMMA.1688.F32.TF32 R52, R44, R26, R108 ;  /* 0x0000001a2c34723c */ /* 0x000fe6000008106c */
[----:B------:R2:W-:Y:S04]  /*5cf40*/  STL [R1+0x4d28], R193 ;  /* 0x004d28c101007387 */ /* 0x0005e80000100800 */
[----:B------:R4:W-:Y:S04]  /*5cf50*/  STL [R1+0x4d24], R194 ;  /* 0x004d24c201007387 */ /* 0x0009e80000100800 */
[----:B------:R5:W-:Y:S04]  /*5cf60*/  STL [R1+0x4d20], R195 ;  /* 0x004d20c301007387 */ /* 0x000be80000100800 */
[----:B-1----:R-:W-:Y:S01]  /*5cf70*/  MOV R192, R40 ;  /* 0x0000002800c07202 */ /* 0x002fe20000000f00 */
[----:B--2---:R-:W-:Y:S01]  /*5cf80*/  IMAD.MOV.U32 R193, RZ, RZ, R41 ;  /* 0x000000ffffc17224 */ /* 0x004fe200078e0029 */
[----:B----4-:R-:W-:Y:S01]  /*5cf90*/  MOV R194, R42 ;  /* 0x0000002a00c27202 */ /* 0x010fe20000000f00 */
[----:B-----5:R-:W-:-:S02]  /*5cfa0*/  IMAD.MOV.U32 R195, RZ, RZ, R43 ;  /* 0x000000ffffc37224 */ /* 0x020fc400078e002b */
[----:B------:R-:W-:Y:S03]  /*5cfb0*/  HMMA.1688.F32.TF32 R40, R44, R14, R120 ;  /* 0x0000000e2c28723c */ /* 0x000fe60000081078 */
[----:B------:R-:W-:Y:S04]  /*5cfc0*/  STL.64 [R1+0x6b0], R52 ;  /* 0x0006b03401007387 */ /* 0x000fe80000100a00 */
[----:B------:R-:W-:Y:S04]  /*5cfd0*/  STL.64 [R1+0x6b8], R54 ;  /* 0x0006b83601007387 */ /* 0x000fe80000100a00 */
[----:B------:R1:W-:Y:S04]  /*5cfe0*/  STL [R1+0x4d3c], R188 ;  /* 0x004d3cbc01007387 */ /* 0x0003e80000100800 */
[----:B------:R2:W-:Y:S04]  /*5cff0*/  STL [R1+0x4d38], R189 ;  /* 0x004d38bd01007387 */ /* 0x0005e80000100800 */
[----:B------:R4:W-:Y:S04]  /*5d000*/  STL [R1+0x4d34], R190 ;  /* 0x004d34be01007387 */ /* 0x0009e80000100800 */
[----:B------:R5:W-:Y:S01]  /*5d010*/  STL [R1+0x4d30], R191 ;  /* 0x004d30bf01007387 */ /* 0x000be20000100800 */
[----:B-1----:R-:W-:Y:S01]  /*5d020*/  MOV R188, R40 ;  /* 0x0000002800bc7202 */ /* 0x002fe20000000f00 */
[----:B--2---:R-:W-:Y:S01]  /*5d030*/  IMAD.MOV.U32 R189, RZ, RZ, R41 ;  /* 0x000000ffffbd7224 */ /* 0x004fe200078e0029 */
[----:B----4-:R-:W-:Y:S01]  /*5d040*/  MOV R190, R42 ;  /* 0x0000002a00be7202 */ /* 0x010fe20000000f00 */
[----:B-----5:R-:W-:-:S02]  /*5d050*/  IMAD.MOV.U32 R191, RZ, RZ, R43 ;  /* 0x000000ffffbf7224 */ /* 0x020fc400078e002b */
[C---:B------:R-:W-:Y:S01]  /*5d060*/  HMMA.1688.F32.TF32 R40, R44.reuse, R214, R128 ;  /* 0x000000d62c28723c */ /* 0x040fe20000081080 */
[----:B------:R1:W-:Y:S04]  /*5d070*/  STL [R1+0x4d4c], R195 ;  /* 0x004d4cc301007387 */ /* 0x0003e80000100800 */
[----:B------:R2:W-:Y:S04]  /*5d080*/  STL [R1+0x4d48], R194 ;  /* 0x004d48c201007387 */ /* 0x0005e80000100800 */
[----:B------:R4:W-:Y:S04]  /*5d090*/  STL [R1+0x4d44], R192 ;  /* 0x004d44c001007387 */ /* 0x0009e80000100800 */
[----:B------:R5:W-:Y:S01]  /*5d0a0*/  STL [R1+0x4d40], R193 ;  /* 0x004d40c101007387 */ /* 0x000be20000100800 */
[----:B------:R-:W-:Y:S03]  /*5d0b0*/  HMMA.1688.F32.TF32 R52, R44, R10, R124 ;  /* 0x0000000a2c34723c */ /* 0x000fe6000008107c */
[----:B------:R-:W-:Y:S04]  /*5d0c0*/  LDS R128, [R4+0x10080] ;  /* 0x0100800004807984 */ /* 0x000fe80000000800 */
[----:B------:R-:W-:Y:S03]  /*5d0d0*/  LDS R130, [R4+0x11080] ;  /* 0x0110800004827984 */ /* 0x000fe60000000800 */
[----:B-1----:R-:W-:Y:S01]  /*5d0e0*/  MOV R195, R40 ;  /* 0x0000002800c37202 */ /* 0x002fe20000000f00 */
[----:B--2---:R-:W-:Y:S01]  /*5d0f0*/  IMAD.MOV.U32 R194, RZ, RZ, R41 ;  /* 0x000000ffffc27224 */ /* 0x004fe200078e0029 */
[----:B----4-:R-:W-:Y:S01]  /*5d100*/  MOV R192, R42 ;  /* 0x0000002a00c07202 */ /* 0x010fe20000000f00 */
[----:B-----5:R-:W-:Y:S01]  /*5d110*/  IMAD.MOV.U32 R193, RZ, RZ, R43 ;  /* 0x000000ffffc17224 */ /* 0x020fe200078e002b */
[----:B---3--:R-:W-:Y:S01]  /*5d120*/  HMMA.1688.F32.TF32 R204, R36, R14, R204 ;  /* 0x0000000e24cc723c */ /* 0x008fe200000810cc */
[----:B------:R-:W-:Y:S04]  /*5d130*/  LDS R129, [R5+0x10080] ;  /* 0x0100800005817984 */ /* 0x000fe80000000800 */
[----:B------:R-:W-:Y:S03]  /*5d140*/  LDS R131, [R5+0x11080] ;  /* 0x0110800005837984 */ /* 0x000fe60000000800 */
[----:B------:R-:W-:Y:S01]  /*5d150*/  HMMA.1688.F32.TF32 R40, R44, R218, R132 ;  /* 0x000000da2c28723c */ /* 0x000fe20000081084 */
[----:B------:R1:W-:Y:S04]  /*5d160*/  STL [R1+0x4d5c], R191 ;  /* 0x004d5cbf01007387 */ /* 0x0003e80000100800 */
[----:B------:R2:W-:Y:S04]  /*5d170*/  STL [R1+0x4d58], R190 ;  /* 0x004d58be01007387 */ /* 0x0005e80000100800 */
[----:B------:R3:W-:Y:S04]  /*5d180*/  STL [R1+0x4d54], R188 ;  /* 0x004d54bc01007387 */ /* 0x0007e80000100800 */
[----:B------:R4:W-:Y:S11]  /*5d190*/  STL [R1+0x4d50], R189 ;  /* 0x004d50bd01007387 */ /* 0x0009f60000100800 */
[----:B-1----:R-:W-:Y:S01]  /*5d1a0*/  MOV R191, R40 ;  /* 0x0000002800bf7202 */ /* 0x002fe20000000f00 */
[----:B--2---:R-:W-:Y:S01]  /*5d1b0*/  IMAD.MOV.U32 R190, RZ, RZ, R41 ;  /* 0x000000ffffbe7224 */ /* 0x004fe200078e0029 */
[----:B---3--:R-:W-:Y:S01]  /*5d1c0*/  MOV R188, R42 ;  /* 0x0000002a00bc7202 */ /* 0x008fe20000000f00 */
[----:B----4-:R-:W-:-:S02]  /*5d1d0*/  IMAD.MOV.U32 R189, RZ, RZ, R43 ;  /* 0x000000ffffbd7224 */ /* 0x010fc400078e002b */
[----:B------:R-:W-:Y:S01]  /*5d1e0*/  HMMA.1688.F32.TF32 R40, R48, R18, R136 ;  /* 0x000000123028723c */ /* 0x000fe20000081088 */
[----:B------:R-:W-:Y:S04]  /*5d1f0*/  STL.64 [R1+0x670], R52 ;  /* 0x0006703401007387 */ /* 0x000fe80000100a00 */
[----:B------:R-:W-:Y:S04]  /*5d200*/  STL.64 [R1+0x678], R54 ;  /* 0x0006783601007387 */ /* 0x000fe80000100a00 */
[----:B------:R1:W-:Y:S04]  /*5d210*/  STL [R1+0x4d6c], R193 ;  /* 0x004d6cc101007387 */ /* 0x0003e80000100800 */
[----:B------:R2:W-:Y:S04]  /*5d220*/  STL [R1+0x4d68], R192 ;  /* 0x004d68c001007387 */ /* 0x0005e80000100800 */
[----:B------:R3:W-:Y:S04]  /*5d230*/  STL [R1+0x4d64], R195 ;  /* 0x004d64c301007387 */ /* 0x0007e80000100800 */
[----:B------:R4:W-:Y:S03]  /*5d240*/  STL [R1+0x4d60], R194 ;  /* 0x004d60c201007387 */ /* 0x0009e60000100800 */
[----:B-1----:R-:W-:Y:S01]  /*5d250*/  MOV R193, R40 ;  /* 0x0000002800c17202 */ /* 0x002fe20000000f00 */
[----:B--2---:R-:W-:Y:S01]  /*5d260*/  IMAD.MOV.U32 R192, RZ, RZ, R41 ;  /* 0x000000ffffc07224 */ /* 0x004fe200078e0029 */
[----:B------:R-:W-:Y:S01]  /*5d270*/  HMMA.1688.F32.TF32 R196, R36, R34, R176 ;  /* 0x0000002224c4723c */ /* 0x000fe200000810b0 */
[----:B---3--:R-:W-:Y:S01]  /*5d280*/  MOV R195, R42 ;  /* 0x0000002a00c37202 */ /* 0x008fe20000000f00 */
[----:B------:R-:W-:Y:S01]  /*5d290*/  LDS R136, [R4+0x10180] ;  /* 0x0101800004887984 */ /* 0x000fe20000000800 */
[----:B----4-:R-:W-:-:S03]  /*5d2a0*/  IMAD.MOV.U32 R194, RZ, RZ, R43 ;  /* 0x000000ffffc27224 */ /* 0x010fc600078e002b */
[----:B------:R-:W-:Y:S02]  /*5d2b0*/  LDS R138, [R4+0x11180] ;  /* 0x01118000048a7984 */ /* 0x000fe40000000800 */
[----:B------:R-:W-:Y:S02]  /*5d2c0*/  HMMA.1688.F32.TF32 R40, R48, R26, R140 ;  /* 0x0000001a3028723c */ /* 0x000fe4000008108c */
[----:B------:R1:W-:Y:S04]  /*5d2d0*/  STL [R1+0x4d7c], R189 ;  /* 0x004d7cbd01007387 */ /* 0x0003e80000100800 */
[----:B------:R2:W-:Y:S04]  /*5d2e0*/  STL [R1+0x4d78], R188 ;  /* 0x004d78bc01007387 */ /* 0x0005e80000100800 */
[----:B------:R3:W-:Y:S04]  /*5d2f0*/  STL [R1+0x4d74], R191 ;  /* 0x004d74bf01007387 */ /* 0x0007e80000100800 */
[----:B------:R4:W-:Y:S01]  /*5d300*/  STL [R1+0x4d70], R190 ;  /* 0x004d70be01007387 */ /* 0x0009e20000100800 */
[C---:B------:R-:W-:Y:S03]  /*5d310*/  HMMA.1688.F32.TF32 R200, R36.reuse, R30, R200 ;  /* 0x0000001e24c8723c */ /* 0x040fe600000810c8 */
[----:B------:R-:W-:Y:S04]  /*5d320*/  LDS R140, [R4+0x10100] ;  /* 0x01010000048c7984 */ /* 0x000fe80000000800 */
[----:B------:R-:W-:Y:S02]  /*5d330*/  LDS R142, [R4+0x11100] ;  /* 0x01110000048e7984 */ /* 0x000fe40000000800 */
[----:B-1----:R-:W-:Y:S01]  /*5d340*/  MOV R189, R40 ;  /* 0x0000002800bd7202 */ /* 0x002fe20000000f00 */
[----:B--2---:R-:W-:Y:S01]  /*5d350*/  IMAD.MOV.U32 R188, RZ, RZ, R41 ;  /* 0x000000ffffbc7224 */ /* 0x004fe200078e0029 */
[----:B---3--:R-:W-:Y:S01]  /*5d360*/  MOV R191, R42 ;  /* 0x0000002a00bf7202 */ /* 0x008fe20000000f00 */
[----:B----4-:R-:W-:Y:S01]  /*5d370*/  IMAD.MOV.U32 R190, RZ, RZ, R43 ;  /* 0x000000ffffbe7224 */ /* 0x010fe200078e002b */
[----:B------:R-:W-:Y:S01]  /*5d380*/  HMMA.1688.F32.TF32 R208, R36, R10, R208 ;  /* 0x0000000a24d0723c */ /* 0x000fe200000810d0 */
[----:B------:R-:W-:Y:S04]  /*5d390*/  LDS R141, [R5+0x10100] ;  /* 0x01010000058d7984 */ /* 0x000fe80000000800 */
[----:B------:R-:W-:Y:S03]  /*5d3a0*/  LDS R143, [R5+0x11100] ;  /* 0x01110000058f7984 */ /* 0x000fe60000000800 */
[C---:B------:R-:W-:Y:S01]  /*5d3b0*/  HMMA.1688.F32.TF32 R40, R48.reuse, R34, R144 ;  /* 0x000000223028723c */ /* 0x040fe20000081090 */
[----:B------:R1:W-:Y:S04]  /*5d3c0*/  STL [R1+0x4d8c], R194 ;  /* 0x004d8cc201007387 */ /* 0x0003e80000100800 */
[----:B------:R2:W-:Y:S04]  /*5d3d0*/  STL [R1+0x4d88], R195 ;  /* 0x004d88c301007387 */ /* 0x0005e80000100800 */
[----:B------:R3:W-:Y:S04]  /*5d3e0*/  STL [R1+0x4d84], R193 ;  /* 0x004d84c101007387 */ /* 0x0007e80000100800 */
[----:B------:R4:W-:Y:S04]  /*5d3f0*/  STL [R1+0x4d80], R192 ;  /* 0x004d80c001007387 */ /* 0x0009e80000100800 */
[----:B------:R-:W-:Y:S04]  /*5d400*/  LDSM.16.M88.4 R32, [R7+0x43100] ;  /* 0x043100000720783b */ /* 0x000fe80000000200 */
[----:B------:R-:W-:Y:S03]  /*5d410*/  LDS R144, [R2+0x10180] ;  /* 0x0101800002907984 */ /* 0x000fe60000000800 */
[----:B-1----:R-:W-:Y:S01]  /*5d420*/  MOV R194, R40 ;  /* 0x0000002800c27202 */ /* 0x002fe20000000f00 */
[----:B--2---:R-:W-:Y:S01]  /*5d430*/  IMAD.MOV.U32 R195, RZ, RZ, R41 ;  /* 0x000000ffffc37224 */ /* 0x004fe200078e0029 */
[----:B---3--:R-:W-:Y:S01]  /*5d440*/  MOV R193, R42 ;  /* 0x0000002a00c17202 */ /* 0x008fe20000000f00 */
[----:B----4-:R-:W-:Y:S01]  /*5d450*/  IMAD.MOV.U32 R192, RZ, RZ, R43 ;  /* 0x000000ffffc07224 */ /* 0x010fe200078e002b */
[----:B------:R-:W-:Y:S01]  /*5d460*/  LDS R146, [R2+0x11180] ;  /* 0x0111800002927984 */ /* 0x000fe20000000800 */
[C---:B------:R-:W-:Y:S03]  /*5d470*/  HMMA.1688.F32.TF32 R40, R48.reuse, R30, R148 ;  /* 0x0000001e3028723c */ /* 0x040fe60000081094 */
[----:B------:R1:W-:Y:S04]  /*5d480*/  STL [R1+0x4d9c], R190 ;  /* 0x004d9cbe01007387 */ /* 0x0003e80000100800 */
[----:B------:R2:W-:Y:S04]  /*5d490*/  STL [R1+0x4d98], R191 ;  /* 0x004d98bf01007387 */ /* 0x0005e80000100800 */
[----:B------:R3:W-:Y:S04]  /*5d4a0*/  STL [R1+0x4d94], R189 ;  /* 0x004d94bd01007387 */ /* 0x0007e80000100800 */
[----:B------:R4:W-:Y:S04]  /*5d4b0*/  STL [R1+0x4d90], R188 ;  /* 0x004d90bc01007387 */ /* 0x0009e80000100800 */
[----:B------:R-:W-:Y:S04]  /*5d4c0*/  LDSM.16.M88.4 R28, [R7+0x44100] ;  /* 0x04410000071c783b */ /* 0x000fe80000000200 */
[----:B------:R-:W-:Y:S01]  /*5d4d0*/  LDS R145, [R0+0x10180] ;  /* 0x0101800000917984 */ /* 0x000fe20000000800 */
        /* <DEDUP_REMOVED lines=10> */
[----:B------:R-:W5:Y:S04]  /*5d580*/  LDSM.16.M88.4 R12, [R7+0x40100] ;  /* 0x04010000070c783b */ /* 0x000f680000000200 */
[----:B------:R-:W-:Y:S01]  /*5d590*/  LDS R137, [R5+0x10180] ;  /* 0x0101800005897984 */ /* 0x000fe20000000800 */
[----:B-1----:R-:W-:Y:S01]  /*5d5a0*/  MOV R192, R40 ;  /* 0x0000002800c07202 */ /* 0x002fe20000000f00 */
[----:B--2---:R-:W-:Y:S01]  /*5d5b0*/  IMAD.MOV.U32 R193, RZ, RZ, R41 ;  /* 0x000000ffffc17224 */ /* 0x004fe200078e0029 */
[----:B---3--:R-:W-:Y:S01]  /*5d5c0*/  MOV R194, R42 ;  /* 0x0000002a00c27202 */ /* 0x008fe20000000f00 */
[----:B----4-:R-:W-:Y:S01]  /*5d5d0*/  IMAD.MOV.U32 R195, RZ, RZ, R43 ;  /* 0x000000ffffc37224 */ /* 0x010fe200078e002b */
[----:B------:R-:W-:Y:S01]  /*5d5e0*/  LDS R139, [R5+0x11180] ;  /* 0x01118000058b7984 */ /* 0x000fe20000000800 */
[----:B------:R-:W-:Y:S03]  /*5d5f0*/  HMMA.1688.F32.TF32 R40, R48, R10, R156 ;  /* 0x0000000a3028723c */ /* 0x000fe6000008109c */
[----:B------:R1:W-:Y:S04]  /*5d600*/  STL [R1+0x4dbc], R188 ;  /* 0x004dbcbc01007387 */ /* 0x0003e80000100800 */
[----:B------:R2:W-:Y:S04]  /*5d610*/  STL [R1+0x4db8], R189 ;  /* 0x004db8bd01007387 */ /* 0x0005e80000100800 */
[----:B------:R3:W-:Y:S04]  /*5d620*/  STL [R1+0x4db4], R190 ;  /* 0x004db4be01007387 */ /* 0x0007e80000100800 */
[----:B------:R4:W-:Y:S04]  /*5d630*/  STL [R1+0x4db0], R191 ;  /* 0x004db0bf01007387 */ /* 0x0009e80000100800 */
[----:B------:R-:W5:Y:S05]  /*5d640*/  LDSM.16.M88.4 R8, [R7+0x41100] ;  /* 0x041100000708783b */ /* 0x000f6a0000000200 */
[----:B-1----:R-:W-:Y:S01]  /*5d650*/  MOV R188, R40 ;  /* 0x0000002800bc7202 */ /* 0x002fe20000000f00 */
[----:B--2---:R-:W-:Y:S01]  /*5d660*/  IMAD.MOV.U32 R189, RZ, RZ, R41 ;  /* 0x000000ffffbd7224 */ /* 0x004fe200078e0029 */
[----:B---3--:R-:W-:Y:S01]  /*5d670*/  MOV R190, R42 ;  /* 0x0000002a00be7202 */ /* 0x008fe20000000f00 */
[----:B----4-:R-:W-:-:S02]  /*5d680*/  IMAD.MOV.U32 R191, RZ, RZ, R43 ;  /* 0x000000ffffbf7224 */ /* 0x010fc400078e002b */
        /* <DEDUP_REMOVED lines=18> */
[C---:B------:R-:W-:Y:S01]  /*5d7b0*/  HMMA.1688.F32.TF32 R40, R36.reuse, R18, R168 ;  /* 0x000000122428723c */ /* 0x040fe200000810a8 */
[----:B------:R1:W-:Y:S04]  /*5d7c0*/  STL [R1+0x4dec], R193 ;  /* 0x004decc101007387 */ /* 0x0003e80000100800 */
[----:B------:R2:W-:Y:S04]  /*5d7d0*/  STL [R1+0x4de8], R192 ;  /* 0x004de8c001007387 */ /* 0x0005e80000100800 */
[----:B------:R3:W-:Y:S04]  /*5d7e0*/  STL [R1+0x4de4], R195 ;  /* 0x004de4c301007387 */ /* 0x0007e80000100800 */
[----:B------:R4:W-:Y:S01]  /*5d7f0*/  STL [R1+0x4de0], R194 ;  /* 0x004de0c201007387 */ /* 0x0009e20000100800 */
[C---:B------:R-:W-:Y:S03]  /*5d800*/  HMMA.1688.F32.TF32 R212, R36.reuse, R214, R20 ;  /* 0x000000d624d4723c */ /* 0x040fe60000081014 */
[----:B------:R-:W-:Y:S07]  /*5d810*/  LDSM.16.M88.4 R16, [R7+0x47100] ;  /* 0x047100000710783b */ /* 0x000fee0000000200 */
[----:B-1----:R-:W-:Y:S01]  /*5d820*/  MOV R193, R40 ;  /* 0x0000002800c17202 */ /* 0x002fe20000000f00 */
[----:B--2---:R-:W-:Y:S01]  /*5d830*/  IMAD.MOV.U32 R192, RZ, RZ, R41 ;  /* 0x000000ffffc07224 */ /* 0x004fe200078e0029 */
[----:B---3--:R-:W-:Y:S01]  /*5d840*/  MOV R195, R42 ;  /* 0x0000002a00c37202 */ /* 0x008fe20000000f00 */
[----:B----4-:R-:W-:Y:S01]  /*5d850*/  IMAD.MOV.U32 R194, RZ, RZ, R43 ;  /* 0x000000ffffc27224 */ /* 0x010fe200078e002b */
[----:B------:R1:W-:Y:S01]  /*5d860*/  STL [R1+0x4dfc], R189 ;  /* 0x004dfcbd01007387 */ /* 0x0003e20000100800 */
[C---:B------:R-:W-:Y:S03]  /*5d870*/  HMMA.1688.F32.TF32 R40, R36.reuse, R26, R172 ;  /* 0x0000001a2428723c */ /* 0x040fe600000810ac */
[----:B------:R2:W-:Y:S05]  /*5d880*/  STL [R1+0x4df8], R188 ;  /* 0x004df8bc01007387 */ /* 0x0005ea0000100800 */
[----:B------:R-:W-:Y:S01]  /*5d890*/  HMMA.1688.F32.TF32 R216, R36, R218, R220 ;  /* 0x000000da24d8723c */ /* 0x000fe200000810dc */
[----:B------:R3:W-:Y:S04]  /*5d8a0*/  STL [R1+0x4df4], R191 ;  /* 0x004df4bf01007387 */ /* 0x0007e80000100800 */
[----:B------:R4:W-:Y:S04]  /*5d8b0*/  STL [R1+0x4df0], R190 ;  /* 0x004df0be01007387 */ /* 0x0009e80000100800 */
[----:B------:R-:W-:Y:S04]  /*5d8c0*/  STL [R1+0x4c30], R196 ;  /* 0x004c30c401007387 */ /* 0x000fe80000100800 */
[----:B------:R-:W5:Y:S03]  /*5d8d0*/  LDSM.16.M88.4 R36, [R7+0x42100] ;  /* 0x042100000724783b */ /* 0x000f660000000200 */
[----:B-1----:R-:W-:Y:S01]  /*5d8e0*/  MOV R189, R40 ;  /* 0x0000002800bd7202 */ /* 0x002fe20000000f00 */
[----:B--2---:R-:W-:Y:S01]  /*5d8f0*/  IMAD.MOV.U32 R188, RZ, RZ, R41 ;  /* 0x000000ffffbc7224 */ /* 0x004fe200078e0029 */
[----:B---3--:R-:W-:Y:S01]  /*5d900*/  MOV R191, R42 ;  /* 0x0000002a00bf7202 */ /* 0x008fe20000000f00 */
[----:B----4-:R-:W-:Y:S01]  /*5d910*/  IMAD.MOV.U32 R190, RZ, RZ, R43 ;  /* 0x000000ffffbe7224 */ /* 0x010fe200078e002b */
[----:B------:R-:W1:Y:S01]  /*5d920*/  LDSM.16.M88.4 R24, [R7+0x45100] ;  /* 0x045100000718783b */ /* 0x000e620000000200 */
[C---:B-----5:R-:W-:Y:S03]  /*5d930*/  HMMA.1688.F32.TF32 R40, R240.reuse, R12, R244 ;  /* 0x0000000cf028723c */ /* 0x060fe600000810f4 */
        /* <DEDUP_REMOVED lines=11> */
[----:B------:R-:W-:Y:S04]  /*5d9f0*/  STL.64 [R1+0x4c58], R214 ;  /* 0x004c58d601007387 */ /* 0x000fe80000100a00 */
[----:B------:R-:W-:Y:S04]  /*5da00*/  STL.64 [R1+0x4c50], R212 ;  /* 0x004c50d401007387 */ /* 0x000fe80000100a00 */
[----:B------:R-:W-:Y:S04]  /*5da10*/  STL [R1+0x4c18], R219 ;  /* 0x004c18db01007387 */ /* 0x000fe80000100800 */
[----:B------:R-:W-:Y:S04]  /*5da20*/  STL [R1+0x4c14], R14 ;  /* 0x004c140e01007387 */ /* 0x000fe80000100800 */
[----:B------:R-:W-:Y:S04]  /*5da30*/  STL [R1+0x4c10], R15 ;  /* 0x004c100f01007387 */ /* 0x000fe80000100800 */
[----:B------:R-:W-:Y:S04]  /*5da40*/  STL [R1+0x4708], R7 ;  /* 0x0047080701007387 */ /* 0x000fe80000100800 */
[----:B------:R-:W2:Y:S04]  /*5da50*/  LDL.LU R56, [R1+0x810] ;  /* 0x0008100001387983 */ /* 0x000ea80000300800 */
[----:B------:R-:W-:Y:S04]  /*5da60*/  STL.64 [R1+0x40], R40 ;  /* 0x0000402801007387 */ /* 0x000fe80000100a00 */
[----:B------:R3:W-:Y:S04]  /*5da70*/  STL.64 [R1+0x48], R42 ;  /* 0x0000482a01007387 */ /* 0x0007e80000100a00 */
[----:B------:R-:W2:Y:S04]  /*5da80*/  LDL.LU R57, [R1+0x814] ;  /* 0x0008140001397983 */ /* 0x000ea80000300800 */
[----:B------:R-:W2:Y:S04]  /*5da90*/  LDL.LU R58, [R1+0x818] ;  /* 0x00081800013a7983 */ /* 0x000ea80000300800 */
[----:B------:R-:W2:Y:S04]  /*5daa0*/  LDL.LU R59, [R1+0x81c] ;  /* 0x00081c00013b7983 */ /* 0x000ea80000300800 */
[----:B------:R-:W4:Y:S04]  /*5dab0*/  LDL.LU R52, [R1+0x800] ;  /* 0x0008000001347983 */ /* 0x000f280000300800 */
[----:B------:R-:W4:Y:S04]  /*5dac0*/  LDL.LU R53, [R1+0x804] ;  /* 0x0008040001357983 */ /* 0x000f280000300800 */
[----:B------:R-:W4:Y:S01]  /*5dad0*/  LDL.LU R54, [R1+0x808] ;  /* 0x0008080001367983 */ /* 0x000f220000300800 */
[C---:B---3--:R-:W-:Y:S03]  /*5dae0*/  HMMA.1688.F32.TF32 R40, R240.reuse, R8, R248 ;  /* 0x00000008f028723c */ /* 0x048fe600000810f8 */
[----:B------:R-:W4:Y:S04]  /*5daf0*/  LDL.LU R55, [R1+0x80c] ;  /* 0x00080c0001377983 */ /* 0x000f280000300800 */
[----:B------:R-:W1:Y:S04]  /*5db00*/  LDL.LU R248, [R1+0x7f0] ;  /* 0x0007f00001f87983 */ /* 0x000e680000300800 */
[----:B------:R-:W1:Y:S04]  /*5db10*/  LDL.LU R249, [R1+0x7f4] ;  /* 0x0007f40001f97983 */ /* 0x000e680000300800 */
[----:B------:R-:W1:Y:S04]  /*5db20*/  LDL.LU R250, [R1+0x7f8] ;  /* 0x0007f80001fa7983 */ /* 0x000e680000300800 */
[----:B------:R-:W1:Y:S04]  /*5db30*/  LDL.LU R251, [R1+0x7fc] ;  /* 0x0007fc0001fb7983 */ /* 0x000e680000300800 */
[----:B------:R-:W3:Y:S04]  /*5db40*/  LDL.LU R244, [R1+0x7e0] ;  /* 0x0007e00001f47983 */ /* 0x000ee80000300800 */
[----:B------:R-:W3:Y:S04]  /*5db50*/  LDL.LU R245, [R1+0x7e4] ;  /* 0x0007e40001f57983 */ /* 0x000ee80000300800 */
[----:B------:R-:W3:Y:S04]  /*5db60*/  LDL.LU R246, [R1+0x7e8] ;  /* 0x0007e80001f67983 */ /* 0x000ee80000300800 */
[----:B------:R-:W3:Y:S04]  /*5db70*/  LDL.LU R247, [R1+0x7ec] ;  /* 0x0007ec0001f77983 */ /* 0x000ee80000300800 */
[----:B------:R-:W5:Y:S04]  /*5db80*/  LDL.LU R236, [R1+0x740] ;  /* 0x0007400001ec7983 */ /* 0x000f680000300800 */
[----:B------:R-:W5:Y:S04]  /*5db90*/  LDL.LU R237, [R1+0x744] ;  /* 0x0007440001ed7983 */ /* 0x000f680000300800 */
[----:B------:R-:W5:Y:S01]  /*5dba0*/  LDL.LU R238, [R1+0x748] ;  /* 0x0007480001ee7983 */ /* 0x000f620000300800 */
[----:B------:R-:W-:Y:S01]  /*5dbb0*/  MOV R198, R40 ;  /* 0x0000002800c67202 */ /* 0x000fe20000000f00 */
[----:B------:R-:W-:Y:S01]  /*5dbc0*/  IMAD.MOV.U32 R199, RZ, RZ, R41 ;  /* 0x000000ffffc77224 */ /* 0x000fe200078e0029 */
[----:B------:R-:W-:Y:S01]  /*5dbd0*/  MOV R203, R42 ;  /* 0x0000002a00cb7202 */ /* 0x000fe20000000f00 */
[----:B------:R-:W-:Y:S01]  /*5dbe0*/  IMAD.MOV.U32 R211, RZ, RZ, R43 ;  /* 0x000000ffffd37224 */ /* 0x000fe200078e002b */
[----:B------:R-:W3:Y:S01]  /*5dbf0*/  LDSM.16.M88.4 R20, [R7+0x46100] ;  /* 0x046100000714783b */ /* 0x000ee20000000200 */
[C---:B------:R-:W-:Y:S11]  /*5dc00*/  HMMA.1688.F32.TF32 R40, R240.reuse, R36, R224 ;  /* 0x00000024f028723c */ /* 0x040ff600000810e0 */
[----:B------:R-:W-:Y:S11]  /*5dc10*/  @!UPT UIADD3 URZ, URZ, URZ, URZ ;  /* 0x0000003f3f3ff290 */ /* 0x000ff6000fffe03f */
[----:B------:R-:W-:Y:S02]  /*5dc20*/  @!UPT UIADD3 URZ, URZ, URZ, URZ ;  /* 0x0000003f3f3ff290 */ /* 0x000fe4000fffe03f */
[----:B------:R-:W-:Y:S01]  /*5dc30*/  IMAD.MOV.U32 R219, RZ, RZ, R40 ;  /* 0x000000ffffdb7224 */ /* 0x000fe200078e0028 */
[----:B------:R-:W-:Y:S01]  /*5dc40*/  MOV R14, R41 ;  /* 0x00000029000e7202 */ /* 0x000fe20000000f00 */
[----:B------:R-:W-:Y:S01]  /*5dc50*/  IMAD.MOV.U32 R15, RZ, RZ, R42 ;  /* 0x000000ffff0f7224 */ /* 0x000fe200078e002a */
[----:B------:R-:W-:Y:S01]  /*5dc60*/  MOV R252, R43 ;  /* 0x0000002b00fc7202 */ /* 0x000fe20000000f00 */
[----:B------:R-:W-:Y:S04]  /*5dc70*/  STL.64 [R1+0x4c68], R210 ;  /* 0x004c68d201007387 */ /* 0x000fe80000100a00 */
[----:B------:R-:W-:Y:S04]  /*5dc80*/  STL.64 [R1+0x4c60], R208 ;  /* 0x004c60d001007387 */ /* 0x000fe80000100a00 */
[----:B------:R-:W-:Y:S04]  /*5dc90*/  STL.64 [R1+0x4c78], R218 ;  /* 0x004c78da01007387 */ /* 0x000fe80000100a00 */
[----:B------:R-:W-:Y:S04]  /*5dca0*/  STL.64 [R1+0x4c70], R216 ;  /* 0x004c70d801007387 */ /* 0x000fe80000100a00 */
[----:B------:R-:W-:Y:S01]  /*5dcb0*/  STL.64 [R1+0x4c88], R198 ;  /* 0x004c88c601007387 */ /* 0x000fe20000100a00 */
[C---:B--2---:R-:W-:Y:S11]  /*5dcc0*/  HMMA.1688.F32.TF32 R40, R240.reuse, R32, R56 ;  /* 0x00000020f028723c */ /* 0x044ff60000081038 */
[----:B------:R-:W-:Y:S11]  /*5dcd0*/  @!UPT UIADD3 URZ, URZ, URZ, URZ ;  /* 0x0000003f3f3ff290 */ /* 0x000ff6000fffe03f */
[----:B------:R-:W-:Y:S02]  /*5dce0*/  @!UPT UIADD3 URZ, URZ, URZ, URZ ;  /* 0x0000003f3f3ff290 */ /* 0x000fe4000fffe03f */
[----:B------:R-:W-:Y:S01]  /*5dcf0*/  IMAD.MOV.U32 R201, RZ, RZ, R40 ;  /* 0x000000ffffc97224 */ /* 0x000fe200078e0028 */
[----:B------:R-:W-:Y:S01]  /*5dd00*/  MOV R202, R41 ;  /* 0x0000002900ca7202 */ /* 0x000fe20000000f00 */
[----:B------:R-:W-:Y:S01]  /*5dd10*/  IMAD.MOV.U32 R196, RZ, RZ, R42 ;  /* 0x000000ffffc47224 */ /* 0x000fe200078e002a */
[----:B------:R-:W-:Y:S02]  /*5dd20*/  MOV R197, R43 ;  /* 0x0000002b00c57202 */ /* 0x000fe40000000f00 */
[C---:B----4-:R-:W-:Y:S08]  /*5dd30*/  HMMA.1688.F32.TF32 R40, R240.reuse, R28, R52 ;  /* 0x0000001cf028723c */ /* 0x050ff00000081034 */
[C---:B-1----:R-:W-:Y:S08]  /*5dd40*/  HMMA.1688.F32.TF32 R248, R240.reuse, R24, R248 ;  /* 0x00000018f0f8723c */ /* 0x042ff000000810f8 */
[C---:B---3--:R-:W-:Y:S01]  /*5dd50*/  HMMA.1688.F32.TF32 R244, R240.reuse, R20, R244 ;  /* 0x00000014f0f4723c */ /* 0x048fe200000810f4 */
[----:B------:R-:W-:Y:S07]  /*5dd60*/  STL.64 [R1+0x4c80], R196 ;  /* 0x004c80c401007387 */ /* 0x000fee0000100a00 */
[----:B------:R-:W-:Y:S01]  /*5dd70*/  MOV R200, R43 ;  /* 0x0000002b00c87202 */ /* 0x000fe20000000f00 */
[----:B------:R-:W-:Y:S01]  /*5dd80*/  IMAD.MOV.U32 R207, RZ, RZ, R42 ;  /* 0x000000ffffcf7224 */ /* 0x000fe200078e002a */
[----:B------:R-:W-:Y:S01]  /*5dd90*/  MOV R206, R41 ;  /* 0x0000002900ce7202 */ /* 0x000fe20000000f00 */
[----:B------:R-:W-:Y:S01]  /*5dda0*/  IMAD.MOV.U32 R205, RZ, RZ, R40 ;  /* 0x000000ffffcd7224 */ /* 0x000fe200078e0028 */
        /* <DEDUP_REMOVED lines=32> */
[----:B-----5:R-:W-:Y:S03]  /*5dfb0*/  HMMA.1688.F32.TF32 R240, R240, R16, R236 ;  /* 0x00000010f0f0723c */ /* 0x020fe600000810ec */
        /* <DEDUP_REMOVED lines=49> */
[----:B------:R-:W-:Y:S08]  /*5e2d0*/  HMMA.1688.F32.TF32 R76, R96, R36, R76 ;  /* 0x00000024604c723c */ /* 0x000ff0000008104c */
[C---:B-----5:R-:W-:Y:S08]  /*5e2e0*/  HMMA.1688.F32.TF32 R236, R64.reuse, R12, R236 ;  /* 0x0000000c40ec723c */ /* 0x060ff000000810ec */
[C---:B------:R-:W-:Y:S08]  /*5e2f0*/  HMMA.1688.F32.TF32 R40, R64.reuse, R8, R40 ;  /* 0x000000084028723c */ /* 0x040ff00000081028 */
[C---:B------:R-:W-:Y:S08]  /*5e300*/  HMMA.1688.F32.TF32 R44, R64.reuse, R36, R104 ;  /* 0x00000024402c723c */ /* 0x040ff00000081068 */
[C---:B------:R-:W-:Y:S01]  /*5e310*/  HMMA.1688.F32.TF32 R48, R64.reuse, R32, R100 ;  /* 0x000000204030723c */ /* 0x040fe20000081064 */
[----:B------:R-:W-:Y:S04]  /*5e320*/  STL.64 [R1+0x4ce8], R238 ;  /* 0x004ce8ee01007387 */ /* 0x000fe80000100a00 */
[----:B------:R-:W-:Y:S04]  /*5e330*/  STL.64 [R1+0x4ce0], R236 ;  /* 0x004ce0ec01007387 */ /* 0x000fe80000100a00 */
[----:B------:R-:W-:Y:S01]  /*5e340*/  STL.64 [R1+0x4cf8], R42 ;  /* 0x004cf82a01007387 */ /* 0x000fe20000100a00 */
[C---:B------:R-:W-:Y:S03]  /*5e350*/  HMMA.1688.F32.TF32 R56, R64.reuse, R24, R56 ;  /* 0x000000184038723c */ /* 0x040fe60000081038 */
[----:B------:R-:W-:Y:S04]  /*5e360*/  STL.64 [R1+0x4cf0], R40 ;  /* 0x004cf02801007387 */ /* 0x000fe80000100a00 */
[----:B------:R-:W-:Y:S01]  /*5e370*/  STL.64 [R1+0x4d08], R46 ;  /* 0x004d082e01007387 */ /* 0x000fe20000100a00 */
[C---:B------:R-:W-:Y:S03]  /*5e380*/  HMMA.1688.F32.TF32 R52, R64.reuse, R28, R52 ;  /* 0x0000001c4034723c */ /* 0x040fe60000081034 */
[----:B------:R-:W-:Y:S04]  /*5e390*/  STL.64 [R1+0x4d00], R44 ;  /* 0x004d002c01007387 */ /* 0x000fe80000100a00 */
[----:B------:R-:W-:Y:S01]  /*5e3a0*/  STL.64 [R1+0x4d18], R50 ;  /* 0x004d183201007387 */ /* 0x000fe20000100a00 */
[C---:B------:R-:W-:Y:S03]  /*5e3b0*/  HMMA.1688.F32.TF32 R60, R64.reuse, R20, R60 ;  /* 0x00000014403c723c */ /* 0x040fe6000008103c */
[----:B------:R-:W-:Y:S05]  /*5e3c0*/  STL.64 [R1+0x4d10], R48 ;  /* 0x004d103001007387 */ /* 0x000fea0000100a00 */
[----:B------:R-:W-:Y:S01]  /*5e3d0*/  HMMA.1688.F32.TF32 R64, R64, R16, R184 ;  /* 0x000000104040723c */ /* 0x000fe200000810b8 */
[----:B------:R-:W2:Y:S04]  /*5e3e0*/  LDL.LU R184, [R1+0x520] ;  /* 0x0005200001b87983 */ /* 0x000ea80000300800 */
[----:B------:R-:W2:Y:S04]  /*5e3f0*/  LDL.LU R185, [R1+0x524] ;  /* 0x0005240001b97983 */ /* 0x000ea80000300800 */
[----:B------:R-:W2:Y:S04]  /*5e400*/  LDL.LU R186, [R1+0x528] ;  /* 0x0005280001ba7983 */ /* 0x000ea80000300800 */
[----:B------:R-:W2:Y:S01]  /*5e410*/  LDL.LU R187, [R1+0x52c] ;  /* 0x00052c0001bb7983 */ /* 0x000ea20000300800 */
[C---:B------:R-:W-:Y:S08]  /*5e420*/  HMMA.1688.F32.TF32 R68, R96.reuse, R12, R68 ;  /* 0x0000000c6044723c */ /* 0x040ff00000081044 */
[C---:B------:R-:W-:Y:S08]  /*5e430*/  HMMA.1688.F32.TF32 R72, R96.reuse, R8, R72 ;  /* 0x000000086048723c */ /* 0x040ff00000081048 */
[C---:B------:R-:W-:Y:S08]  /*5e440*/  HMMA.1688.F32.TF32 R84, R96.reuse, R28, R84 ;  /* 0x0000001c6054723c */ /* 0x040ff00000081054 */
[----:B------:R-:W-:Y:S01]  /*5e450*/  HMMA.1688.F32.TF32 R96, R96, R16, R180 ;  /* 0x000000106060723c */ /* 0x000fe200000810b4 */
        /* <DEDUP_REMOVED lines=8> */
[C---:B------:R-:W-:Y:S03]  /*5e4e0*/  HMMA.1688.F32.TF32 R100, R128.reuse, R12, R224 ;  /* 0x0000000c8064723c */ /* 0x040fe600000810e0 */
        /* <DEDUP_REMOVED lines=19> */
[----:B------:R-:W-:Y:S01]  /*5e620*/  STL [R1+0x4bd4], R103 ;  /* 0x004bd46701007387 */ /* 0x000fe20000100800 */
[C---:B--2---:R-:W-:Y:S11]  /*5e630*/  HMMA.1688.F32.TF32 R104, R128.reuse, R8, R184 ;  /* 0x000000088068723c */ /* 0x044ff600000810b8 */
[----:B------:R-:W-:Y:S11]  /*5e640*/  @!UPT UIADD3 URZ, URZ, URZ, URZ ;  /* 0x0000003f3f3ff290 */ /* 0x000ff6000fffe03f */
[----:B------:R-:W-:Y:S01]  /*5e650*/  @!UPT UIADD3 URZ, URZ, URZ, URZ ;  /* 0x0000003f3f3ff290 */ /* 0x000fe2000fffe03f */
[----:B------:R-:W-:Y:S04]  /*5e660*/  STL [R1+0x4bec], R104 ;  /* 0x004bec6801007387 */ /* 0x000fe80000100800 */
[----:B------:R-:W-:Y:S04]  /*5e670*/  STL [R1+0x4be8], R105 ;  /* 0x004be86901007387 */ /* 0x000fe80000100800 */
[----:B------:R-:W-:Y:S04]  /*5e680*/  STL [R1+0x4be4], R106 ;  /* 0x004be46a01007387 */ /* 0x000fe80000100800 */
[----:B------:R-:W-:Y:S01]  /*5e690*/  STL [R1+0x4bd0], R107 ;  /* 0x004bd06b01007387 */ /* 0x000fe20000100800 */
[C---:B---3--:R-:W-:Y:S03]  /*5e6a0*/  HMMA.1688.F32.TF32 R108, R128.reuse, R36, R180 ;  /* 0x00000024806c723c */ /* 0x048fe600000810b4 */
        /* <DEDUP_REMOVED lines=11> */
[----:B------:R-:W-:Y:S01]  /*5e760*/  STL [R1+0x4bf0], R111 ;  /* 0x004bf06f01007387 */ /* 0x000fe20000100800 */
[C---:B----4-:R-:W-:Y:S03]  /*5e770*/  HMMA.1688.F32.TF32 R112, R128.reuse, R32, R224 ;  /* 0x000000208070723c */ /* 0x050fe600000810e0 */
[----:B------:R-:W4:Y:S04]  /*5e780*/  LDL.LU R224, [R1+0x4d0] ;  /* 0x0004d00001e07983 */ /* 0x000f280000300800 */
[----:B------:R-:W4:Y:S04]  /*5e790*/  LDL.LU R225, [R1+0x4d4] ;  /* 0x0004d40001e17983 */ /* 0x000f280000300800 */
[----:B------:R-:W4:Y:S04]  /*5e7a0*/  LDL.LU R226, [R1+0x4d8] ;  /* 0x0004d80001e27983 */ /* 0x000f280000300800 */
[----:B------:R-:W4:Y:S01]  /*5e7b0*/  LDL.LU R227, [R1+0x4dc] ;  /* 0x0004dc0001e37983 */ /* 0x000f220000300800 */
[C---:B-----5:R-:W-:Y:S08]  /*5e7c0*/  HMMA.1688.F32.TF32 R124, R128.reuse, R20, R124 ;  /* 0x00000014807c723c */ /* 0x060ff0000008107c */
[C---:B------:R-:W-:Y:S08]  /*5e7d0*/  HMMA.1688.F32.TF32 R120, R128.reuse, R24, R120 ;  /* 0x000000188078723c */ /* 0x040ff00000081078 */
[C---:B------:R-:W-:Y:S08]  /*5e7e0*/  HMMA.1688.F32.TF32 R116, R128.reuse, R28, R116 ;  /* 0x0000001c8074723c */ /* 0x040ff00000081074 */
[----:B------:R-:W-:Y:S01]  /*5e7f0*/  HMMA.1688.F32.TF32 R128, R128, R16, R132 ;  /* 0x000000108080723c */ /* 0x000fe20000081084 */
[----:B------:R-:W-:Y:S04]  /*5e800*/  LDS R132, [R2+0x10100] ;  /* 0x0101000002847984 */ /* 0x000fe80000000800 */
[----:B------:R-:W-:Y:S04]  /*5e810*/  LDS R134, [R2+0x11100] ;  /* 0x0111000002867984 */ /* 0x000fe80000000800 */
[----:B------:R-:W-:Y:S04]  /*5e820*/  LDS R133, [R0+0x10100] ;  /* 0x0101000000857984 */ /* 0x000fe80000000800 */
[----:B------:R-:W3:Y:S04]  /*5e830*/  LDS R135, [R0+0x11100] ;  /* 0x0111000000877984 */ /* 0x000ee80000000800 */
[----:B------:R-:W-:Y:S04]  /*5e840*/  STL [R1+0x4c0c], R112 ;  /* 0x004c0c7001007387 */ /* 0x000fe80000100800 */
[----:B------:R-:W-:Y:S04]  /*5e850*/  STL [R1+0x4c08], R113 ;  /* 0x004c087101007387 */ /* 0x000fe80000100800 */
[----:B------:R-:W-:Y:S04]  /*5e860*/  STL [R1+0x4c04], R114 ;  /* 0x004c047201007387 */ /* 0x000fe80000100800 */
[----:B------:R-:W-:Y:S01]  /*5e870*/  STL [R1+0x4c00], R115 ;  /* 0x004c007301007387 */ /* 0x000fe20000100800 */
[C---:B---3--:R-:W-:Y:S08]  /*5e880*/  HMMA.1688.F32.TF32 R44, R132.reuse, R12, R184 ;  /* 0x0000000c842c723c */ /* 0x048ff000000810b8 */
[----:B--2---:R-:W-:Y:S11]  /*5e890*/  HMMA.1688.F32.TF32 R40, R132, R8, R180 ;  /* 0x000000088428723c */ /* 0x004ff600000810b4 */
[----:B------:R-:W-:Y:S04]  /*5e8a0*/  @!UPT UIADD3 URZ, URZ, URZ, URZ ;  /* 0x0000003f3f3ff290 */ /* 0x000fe8000fffe03f */
[----:B------:R1:W-:Y:S04]  /*5e8b0*/  STL.64 [R1+0x4f0], R44 ;  /* 0x0004f02c01007387 */ /* 0x0003e80000100a00 */
[----:B------:R2:W-:Y:S04]  /*5e8c0*/  STL.64 [R1+0x4f8], R46 ;  /* 0x0004f82e01007387 */ /* 0x0005e80000100a00 */
[----:B------:R-:W3:Y:S04]  /*5e8d0*/  LDL.LU R180, [R1+0xf0] ;  /* 0x0000f00001b47983 */ /* 0x000ee80000300800 */
[----:B------:R-:W3:Y:S04]  /*5e8e0*/  LDL.LU R181, [R1+0xf4] ;  /* 0x0000f40001b57983 */ /* 0x000ee80000300800 */
[----:B------:R-:W3:Y:S04]  /*5e8f0*/  LDL.LU R182, [R1+0xf8] ;  /* 0x0000f80001b67983 */ /* 0x000ee80000300800 */
[----:B------:R-:W3:Y:S04]  /*5e900*/  LDL.LU R183, [R1+0xfc] ;  /* 0x0000fc0001b77983 */ /* 0x000ee80000300800 */
        /* <DEDUP_REMOVED lines=32> */
[----:B------:R-:W3:Y:S01]  /*5eb10*/  LDL.LU R215, [R1+0x27c] ;  /* 0x00027c0001d77983 */ /* 0x000ee20000300800 */
[----:B------:R-:W-:Y:S01]  /*5eb20*/  MOV R102, R41 ;  /* 0x0000002900667202 */ /* 0x000fe20000000f00 */
[----:B------:R-:W-:Y:S02]  /*5eb30*/  IMAD.MOV.U32 R103, RZ, RZ, R42 ;  /* 0x000000ffff677224 */ /* 0x000fe400078e002a */
[----:B------:R-:W3:Y:S01]  /*5eb40*/  LDL.LU R208, [R1+0x480] ;  /* 0x0004800001d07983 */ /* 0x000ee20000300800 */
[----:B------:R-:W-:-:S03]  /*5eb50*/  MOV R107, R43 ;  /* 0x0000002b006b7202 */ /* 0x000fc60000000f00 */
[----:B------:R-:W3:Y:S01]  /*5eb60*/  LDL.LU R209, [R1+0x484] ;  /* 0x0004840001d17983 */ /* 0x000ee20000300800 */
[----:B----4-:R-:W-:Y:S03]  /*5eb70*/  HMMA.1688.F32.TF32 R40, R132, R36, R224 ;  /* 0x000000248428723c */ /* 0x010fe600000810e0 */
[----:B------:R-:W3:Y:S04]  /*5eb80*/  LDL.LU R210, [R1+0x488] ;  /* 0x0004880001d27983 */ /* 0x000ee80000300800 */
[----:B------:R-:W3:Y:S04]  /*5eb90*/  LDL.LU R211, [R1+0x48c] ;  /* 0x00048c0001d37983 */ /* 0x000ee80000300800 */
        /* <DEDUP_REMOVED lines=40> */
[----:B-1----:R-:W5:Y:S04]  /*5ee20*/  LDL.LU R44, [R1+0x490] ;  /* 0x00049000012c7983 */ /* 0x002f680000300800 */
[----:B------:R-:W5:Y:S04]  /*5ee30*/  LDL.LU R45, [R1+0x494] ;  /* 0x00049400012d7983 */ /* 0x000f680000300800 */
[----:B--2---:R-:W5:Y:S04]  /*5ee40*/  LDL.LU R46, [R1+0x498] ;  /* 0x00049800012e7983 */ /* 0x004f680000300800 */
[----:B------:R-:W5:Y:S04]  /*5ee50*/  LDL.LU R47, [R1+0x49c] ;  /* 0x00049c00012f7983 */ /* 0x000f680000300800 */
        /* <DEDUP_REMOVED lines=24> */
[C---:B---3--:R-:W-:Y:S08]  /*5efe0*/  HMMA.1688.F32.TF32 R112, R132.reuse, R32, R108 ;  /* 0x000000208470723c */ /* 0x048ff0000008106c */
[----:B----4-:R-:W-:Y:S11]  /*5eff0*/  HMMA.1688.F32.TF32 R224, R132, R28, R224 ;  /* 0x0000001c84e0723c */ /* 0x010ff600000810e0 */
[----:B------:R-:W-:Y:S05]  /*5f000*/  @!UPT UIADD3 URZ, URZ, URZ, URZ ;  /* 0x0000003f3f3ff290 */ /* 0x000fea000fffe03f */
[----:B------:R-:W-:Y:S01]  /*5f010*/  IMAD.MOV.U32 R110, RZ, RZ, R114 ;  /* 0x000000ffff6e7224 */ /* 0x000fe200078e0072 */
[----:B------:R-:W-:Y:S01]  /*5f020*/  MOV R111, R115 ;  /* 0x00000073006f7202 */ /* 0x000fe20000000f00 */
[----:B------:R-:W-:Y:S01]  /*5f030*/  IMAD.MOV.U32 R108, RZ, RZ, R112 ;  /* 0x000000ffff6c7224 */ /* 0x000fe200078e0070 */
[----:B------:R-:W-:-:S05]  /*5f040*/  MOV R109, R113 ;  /* 0x00000071006d7202 */ /* 0x000fca0000000f00 */
[----:B------:R-:W-:Y:S01]  /*5f050*/  IMAD.MOV.U32 R114, RZ, RZ, R226 ;  /* 0x000000ffff727224 */ /* 0x000fe200078e00e2 */
[----:B------:R-:W-:Y:S01]  /*5f060*/  MOV R115, R227 ;  /* 0x000000e300737202 */ /* 0x000fe20000000f00 */
[----:B------:R-:W-:Y:S01]  /*5f070*/  IMAD.MOV.U32 R112, RZ, RZ, R224 ;  /* 0x000000ffff707224 */ /* 0x000fe200078e00e0 */
[----:B------:R-:W-:Y:S01]  /*5f080*/  MOV R113, R225 ;  /* 0x000000e100717202 */ /* 0x000fe20000000f00 */
[----:B------:R-:W3:Y:S04]  /*5f090*/  LDL.LU.64 R226, [R1+0x4e58] ;  /* 0x004e580001e27983 */ /* 0x000ee80000300a00 */
[----:B------:R-:W3:Y:S01]  /*5f0a0*/  LDL.LU.64 R224, [R1+0x4e50] ;  /* 0x004e500001e07983 */ /* 0x000ee20000300a00 */
[C---:B--2---:R-:W-:Y:S11]  /*5f0b0*/  HMMA.1688.F32.TF32 R48, R132.reuse, R24, R48 ;  /* 0x000000188430723c */ /* 0x044ff60000081030 */
[----:B------:R-:W-:Y:S11]  /*5f0c0*/  @!UPT UIADD3 URZ, URZ, URZ, URZ ;  /* 0x0000003f3f3ff290 */ /* 0x000ff6000fffe03f */
[----:B------:R-:W-:Y:S01]  /*5f0d0*/  @!UPT UIADD3 URZ, URZ, URZ, URZ ;  /* 0x0000003f3f3ff290 */ /* 0x000fe2000fffe03f */
[----:B------:R-:W-:Y:S04]  /*5f0e0*/  STL.64 [R1+0x4a0], R48 ;  /* 0x0004a03001007387 */ /* 0x000fe80000100a00 */
[----:B------:R5:W-:Y:S02]  /*5f0f0*/  STL.64 [R1+0x4a8], R50 ;  /* 0x0004a83201007387 */ /* 0x000be40000100a00 */
[C---:B-----5:R-:W-:Y:S08]  /*5f100*/  HMMA.1688.F32.TF32 R48, R132.reuse, R20, R44 ;  /* 0x000000148430723c */ /* 0x060ff0000008102c */
[----:B------:R-:W-:Y:S08]  /*5f110*/  HMMA.1688.F32.TF32 R44, R132, R16, R40 ;  /* 0x00000010842c723c */ /* 0x000ff00000081028 */
[C---:B------:R-:W-:Y:S07]  /*5f120*/  HMMA.1688.F32.TF32 R40, R140.reuse, R12, R236 ;  /* 0x0000000c8c28723c */ /* 0x040fee00000810ec */
        /* <DEDUP_REMOVED lines=8> */
[C---:B-1----:R-:W-:Y:S07]  /*5f1b0*/  HMMA.1688.F32.TF32 R40, R140.reuse, R32, R248 ;  /* 0x000000208c28723c */ /* 0x042fee00000810f8 */
        /* <DEDUP_REMOVED lines=13> */
[----:B-1----:R-:W-:Y:S03]  /*5f290*/  HMMA.1688.F32.TF32 R48, R140, R16, R216 ;  /* 0x000000108c30723c */ /* 0x002fe600000810d8 */
[----:B------:R-:W-:Y:S04]  /*5f2a0*/  STL.64 [R1+0x390], R40 ;  /* 0x0003902801007387 */ /* 0x000fe80000100a00 */
[----:B------:R1:W-:Y:S01]  /*5f2b0*/  STL.64 [R1+0x398], R42 ;  /* 0x0003982a01007387 */ /* 0x0003e20000100a00 */
[C---:B--2---:R-:W-:Y:S03]  /*5f2c0*/  HMMA.1688.F32.TF32 R44, R144.reuse, R12, R208 ;  /* 0x0000000c902c723c */ /* 0x044fe600000810d0 */
[----:B------:R-:W-:Y:S04]  /*5f2d0*/  LDS R140, [R2+0x10200] ;  /* 0x01020000028c7984 */ /* 0x000fe80000000800 */
[----:B------:R-:W-:Y:S01]  /*5f2e0*/  LDS R142, [R2+0x11200] ;  /* 0x01120000028e7984 */ /* 0x000fe20000000800 */
[C---:B-1----:R-:W-:Y:S03]  /*5f2f0*/  HMMA.1688.F32.TF32 R40, R144.reuse, R8, R220 ;  /* 0x000000089028723c */ /* 0x042fe600000810dc */
[----:B------:R-:W-:Y:S04]  /*5f300*/  LDS R141, [R0+0x10200] ;  /* 0x01020000008d7984 */ /* 0x000fe80000000800 */
[----:B------:R-:W1:Y:S04]  /*5f310*/  LDS R143, [R0+0x11200] ;  /* 0x01120000008f7984 */ /* 0x000e680000000800 */
[----:B------:R-:W-:Y:S04]  /*5f320*/  STL.64 [R1+0x300], R48 ;  /* 0x0003003001007387 */ /* 0x000fe80000100a00 */
[----:B------:R2:W-:Y:S04]  /*5f330*/  STL.64 [R1+0x308], R50 ;  /* 0x0003083201007387 */ /* 0x0005e80000100a00 */
[----:B------:R-:W-:Y:S04]  /*5f340*/  STL.64 [R1+0x2f0], R44 ;  /* 0x0002f02c01007387 */ /* 0x000fe80000100a00 */
[----:B------:R4:W-:Y:S01]  /*5f350*/  STL.64 [R1+0x2f8], R46 ;  /* 0x0002f82e01007387 */ /* 0x0009e20000100a00 */
[C---:B--2---:R-:W-:Y:S03]  /*5f360*/  HMMA.1688.F32.TF32 R48, R144.reuse, R36, R212 ;  /* 0x000000249030723c */ /* 0x044fe600000810d4 */
[----:B------:R-:W-:Y:S04]  /*5f370*/  STL.64 [R1+0x2e0], R40 ;  /* 0x0002e02801007387 */ /* 0x000fe80000100a00 */
[----:B------:R2:W-:Y:S01]  /*5f380*/  STL.64 [R1+0x2e8], R42 ;  /* 0x0002e82a01007387 */ /* 0x0005e20000100a00 */
[C---:B----4-:R-:W-:Y:S08]  /*5f390*/  HMMA.1688.F32.TF32 R44, R144.reuse, R32, R176 ;  /* 0x00000020902c723c */ /* 0x050ff000000810b0 */
[C---:B--2---:R-:W-:Y:S01]  /*5f3a0*/  HMMA.1688.F32.TF32 R40, R144.reuse, R28, R172 ;  /* 0x0000001c9028723c */ /* 0x044fe200000810ac */
[----:B------:R-:W-:Y:S04]  /*5f3b0*/  LDS R172, [R2+0x10280] ;  /* 0x0102800002ac7984 */ /* 0x000fe80000000800 */
[----:B------:R-:W-:Y:S04]  /*5f3c0*/  LDS R174, [R2+0x11280] ;  /* 0x0112800002ae7984 */ /* 0x000fe80000000800 */
[----:B------:R-:W-:Y:S04]  /*5f3d0*/  STL.64 [R1+0x2d0], R48 ;  /* 0x0002d03001007387 */ /* 0x000fe80000100a00 */
[----:B------:R2:W-:Y:S04]  /*5f3e0*/  STL.64 [R1+0x2d8], R50 ;  /* 0x0002d83201007387 */ /* 0x0005e80000100a00 */
[----:B------:R-:W-:Y:S04]  /*5f3f0*/  STL.64 [R1+0x2c0], R44 ;  /* 0x0002c02c01007387 */ /* 0x000fe80000100a00 */
[----:B------:R4:W-:Y:S01]  /*5f400*/  STL.64 [R1+0x2c8], R46 ;  /* 0x0002c82e01007387 */ /* 0x0009e20000100a00 */
[C---:B--2---:R-:W-:Y:S03]  /*5f410*/  HMMA.1688.F32.TF32 R48, R144.reuse, R24, R168 ;  /* 0x000000189030723c */ /* 0x044fe600000810a8 */
[----:B------:R-:W-:Y:S04]  /*5f420*/  STL.64 [R1+0x2b0], R40 ;  /* 0x0002b02801007387 */ /* 0x000fe80000100a00 */
[----:B------:R2:W-:Y:S01]  /*5f430*/  STL.64 [R1+0x2b8], R42 ;  /* 0x0002b82a01007387 */ /* 0x0005e20000100a00 */
[C---:B----4-:R-:W-:Y:S03]  /*5f440*/  HMMA.1688.F32.TF32 R44, R144.reuse, R20, R164 ;  /* 0x00000014902c723c */ /* 0x050fe600000810a4 */
[----:B------:R-:W-:Y:S04]  /*5f450*/  LDS R173, [R0+0x10280] ;  /* 0x0102800000ad7984 */ /* 0x000fe80000000800 */
[----:B------:R-:W-:Y:S01]  /*5f460*/  LDS R175, [R0+0x11280] ;  /* 0x0112800000af7984 */ /* 0x000fe20000000800 */
[----:B--2---:R-:W-:Y:S03]  /*5f470*/  HMMA.1688.F32.TF32 R40, R144, R16, R160 ;  /* 0x000000109028723c */ /* 0x004fe600000810a0 */
        /* <DEDUP_REMOVED lines=11> */
[----:B------:R-:W4:Y:S01]  /*5f530*/  LDS R147, [R5+0x11200] ;  /* 0x0112000005937984 */ /* 0x000f220000000800 */
[C---:B--2---:R-:W-:Y:S07]  /*5f540*/  HMMA.1688.F32.TF32 R40, R136.reuse, R36, R148 ;  /* 0x000000248828723c */ /* 0x044fee0000081094 */
[----:B------:R-:W-:Y:S04]  /*5f550*/  STL.64 [R1+0x270], R48 ;  /* 0x0002703001007387 */ /* 0x000fe80000100a00 */
[----:B------:R2:W-:Y:S04]  /*5f560*/  STL.64 [R1+0x278], R50 ;  /* 0x0002783201007387 */ /* 0x0005e80000100a00 */
[----:B------:R-:W-:Y:S04]  /*5f570*/  STL.64 [R1+0x260], R44 ;  /* 0x0002602c01007387 */ /* 0x000fe80000100a00 */
[----:B------:R5:W-:Y:S01]  /*5f580*/  STL.64 [R1+0x268], R46 ;  /* 0x0002682e01007387 */ /* 0x000be20000100a00 */
[C---:B--2---:R-:W-:Y:S03]  /*5f590*/  HMMA.1688.F32.TF32 R48, R136.reuse, R32, R184 ;  /* 0x000000208830723c */ /* 0x044fe600000810b8 */
[----:B------:R-:W-:Y:S04]  /*5f5a0*/  STL.64 [R1+0x250], R40 ;  /* 0x0002502801007387 */ /* 0x000fe80000100a00 */
[----:B------:R3:W-:Y:S01]  /*5f5b0*/  STL.64 [R1+0x258], R42 ;  /* 0x0002582a01007387 */ /* 0x0007e20000100a00 */
[C---:B-----5:R-:W-:Y:S01]  /*5f5c0*/  HMMA.1688.F32.TF32 R44, R136.reuse, R28, R180 ;  /* 0x0000001c882c723c */ /* 0x060fe200000810b4 */
[----:B------:R-:W-:Y:S01]  /*5f5d0*/  IMAD.MOV.U32 R156, RZ, RZ, R228 ;  /* 0x000000ffff9c7224 */ /* 0x000fe200078e00e4 */
[----:B------:R-:W-:Y:S01]  /*5f5e0*/  MOV R157, R229 ;  /* 0x000000e5009d7202 */ /* 0x000fe20000000f00 */
[----:B------:R-:W-:Y:S01]  /*5f5f0*/  IMAD.MOV.U32 R158, RZ, RZ, R235 ;  /* 0x000000ffff9e7224 */ /* 0x000fe200078e00eb */
[----:B------:R-:W-:Y:S01]  /*5f600*/  MOV R159, R234 ;  /* 0x000000ea009f7202 */ /* 0x000fe20000000f00 */
[----:B------:R-:W-:Y:S01]  /*5f610*/  IMAD.MOV.U32 R162, RZ, RZ, R3 ;  /* 0x000000ffffa27224 */ /* 0x000fe200078e0003 */
[----:B------:R-:W-:Y:S01]  /*5f620*/  MOV R163, R6 ;  /* 0x0000000600a37202 */ /* 0x000fe20000000f00 */
[----:B------:R-:W-:Y:S01]  /*5f630*/  LDS R184, [R4+0x10280] ;  /* 0x0102800004b87984 */ /* 0x000fe20000000800 */
[----:B---3--:R-:W-:Y:S03]  /*5f640*/  HMMA.1688.F32.TF32 R40, R136, R24, R224 ;  /* 0x000000188828723c */ /* 0x008fe600000810e0 */
[----:B------:R-:W-:Y:S04]  /*5f650*/  LDS R186, [R4+0x11280] ;  /* 0x0112800004ba7984 */ /* 0x000fe80000000800 */
[----:B------:R-:W-:Y:S04]  /*5f660*/  STL.64 [R1+0x240], R48 ;  /* 0x0002403001007387 */ /* 0x000fe80000100a00 */
[----:B------:R-:W-:Y:S04]  /*5f670*/  STL.64 [R1+0x248], R50 ;  /* 0x0002483201007387 */ /* 0x000fe80000100a00 */
[----:B------:R-:W-:Y:S04]  /*5f680*/  STL.64 [R1+0x230], R44 ;  /* 0x0002302c01007387 */ /* 0x000fe80000100a00 */
[----:B------:R-:W-:Y:S04]  /*5f690*/  STL.64 [R1+0x238], R46 ;  /* 0x0002382e01007387 */ /* 0x000fe80000100a00 */
[----:B------:R-:W2:Y:S04]  /*5f6a0*/  LDL.LU R228, [R1+0x4e4c] ;  /* 0x004e4c0001e47983 */ /* 0x000ea80000300800 */
[----:B------:R-:W-:Y:S04]  /*5f6b0*/  STL.64 [R1+0x50], R40 ;  /* 0x0000502801007387 */ /* 0x000fe80000100a00 */
[----:B------:R1:W-:Y:S04]  /*5f6c0*/  STL.64 [R1+0x58], R42 ;  /* 0x0000582a01007387 */ /* 0x0003e80000100a00 */
[----:B------:R-:W3:Y:S01]  /*5f6d0*/  LDL.LU R229, [R1+0x4e48] ;  /* 0x004e480001e57983 */ /* 0x000ee20000300800 */
[----:B------:R-:W-:Y:S01]  /*5f6e0*/  IMAD.MOV.U32 R180, RZ, RZ, R233 ;  /* 0x000000ffffb47224 */ /* 0x000fe200078e00e9 */
[----:B------:R-:W-:-:S02]  /*5f6f0*/  MOV R181, R232 ;  /* 0x000000e800b57202 */ /* 0x000fc40000000f00 */
[----:B------:R-:W5:Y:S01]  /*5f700*/  LDL.LU R235, [R1+0x4e44] ;  /* 0x004e440001eb7983 */ /* 0x000f620000300800 */
[----:B------:R-:W-:-:S03]  /*5f710*/  IMAD.MOV.U32 R182, RZ, RZ, R231 ;  /* 0x000000ffffb67224 */ /* 0x000fc600078e00e7 */
[----:B------:R-:W4:Y:S01]  /*5f720*/  LDL.LU R234, [R1+0x4e40] ;  /* 0x004e400001ea7983 */ /* 0x000f220000300800 */
[----:B------:R-:W-:-:S03]  /*5f730*/  MOV R183, R230 ;  /* 0x000000e600b77202 */ /* 0x000fc60000000f00 */
[----:B------:R-:W5:Y:S04]  /*5f740*/  LDL.LU R233, [R1+0x4e3c] ;  /* 0x004e3c0001e97983 */ /* 0x000f680000300800 */
[----:B------:R-:W5:Y:S04]  /*5f750*/  LDL.LU R232, [R1+0x4e38] ;  /* 0x004e380001e87983 */ /* 0x000f680000300800 */
[----:B------:R-:W5:Y:S04]  /*5f760*/  LDL.LU R231, [R1+0x4e34] ;  /* 0x004e340001e77983 */ /* 0x000f680000300800 */
[----:B------:R-:W5:Y:S04]  /*5f770*/  LDL.LU R230, [R1+0x4e30] ;  /* 0x004e300001e67983 */ /* 0x000f680000300800 */
[----:B------:R-:W-:Y:S04]  /*5f780*/  LDS R185, [R5+0x10280] ;  /* 0x0102800005b97984 */ /* 0x000fe80000000800 */
[----:B------:R-:W1:Y:S01]  /*5f790*/  LDS R187, [R5+0x11280] ;  /* 0x0112800005bb7984 */ /* 0x000e620000000800 */
[----:B--2---:R-:W-:Y:S01]  /*5f7a0*/  MOV R161, R228 ;  /* 0x000000e400a17202 */ /* 0x004fe20000000f00 */
[----:B---3--:R-:W-:-:S02]  /*5f7b0*/  IMAD.MOV.U32 R160, RZ, RZ, R229 ;  /* 0x000000ffffa07224 */ /* 0x008fc400078e00e5 */
[----:B------:R-:W2:Y:S04]  /*5f7c0*/  LDL.LU R229, [R1+0x4e2c] ;  /* 0x004e2c0001e57983 */ /* 0x000ea80000300800 */
[----:B------:R-:W3:Y:S04]  /*5f7d0*/  LDL.LU R228, [R1+0x4e28] ;  /* 0x004e280001e47983 */ /* 0x000ee80000300800 */
[----:B------:R-:W3:Y:S01]  /*5f7e0*/  LDL.LU R3, [R1+0x4e24] ;  /* 0x004e240001037983 */ /* 0x000ee20000300800 */
[----:B----4-:R-:W-:Y:S01]  /*5f7f0*/  IMAD.MOV.U32 R166, RZ, RZ, R234 ;  /* 0x000000ffffa67224 */ /* 0x010fe200078e00ea */
[----:B-----5:R-:W-:-:S02]  /*5f800*/  MOV R165, R233 ;  /* 0x000000e900a57202 */ /* 0x020fc40000000f00 */
[----:B------:R-:W4:Y:S01]  /*5f810*/  LDL.LU R6, [R1+0x4e20] ;  /* 0x004e200001067983 */ /* 0x000f220000300800 */
[----:B------:R-:W-:-:S03]  /*5f820*/  IMAD.MOV.U32 R164, RZ, RZ, R232 ;  /* 0x000000ffffa47224 */ /* 0x000fc600078e00e8 */
[----:B------:R-:W5:Y:S01]  /*5f830*/  LDL.LU R232, [R1+0x4e1c] ;  /* 0x004e1c0001e87983 */ /* 0x000f620000300800 */
[----:B------:R-:W-:-:S03]  /*5f840*/  MOV R167, R235 ;  /* 0x000000eb00a77202 */ /* 0x000fc60000000f00 */
[----:B------:R-:W5:Y:S04]  /*5f850*/  LDL.LU R233, [R1+0x4e18] ;  /* 0x004e180001e97983 */ /* 0x000f680000300800 */
[----:B------:R-:W5:Y:S01]  /*5f860*/  LDL.LU R234, [R1+0x4e14] ;  /* 0x004e140001ea7983 */ /* 0x000f620000300800 */
[----:B------:R-:W-:-:S03]  /*5f870*/  IMAD.MOV.U32 R150, RZ, RZ, R230 ;  /* 0x000000ffff967224 */ /* 0x000fc600078e00e6 */
[----:B------:R-:W5:Y:S01]  /*5f880*/  LDL.LU R235, [R1+0x4e10] ;  /* 0x004e100001eb7983 */ /* 0x000f620000300800 */
[----:B------:R-:W-:Y:S02]  /*5f890*/  MOV R151, R231 ;  /* 0x000000e700977202 */ /* 0x000fe40000000f00 */
[----:B--2---:R-:W-:Y:S01]  /*5f8a0*/  MOV R149, R229 ;  /* 0x000000e500957202 */ /* 0x004fe20000000f00 */
[----:B---3--:R-:W-:Y:S02]  /*5f8b0*/  IMAD.MOV.U32 R148, RZ, RZ, R228 ;  /* 0x000000ffff947224 */ /* 0x008fe400078e00e4 */
        /* <DEDUP_REMOVED lines=8> */
[----:B------:R-:W3:Y:S04]  /*5f940*/  LDL.LU R168, [R1+0x470] ;  /* 0x0004700001a87983 */ /* 0x000ee80000300800 */
[----:B------:R-:W3:Y:S01]  /*5f950*/  LDL.LU R169, [R1+0x474] ;  /* 0x0004740001a97983 */ /* 0x000ee20000300800 */
[----:B----4-:R-:W-:Y:S01]  /*5f960*/  IMAD.MOV.U32 R170, RZ, RZ, R6 ;  /* 0x000000ffffaa7224 */ /* 0x010fe200078e0006 */
[----:B------:R-:W-:Y:S01]  /*5f970*/  MOV R171, R3 ;  /* 0x0000000300ab7202 */ /* 0x000fe20000000f00 */
[C---:B--2---:R-:W-:Y:S08]  /*5f980*/  HMMA.1688.F32.TF32 R132, R136.reuse, R20, R228 ;  /* 0x000000148884723c */ /* 0x044ff000000810e4 */
[----:B-----5:R-:W-:Y:S08]  /*5f990*/  HMMA.1688.F32.TF32 R136, R136, R16, R232 ;  /* 0x000000108888723c */ /* 0x020ff000000810e8 */
[C---:B-1----:R-:W-:Y:S07]  /*5f9a0*/  HMMA.1688.F32.TF32 R40, R140.reuse, R12, R152 ;  /* 0x0000000c8c28723c */ /* 0x042fee0000081098 */
        /* <DEDUP_REMOVED lines=8> */
[----:B------:R1:W-:Y:S04]  /*5fa30*/  STL.64 [R1+0x480], R40 ;  /* 0x0004802801007387 */ /* 0x0003e80000100a00 */
[----:B------:R-:W2:Y:S04]  /*5fa40*/  LDL.LU R152, [R1+0x380] ;  /* 0x0003800001987983 */ /* 0x000ea80000300800 */
[----:B------:R-:W2:Y:S04]  /*5fa50*/  LDL.LU R153, [R1+0x384] ;  /* 0x0003840001997983 */ /* 0x000ea80000300800 */
[----:B------:R-:W2:Y:S04]  /*5fa60*/  LDL.LU R154, [R1+0x388] ;  /* 0x00038800019a7983 */ /* 0x000ea80000300800 */
[----:B------:R-:W2:Y:S01]  /*5fa70*/  LDL.LU R155, [R1+0x38c] ;  /* 0x00038c00019b7983 */ /* 0x000ea20000300800 */
[----:B---3--:R-:W-:Y:S01]  /*5fa80*/  HMMA.1688.F32.TF32 R44, R140, R8, R168 ;  /* 0x000000088c2c723c */ /* 0x008fe200000810a8 */
[----:B------:R-:W-:Y:S01]  /*5fa90*/  IMAD.MOV.U32 R6, RZ, RZ, R42 ;  /* 0x000000ffff067224 */ /* 0x000fe200078e002a */
[----:B------:R-:W-:-:S06]  /*5faa0*/  MOV R3, R43 ;  /* 0x0000002b00037202 */ /* 0x000fcc0000000f00 */
[C---:B-1----:R-:W-:Y:S01]  /*5fab0*/  HMMA.1688.F32.TF32 R40, R140.reuse, R36, R148 ;  /* 0x000000248c28723c */ /* 0x042fe20000081094 */
[----:B------:R1:W-:Y:S04]  /*5fac0*/  STL [R1+0x4acc], R3 ;  /* 0x004acc0301007387 */ /* 0x0003e80000100800 */
[----:B------:R3:W-:Y:S10]  /*5fad0*/  STL [R1+0x4ac8], R6 ;  /* 0x004ac80601007387 */ /* 0x0007f40000100800 */
[----:B------:R-:W-:Y:S04]  /*5fae0*/  STL.64 [R1+0x470], R44 ;  /* 0x0004702c01007387 */ /* 0x000fe80000100a00 */
[----:B------:R4:W-:Y:S04]  /*5faf0*/  STL.64 [R1+0x478], R46 ;  /* 0x0004782e01007387 */ /* 0x0009e80000100a00 */
[----:B------:R5:W-:Y:S04]  /*5fb00*/  STL.64 [R1+0x460], R40 ;  /* 0x0004602801007387 */ /* 0x000be80000100a00 */
[----:B------:R-:W2:Y:S04]  /*5fb10*/  LDL.LU R148, [R1+0x370] ;  /* 0x0003700001947983 */ /* 0x000ea80000300800 */
[----:B------:R-:W2:Y:S04]  /*5fb20*/  LDL.LU R149, [R1+0x374] ;  /* 0x0003740001957983 */ /* 0x000ea80000300800 */
[----:B------:R-:W2:Y:S04]  /*5fb30*/  LDL.LU R150, [R1+0x378] ;  /* 0x0003780001967983 */ /* 0x000ea80000300800 */
[----:B------:R-:W2:Y:S01]  /*5fb40*/  LDL.LU R151, [R1+0x37c] ;  /* 0x00037c0001977983 */ /* 0x000ea20000300800 */
[----:B-1----:R-:W-:Y:S01]  /*5fb50*/  IMAD.MOV.U32 R3, RZ, RZ, R42 ;  /* 0x000000ffff037224 */ /* 0x002fe200078e002a */
[----:B---3--:R-:W-:Y:S01]  /*5fb60*/  MOV R6, R43 ;  /* 0x0000002b00067202 */ /* 0x008fe20000000f00 */
[C---:B----4-:R-:W-:Y:S08]  /*5fb70*/  HMMA.1688.F32.TF32 R44, R140.reuse, R32, R164 ;  /* 0x000000208c2c723c */ /* 0x050ff000000810a4 */
[----:B-----5:R-:W-:Y:S01]  /*5fb80*/  HMMA.1688.F32.TF32 R40, R140, R28, R160 ;  /* 0x0000001c8c28723c */ /* 0x020fe200000810a0 */
[----:B------:R1:W-:Y:S04]  /*5fb90*/  STL [R1+0x4ad4], R6 ;  /* 0x004ad40601007387 */ /* 0x0003e80000100800 */
[----:B------:R3:W-:Y:S10]  /*5fba0*/  STL [R1+0x4ad0], R3 ;  /* 0x004ad00301007387 */ /* 0x0007f40000100800 */
[----:B------:R-:W-:Y:S04]  /*5fbb0*/  STL.64 [R1+0x450], R44 ;  /* 0x0004502c01007387 */ /* 0x000fe80000100a00 */
[----:B------:R-:W-:Y:S04]  /*5fbc0*/  STL.64 [R1+0x458], R46 ;  /* 0x0004582e01007387 */ /* 0x000fe80000100a00 */
[----:B------:R4:W-:Y:S01]  /*5fbd0*/  STL.64 [R1+0x440], R40 ;  /* 0x0004402801007387 */ /* 0x0009e20000100a00 */
[----:B-1----:R-:W-:Y:S01]  /*5fbe0*/  IMAD.MOV.U32 R6, RZ, RZ, R42 ;  /* 0x000000ffff067224 */ /* 0x002fe200078e002a */
[----:B---3--:R-:W-:-:S02]  /*5fbf0*/  MOV R3, R43 ;  /* 0x0000002b00037202 */ /* 0x008fc40000000f00 */
[C---:B----4-:R-:W-:Y:S03]  /*5fc00*/  HMMA.1688.F32.TF32 R40, R140.reuse, R24, R180 ;  /* 0x000000188c28723c */ /* 0x050fe600000810b4 */
[----:B------:R-:W-:Y:S04]  /*5fc10*/  STL [R1+0x4adc], R3 ;  /* 0x004adc0301007387 */ /* 0x000fe80000100800 */
[----:B------:R-:W-:Y:S04]  /*5fc20*/  STL [R1+0x4ad8], R6 ;  /* 0x004ad80601007387 */ /* 0x000fe80000100800 */
[----:B------:R-:W3:Y:S11]  /*5fc30*/  LDL.LU R180, [R1+0x360] ;  /* 0x0003600001b47983 */ /* 0x000ef60000300800 */
[----:B------:R-:W-:Y:S01]  /*5fc40*/  @!UPT UIADD3 URZ, URZ, URZ, URZ ;  /* 0x0000003f3f3ff290 */ /* 0x000fe2000fffe03f */
[----:B------:R-:W-:Y:S04]  /*5fc50*/  STL.64 [R1+0x430], R40 ;  /* 0x0004302801007387 */ /* 0x000fe80000100a00 */
[----:B------:R1:W-:Y:S04]  /*5fc60*/  STL.64 [R1+0x438], R42 ;  /* 0x0004382a01007387 */ /* 0x0003e80000100a00 */
[----:B------:R-:W3:Y:S04]  /*5fc70*/  LDL.LU R181, [R1+0x364] ;  /* 0x0003640001b57983 */ /* 0x000ee80000300800 */
[----:B------:R-:W3:Y:S04]  /*5fc80*/  LDL.LU R182, [R1+0x368] ;  /* 0x0003680001b67983 */ /* 0x000ee80000300800 */
[----:B------:R-:W3:Y:S01]  /*5fc90*/  LDL.LU R183, [R1+0x36c] ;  /* 0x00036c0001b77983 */ /* 0x000ee20000300800 */
[----:B-1----:R-:W-:Y:S11]  /*5fca0*/  HMMA.1688.F32.TF32 R40, R140, R20, R156 ;  /* 0x000000148c28723c */ /* 0x002ff6000008109c */
[----:B------:R-:W-:Y:S11]  /*5fcb0*/  @!UPT UIADD3 URZ, URZ, URZ, URZ ;  /* 0x0000003f3f3ff290 */ /* 0x000ff6000fffe03f */
[----:B------:R-:W-:Y:S02]  /*5fcc0*/  @!UPT UIADD3 URZ, URZ, URZ, URZ ;  /* 0x0000003f3f3ff290 */ /* 0x000fe4000fffe03f */
[----:B------:R-:W-:Y:S01]  /*5fcd0*/  IMAD.MOV.U32 R136, RZ, RZ, R40 ;  /* 0x000000ffff887224 */ /* 0x000fe200078e0028 */
[----:B------:R-:W-:Y:S01]  /*5fce0*/  MOV R137, R41 ;  /* 0x0000002900897202 */ /* 0x000fe20000000f00 */
[----:B------:R-:W-:Y:S01]  /*5fcf0*/  IMAD.MOV.U32 R138, RZ, RZ, R42 ;  /* 0x000000ffff8a7224 */ /* 0x000fe200078e002a */
[----:B------:R-:W-:-:S05]  /*5fd00*/  MOV R139, R43 ;  /* 0x0000002b008b7202 */ /* 0x000fca0000000f00 */
[----:B------:R-:W-:Y:S04]  /*5fd10*/  STL [R1+0x4aec], R139 ;  /* 0x004aec8b01007387 */ /* 0x000fe80000100800 */
[----:B------:R-:W-:Y:S04]  /*5fd20*/  STL [R1+0x4ae8], R138 ;  /* 0x004ae88a01007387 */ /* 0x000fe80000100800 */
[----:B------:R-:W-:Y:S04]  /*5fd30*/  STL [R1+0x4ae4], R137 ;  /* 0x004ae48901007387 */ /* 0x000fe80000100800 */
[----:B------:R-:W-:Y:S01]  /*5fd40*/  STL [R1+0x4ae0], R136 ;  /* 0x004ae08801007387 */ /* 0x000fe20000100800 */
[----:B--2---:R-:W-:Y:S11]  /*5fd50*/  HMMA.1688.F32.TF32 R40, R140, R16, R152 ;  /* 0x000000108c28723c */ /* 0x004ff60000081098 */
[----:B------:R-:W-:Y:S11]  /*5fd60*/  @!UPT UIADD3 URZ, URZ, URZ, URZ ;  /* 0x0000003f3f3ff290 */ /* 0x000ff6000fffe03f */
[----:B------:R-:W-:Y:S01]  /*5fd70*/  @!UPT UIADD3 URZ, URZ, URZ, URZ ;  /* 0x0000003f3f3ff290 */ /* 0x000fe2000fffe03f */
[----:B------:R1:W-:Y:S04]  /*5fd80*/  STL.64 [R1+0x380], R40 ;  /* 0x0003802801007387 */ /* 0x0003e80000100a00 */
[----:B------:R-:W2:Y:S04]  /*5fd90*/  LDL.LU R156, [R1+0x350] ;  /* 0x00035000019c7983 */ /* 0x000ea80000300800 */
[----:B------:R-:W2:Y:S04]  /*5fda0*/  LDL.LU R157, [R1+0x354] ;  /* 0x00035400019d7983 */ /* 0x000ea80000300800 */
[----:B------:R-:W2:Y:S04]  /*5fdb0*/  LDL.LU R158, [R1+0x358] ;  /* 0x00035800019e7983 */ /* 0x000ea80000300800 */
[----:B------:R-:W2:Y:S01]  /*5fdc0*/  LDL.LU R159, [R1+0x35c] ;  /* 0x00035c00019f7983 */ /* 0x000ea20000300800 */
[----:B------:R-:W-:Y:S01]  /*5fdd0*/  MOV R6, R43 ;  /* 0x0000002b00067202 */ /* 0x000fe20000000f00 */
[----:B------:R-:W-:-:S04]  /*5fde0*/  IMAD.MOV.U32 R3, RZ, RZ, R42 ;  /* 0x000000ffff037224 */ /* 0x000fc800078e002a */
[----:B------:R-:W-:Y:S04]  /*5fdf0*/  STL [R1+0x4af4], R6 ;  /* 0x004af40601007387 */ /* 0x000fe80000100800 */
[----:B------:R4:W-:Y:S01]  /*5fe00*/  STL [R1+0x4af0], R3 ;  /* 0x004af00301007387 */ /* 0x0009e20000100800 */
[----:B-1----:R-:W-:Y:S03]  /*5fe10*/  HMMA.1688.F32.TF32 R40, R144, R12, R148 ;  /* 0x0000000c9028723c */ /* 0x002fe60000081094 */
        /* <DEDUP_REMOVED lines=8> */
[----:B------:R-:W-:Y:S04]  /*5fea0*/  STL [R1+0x4b04], R139 ;  /* 0x004b048b01007387 */ /* 0x000fe80000100800 */
[----:B------:R-:W-:Y:S04]  /*5feb0*/  STL [R1+0x4b00], R138 ;  /* 0x004b008a01007387 */ /* 0x000fe80000100800 */
[----:B------:R-:W-:Y:S04]  /*5fec0*/  STL [R1+0x4afc], R137 ;  /* 0x004afc8901007387 */ /* 0x000fe80000100800 */
[----:B------:R1:W-:Y:S04]  /*5fed0*/  STL [R1+0x4af8], R136 ;  /* 0x004af88801007387 */ /* 0x0003e80000100800 */
[----:B------:R-:W5:Y:S04]  /*5fee0*/  LDL.LU R148, [R1+0x330] ;  /* 0x0003300001947983 */ /* 0x000f680000300800 */
[----:B------:R-:W5:Y:S04]  /*5fef0*/  LDL.LU R149, [R1+0x334] ;  /* 0x0003340001957983 */ /* 0x000f680000300800 */
[----:B------:R-:W5:Y:S04]  /*5ff00*/  LDL.LU R150, [R1+0x338] ;  /* 0x0003380001967983 */ /* 0x000f680000300800 */
[----:B------:R-:W5:Y:S01]  /*5ff10*/  LDL.LU R151, [R1+0x33c] ;  /* 0x00033c0001977983 */ /* 0x000f620000300800 */
[----:B---3--:R-:W-:Y:S03]  /*5ff20*/  HMMA.1688.F32.TF32 R40, R144, R8, R180 ;  /* 0x000000089028723c */ /* 0x008fe600000810b4 */
[----:B------:R-:W3:Y:S04]  /*5ff30*/  LDL.LU R180, [R1+0x320] ;  /* 0x0003200001b47983 */ /* 0x000ee80000300800 */
[----:B------:R-:W3:Y:S04]  /*5ff40*/  LDL.LU R181, [R1+0x324] ;  /* 0x0003240001b57983 */ /* 0x000ee80000300800 */
[----:B------:R-:W3:Y:S04]  /*5ff50*/  LDL.LU R182, [R1+0x328] ;  /* 0x0003280001b67983 */ /* 0x000ee80000300800 */
[----:B------:R-:W3:Y:S09]  /*5ff60*/  LDL.LU R183, [R1+0x32c] ;  /* 0x00032c0001b77983 */ /* 0x000ef20000300800 */
[----:B------:R-:W-:Y:S01]  /*5ff70*/  IMAD.MOV.U32 R132, RZ, RZ, R40 ;  /* 0x000000ffff847224 */ /* 0x000fe200078e0028 */
[----:B------:R-:W-:Y:S01]  /*5ff80*/  MOV R133, R41 ;  /* 0x0000002900857202 */ /* 0x000fe20000000f00 */
[----:B------:R-:W-:Y:S01]  /*5ff90*/  IMAD.MOV.U32 R134, RZ, RZ, R42 ;  /* 0x000000ffff867224 */ /* 0x000fe200078e002a */
[----:B------:R-:W-:-:S05]  /*5ffa0*/  MOV R135, R43 ;  /* 0x0000002b00877202 */ /* 0x000fca0000000f00 */
[----:B------:R-:W-:Y:S04]  /*5ffb0*/  STL [R1+0x4b14], R135 ;  /* 0x004b148701007387 */ /* 0x000fe80000100800 */
[----:B------:R-:W-:Y:S04]  /*5ffc0*/  STL [R1+0x4b10], R134 ;  /* 0x004b108601007387 */ /* 0x000fe80000100800 */
[----:B------:R-:W-:Y:S04]  /*5ffd0*/  STL [R1+0x4b0c], R133 ;  /* 0x004b0c8501007387 */ /* 0x000fe80000100800 */
[----:B------:R1:W-:Y:S01]  /*5ffe0*/  STL [R1+0x4b08], R132 ;  /* 0x004b088401007387 */ /* 0x0003e20000100800 */
[C---:B--2---:R-:W-:Y:S11]  /*5fff0*/  HMMA.1688.F32.TF32 R40, R144.reuse, R36, R156 ;  /* 0x000000249028723c */ /* 0x044ff6000008109c */
[----:B------:R-:W-:Y:S11]  /*60000*/  @!UPT UIADD3 URZ, URZ, URZ, URZ ;  /* 0x0000003f3f3ff290 */ /* 0x000ff6000fffe03f */
[----:B------:R-:W-:Y:S02]  /*60010*/  @!UPT UIADD3 URZ, URZ, URZ, URZ ;  /* 0x0000003f3f3ff290 */ /* 0x000fe4000fffe03f */
[----:B----4-:R-:W-:Y:S01]  /*60020*/  MOV R3, R43 ;  /* 0x0000002b00037202 */ /* 0x010fe20000000f00 */
[----:B------:R-:W-:Y:S01]  /*60030*/  IMAD.MOV.U32 R6, RZ, RZ, R42 ;  /* 0x000000ffff067224 */ /* 0x000fe200078e002a */
[----:B-1----:R-:W-:Y:S01]  /*60040*/  MOV R136, R41 ;  /* 0x0000002900887202 */ /* 0x002fe20000000f00 */
[----:B------:R-:W-:Y:S02]  /*60050*/  IMAD.MOV.U32 R137, RZ, RZ, R40 ;  /* 0x000000ffff897224 */ /* 0x000fe400078e0028 */
[----:B------:R-:W-:Y:S01]  /*60060*/  STL [R1+0x4b24], R3 ;  /* 0x004b240301007387 */ /* 0x000fe20000100800 */
[----:B-----5:R-:W-:Y:S03]  /*60070*/  HMMA.1688.F32.TF32 R40, R144, R32, R152 ;  /* 0x000000209028723c */ /* 0x020fe60000081098 */
[----:B------:R-:W-:Y:S04]  /*60080*/  STL [R1+0x4b20], R6 ;  /* 0x004b200601007387 */ /* 0x000fe80000100800 */
[----:B------:R-:W-:Y:S04]  /*60090*/  STL [R1+0x4b1c], R136 ;  /* 0x004b1c8801007387 */ /* 0x000fe80000100800 */
[----:B------:R1:W-:Y:S04]  /*600a0*/  STL [R1+0x4b18], R137 ;  /* 0x004b188901007387 */ /* 0x0003e80000100800 */
[----:B------:R-:W2:Y:S04]  /*600b0*/  LDL.LU R156, [R1+0x310] ;  /* 0x00031000019c7983 */ /* 0x000ea80000300800 */
[----:B------:R-:W2:Y:S04]  /*600c0*/  LDL.LU R157, [R1+0x314] ;  /* 0x00031400019d7983 */ /* 0x000ea80000300800 */
[----:B------:R-:W2:Y:S04]  /*600d0*/  LDL.LU R158, [R1+0x318] ;  /* 0x00031800019e7983 */ /* 0x000ea80000300800 */
[----:B------:R-:W2:Y:S01]  /*600e0*/  LDL.LU R159, [R1+0x31c] ;  /* 0x00031c00019f7983 */ /* 0x000ea20000300800 */
[----:B------:R-:W-:Y:S01]  /*600f0*/  MOV R138, R43 ;  /* 0x0000002b008a7202 */ /* 0x000fe20000000f00 */
[----:B------:R-:W-:Y:S01]  /*60100*/  IMAD.MOV.U32 R139, RZ, RZ, R42 ;  /* 0x000000ffff8b7224 */ /* 0x000fe200078e002a */
[----:B------:R-:W-:Y:S01]  /*60110*/  MOV R132, R41 ;  /* 0x0000002900847202 */ /* 0x000fe20000000f00 */
[----:B------:R-:W-:-:S02]  /*60120*/  IMAD.MOV.U32 R133, RZ, RZ, R40 ;  /* 0x000000ffff857224 */ /* 0x000fc400078e0028 */
[----:B------:R-:W-:Y:S04]  /*60130*/  STL [R1+0x4b34], R138 ;  /* 0x004b348a01007387 */ /* 0x000fe80000100800 */
[----:B------:R-:W-:Y:S01]  /*60140*/  STL [R1+0x4b30], R139 ;  /* 0x004b308b01007387 */ /* 0x000fe20000100800 */
[----:B------:R-:W-:Y:S03]  /*60150*/  HMMA.1688.F32.TF32 R40, R144, R28, R148 ;  /* 0x0000001c9028723c */ /* 0x000fe60000081094 */
[----:B------:R4:W-:Y:S04]  /*60160*/  STL [R1+0x4b2c], R132 ;  /* 0x004b2c8401007387 */ /* 0x0009e80000100800 */
[----:B------:R5:W-:Y:S04]  /*60170*/  STL [R1+0x4b28], R133 ;  /* 0x004b288501007387 */ /* 0x000be80000100800 */
[----:B------:R-:W2:Y:S04]  /*60180*/  LDL.LU R160, [R1+0x220] ;  /* 0x0002200001a07983 */ /* 0x000ea80000300800 */
[----:B------:R-:W2:Y:S04]  /*60190*/  LDL.LU R161, [R1+0x224] ;  /* 0x0002240001a17983 */ /* 0x000ea80000300800 */
[----:B------:R-:W2:Y:S04]  /*601a0*/  LDL.LU R162, [R1+0x228] ;  /* 0x0002280001a27983 */ /* 0x000ea80000300800 */
[----:B------:R-:W2:Y:S01]  /*601b0*/  LDL.LU R163, [R1+0x22c] ;  /* 0x00022c0001a37983 */ /* 0x000ea20000300800 */
[----:B-1----:R-:W-:Y:S01]  /*601c0*/  MOV R137, R41 ;  /* 0x0000002900897202 */ /* 0x002fe20000000f00 */
[----:B------:R-:W-:Y:S01]  /*601d0*/  IMAD.MOV.U32 R136, RZ, RZ, R40 ;  /* 0x000000ffff887224 */ /* 0x000fe200078e0028 */
[----:B------:R-:W-:Y:S01]  /*601e0*/  MOV R134, R43 ;  /* 0x0000002b00867202 */ /* 0x000fe20000000f00 */
[----:B------:R-:W-:-:S02]  /*601f0*/  IMAD.MOV.U32 R135, RZ, RZ, R42 ;  /* 0x000000ffff877224 */ /* 0x000fc400078e002a */
[----:B------:R1:W-:Y:S04]  /*60200*/  STL [R1+0x4b3c], R137 ;  /* 0x004b3c8901007387 */ /* 0x0003e80000100800 */
[----:B------:R1:W-:Y:S01]  /*60210*/  STL [R1+0x4b38], R136 ;  /* 0x004b388801007387 */ /* 0x0003e20000100800 */
[C---:B---3--:R-:W-:Y:S03]  /*60220*/  HMMA.1688.F32.TF32 R40, R144.reuse, R24, R180 ;  /* 0x000000189028723c */ /* 0x048fe600000810b4 */
[----:B------:R-:W3:Y:S04]  /*60230*/  LDL.LU R180, [R1+0x210] ;  /* 0x0002100001b47983 */ /* 0x000ee80000300800 */
[----:B------:R-:W3:Y:S04]  /*60240*/  LDL.LU R181, [R1+0x214] ;  /* 0x0002140001b57983 */ /* 0x000ee80000300800 */
[----:B------:R-:W3:Y:S04]  /*60250*/  LDL.LU R182, [R1+0x218] ;  /* 0x0002180001b67983 */ /* 0x000ee80000300800 */
[----:B------:R-:W3:Y:S04]  /*60260*/  LDL.LU R183, [R1+0x21c] ;  /* 0x00021c0001b77983 */ /* 0x000ee80000300800 */
[----:B------:R-:W3:Y:S04]  /*60270*/  LDL.LU R152, [R1+0x1f0] ;  /* 0x0001f00001987983 */ /* 0x000ee80000300800 */
[----:B------:R-:W3:Y:S01]  /*60280*/  LDL.LU R153, [R1+0x1f4] ;  /* 0x0001f40001997983 */ /* 0x000ee20000300800 */
[----:B----4-:R-:W-:Y:S01]  /*60290*/  IMAD.MOV.U32 R132, RZ, RZ, R40 ;  /* 0x000000ffff847224 */ /* 0x010fe200078e0028 */
[----:B-----5:R-:W-:Y:S01]  /*602a0*/  MOV R133, R41 ;  /* 0x0000002900857202 */ /* 0x020fe20000000f00 */
[----:B------:R-:W-:Y:S01]  /*602b0*/  IMAD.MOV.U32 R3, RZ, RZ, R42 ;  /* 0x000000ffff037224 */ /* 0x000fe200078e002a */
[----:B------:R-:W-:Y:S01]  /*602c0*/  MOV R6, R43 ;  /* 0x0000002b00067202 */ /* 0x000fe20000000f00 */
[----:B------:R-:W4:Y:S04]  /*602d0*/  LDL.LU R154, [R1+0x1f8] ;  /* 0x0001f800019a7983 */ /* 0x000f280000300800 */
[----:B------:R-:W4:Y:S04]  /*602e0*/  LDL.LU R155, [R1+0x1fc] ;  /* 0x0001fc00019b7983 */ /* 0x000f280000300800 */
[----:B------:R-:W5:Y:S04]  /*602f0*/  LDL.LU R148, [R1+0x200] ;  /* 0x0002000001947983 */ /* 0x000f680000300800 */
[----:B------:R-:W5:Y:S04]  /*60300*/  LDL.LU R149, [R1+0x204] ;  /* 0x0002040001957983 */ /* 0x000f680000300800 */
[----:B------:R-:W5:Y:S04]  /*60310*/  LDL.LU R150, [R1+0x208] ;  /* 0x0002080001967983 */ /* 0x000f680000300800 */
[----:B------:R-:W5:Y:S04]  /*60320*/  LDL.LU R151, [R1+0x20c] ;  /* 0x00020c0001977983 */ /* 0x000f680000300800 */
[----:B------:R-:W-:Y:S04]  /*60330*/  STL.64 [R1+0x4b48], R134 ;  /* 0x004b488601007387 */ /* 0x000fe80000100a00 */
[----:B------:R-:W-:Y:S01]  /*60340*/  STL.64 [R1+0x4b40], R132 ;  /* 0x004b408401007387 */ /* 0x000fe20000100a00 */
[----:B--2---:R-:W-:Y:S03]  /*60350*/  HMMA.1688.F32.TF32 R40, R144, R20, R156 ;  /* 0x000000149028723c */ /* 0x004fe6000008109c */
[----:B------:R-:W2:Y:S04]  /*60360*/  LDL.LU R156, [R1+0x1e0] ;  /* 0x0001e000019c7983 */ /* 0x000ea80000300800 */
[----:B------:R-:W2:Y:S04]  /*60370*/  LDL.LU R157, [R1+0x1e4] ;  /* 0x0001e400019d7983 */ /* 0x000ea80000300800 */
[----:B------:R-:W2:Y:S04]  /*60380*/  LDL.LU R158, [R1+0x1e8] ;  /* 0x0001e800019e7983 */ /* 0x000ea80000300800 */
[----:B------:R-:W2:Y:S09]  /*60390*/  LDL.LU R159, [R1+0x1ec] ;  /* 0x0001ec00019f7983 */ /* 0x000eb20000300800 */
[----:B------:R-:W-:Y:S01]  /*603a0*/  IMAD.MOV.U32 R138, RZ, RZ, R42 ;  /* 0x000000ffff8a7224 */ /* 0x000fe200078e002a */
[----:B------:R-:W-:Y:S01]  /*603b0*/  MOV R139, R43 ;  /* 0x0000002b008b7202 */ /* 0x000fe20000000f00 */
[----:B-1----:R-:W-:Y:S01]  /*603c0*/  IMAD.MOV.U32 R137, RZ, RZ, R40 ;  /* 0x000000ffff897224 */ /* 0x002fe200078e0028 */
[----:B------:R-:W-:-:S03]  /*603d0*/  MOV R136, R41 ;  /* 0x0000002900887202 */ /* 0x000fc60000000f00 */
[----:B------:R-:W-:Y:S04]  /*603e0*/  STL.64 [R1+0x4b58], R138 ;  /* 0x004b588a01007387 */ /* 0x000fe80000100a00 */
[----:B------:R-:W-:Y:S01]  /*603f0*/  STL.64 [R1+0x4b50], R136 ;  /* 0x004b508801007387 */ /* 0x000fe20000100a00 */
[----:B------:R-:W-:Y:S03]  /*60400*/  HMMA.1688.F32.TF32 R140, R144, R16, R160 ;  /* 0x00000010908c723c */ /* 0x000fe600000810a0 */
[----:B------:R-:W2:Y:S04]  /*60410*/  LDL.LU R160, [R1+0x1d0] ;  /* 0x0001d00001a07983 */ /* 0x000ea80000300800 */
[----:B------:R-:W2:Y:S04]  /*60420*/  LDL.LU R161, [R1+0x1d4] ;  /* 0x0001d40001a17983 */ /* 0x000ea80000300800 */
[----:B------:R-:W2:Y:S04]  /*60430*/  LDL.LU R162, [R1+0x1d8] ;  /* 0x0001d80001a27983 */ /* 0x000ea80000300800 */
[----:B------:R-:W2:Y:S08]  /*60440*/  LDL.LU R163, [R1+0x1dc] ;  /* 0x0001dc0001a37983 */ /* 0x000eb00000300800 */
[----:B------:R-:W-:Y:S04]  /*60450*/  STL [R1+0x4a74], R140 ;  /* 0x004a748c01007387 */ /* 0x000fe80000100800 */
[----:B------:R-:W-:Y:S01]  /*60460*/  STL [R1+0x4a70], R141 ;  /* 0x004a708d01007387 */ /* 0x000fe20000100800 */
[C---:B---3--:R-:W-:Y:S03]  /*60470*/  HMMA.1688.F32.TF32 R144, R172.reuse, R12, R180 ;  /* 0x0000000cac90723c */ /* 0x048fe600000810b4 */
[----:B------:R1:W-:Y:S04]  /*60480*/  STL [R1+0x4a6c], R142 ;  /* 0x004a6c8e01007387 */ /* 0x0003e80000100800 */
[----:B------:R3:W-:Y:S04]  /*60490*/  STL [R1+0x4a68], R143 ;  /* 0x004a688f01007387 */ /* 0x0007e80000100800 */
[----:B------:R-:W3:Y:S04]  /*604a0*/  LDL.LU R180, [R1+0x1c0] ;  /* 0x0001c00001b47983 */ /* 0x000ee80000300800 */
[----:B------:R-:W3:Y:S04]  /*604b0*/  LDL.LU R181, [R1+0x1c4] ;  /* 0x0001c40001b57983 */ /* 0x000ee80000300800 */
[----:B------:R-:W3:Y:S04]  /*604c0*/  LDL.LU R182, [R1+0x1c8] ;  /* 0x0001c80001b67983 */ /* 0x000ee80000300800 */
[----:B------:R-:W3:Y:S01]  /*604d0*/  LDL.LU R183, [R1+0x1cc] ;  /* 0x0001cc0001b77983 */ /* 0x000ee20000300800 */
[C---:B----4-:R-:W-:Y:S08]  /*604e0*/  HMMA.1688.F32.TF32 R152, R172.reuse, R36, R152 ;  /* 0x00000024ac98723c */ /* 0x050ff00000081098 */
[C---:B-----5:R-:W-:Y:S01]  /*604f0*/  HMMA.1688.F32.TF32 R148, R172.reuse, R8, R148 ;  /* 0x00000008ac94723c */ /* 0x060fe20000081094 */
[----:B------:R-:W-:Y:S04]  /*60500*/  STL [R1+0x4a84], R144 ;  /* 0x004a849001007387 */ /* 0x000fe80000100800 */
[----:B------:R-:W-:Y:S04]  /*60510*/  STL [R1+0x4a80], R145 ;  /* 0x004a809101007387 */ /* 0x000fe80000100800 */
[----:B------:R-:W-:Y:S04]  /*60520*/  STL [R1+0x4a7c], R146 ;  /* 0x004a7c9201007387 */ /* 0x000fe80000100800 */
[----:B------:R-:W-:Y:S10]  /*60530*/  STL [R1+0x4a78], R147 ;  /* 0x004a789301007387 */ /* 0x000ff40000100800 */
        /* <DEDUP_REMOVED lines=8> */
[----:B------:R-:W4:Y:S04]  /*605c0*/  LDL.LU R168, [R1+0x1b0] ;  /* 0x0001b00001a87983 */ /* 0x000f280000300800 */
[----:B------:R-:W4:Y:S04]  /*605d0*/  LDL.LU R169, [R1+0x1b4] ;  /* 0x0001b40001a97983 */ /* 0x000f280000300800 */
[----:B------:R-:W4:Y:S04]  /*605e0*/  LDL.LU R170, [R1+0x1b8] ;  /* 0x0001b80001aa7983 */ /* 0x000f280000300800 */
[----:B------:R-:W4:Y:S01]  /*605f0*/  LDL.LU R171, [R1+0x1bc] ;  /* 0x0001bc0001ab7983 */ /* 0x000f220000300800 */
[C---:B--2---:R-:W-:Y:S08]  /*60600*/  HMMA.1688.F32.TF32 R156, R172.reuse, R32, R156 ;  /* 0x00000020ac9c723c */ /* 0x044ff0000008109c */
[C---:B------:R-:W-:Y:S11]  /*60610*/  HMMA.1688.F32.TF32 R160, R172.reuse, R28, R160 ;  /* 0x0000001caca0723c */ /* 0x040ff600000810a0 */
[----:B------:R-:W-:Y:S04]  /*60620*/  @!UPT UIADD3 URZ, URZ, URZ, URZ ;  /* 0x0000003f3f3ff290 */ /* 0x000fe8000fffe03f */
        /* <DEDUP_REMOVED lines=8> */
[----:B------:R5:W-:Y:S04]  /*606b0*/  STL.64 [R1+0x4b68], R162 ;  /* 0x004b68a201007387 */ /* 0x000be80000100a00 */
[----:B------:R1:W-:Y:S04]  /*606c0*/  STL.64 [R1+0x4b60], R160 ;  /* 0x004b60a001007387 */ /* 0x0003e80000100a00 */
[----:B------:R-:W5:Y:S04]  /*606d0*/  LDL.LU R196, [R1+0xa0] ;  /* 0x0000a00001c47983 */ /* 0x000f680000300800 */
[----:B------:R-:W5:Y:S04]  /*606e0*/  LDL.LU R197, [R1+0xa4] ;  /* 0x0000a40001c57983 */ /* 0x000f680000300800 */
[----:B------:R-:W5:Y:S04]  /*606f0*/  LDL.LU R198, [R1+0xa8] ;  /* 0x0000a80001c67983 */ /* 0x000f680000300800 */
[----:B------:R-:W5:Y:S01]  /*60700*/  LDL.LU R199, [R1+0xac] ;  /* 0x0000ac0001c77983 */ /* 0x000f620000300800 */
[C---:B---3--:R-:W-:Y:S03]  /*60710*/  HMMA.1688.F32.TF32 R164, R172.reuse, R24, R180 ;  /* 0x00000018aca4723c */ /* 0x048fe600000810b4 */
        /* <DEDUP_REMOVED lines=12> */
[C---:B----4-:R-:W-:Y:S03]  /*607e0*/  HMMA.1688.F32.TF32 R168, R172.reuse, R20, R168 ;  /* 0x00000014aca8723c */ /* 0x050fe600000810a8 */
[----:B------:R4:W-:Y:S04]  /*607f0*/  STL.64 [R1+0x4b78], R166 ;  /* 0x004b78a601007387 */ /* 0x0009e80000100a00 */
        /* <DEDUP_REMOVED lines=9> */
[----:B------:R1:W-:Y:S04]  /*60890*/  STL.64 [R1+0x4b88], R170 ;  /* 0x004b88aa01007387 */ /* 0x0003e80000100a00 */
[----:B------:R1:W-:Y:S04]  /*608a0*/  STL.64 [R1+0x4b80], R168 ;  /* 0x004b80a801007387 */ /* 0x0003e80000100a00 */
[----:B------:R-:W4:Y:S04]  /*608b0*/  LDL.LU R220, [R1+0x70] ;  /* 0x0000700001dc7983 */ /* 0x000f280000300800 */
[----:B------:R-:W4:Y:S04]  /*608c0*/  LDL.LU R221, [R1+0x74] ;  /* 0x0000740001dd7983 */ /* 0x000f280000300800 */
[----:B------:R-:W4:Y:S04]  /*608d0*/  LDL.LU R222, [R1+0x78] ;  /* 0x0000780001de7983 */ /* 0x000f280000300800 */
[----:B------:R-:W4:Y:S01]  /*608e0*/  LDL.LU R223, [R1+0x7c] ;  /* 0x00007c0001df7983 */ /* 0x000f220000300800 */
        /* <DEDUP_REMOVED lines=8> */
[----:B--2---:R-:W-:Y:S01]  /*60970*/  HMMA.1688.F32.TF32 R172, R172, R16, R212 ;  /* 0x00000010acac723c */ /* 0x004fe200000810d4 */
[----:B------:R-:W2:Y:S04]  /*60980*/  LDL.LU R212, [R1+0x60] ;  /* 0x0000600001d47983 */ /* 0x000ea80000300800 */
[----:B------:R-:W2:Y:S04]  /*60990*/  LDL.LU R213, [R1+0x64] ;  /* 0x0000640001d57983 */ /* 0x000ea80000300800 */
[----:B------:R-:W2:Y:S04]  /*609a0*/  LDL.LU R214, [R1+0x68] ;  /* 0x0000680001d67983 */ /* 0x000ea80000300800 */
[----:B------:R-:W2:Y:S01]  /*609b0*/  LDL.LU R215, [R1+0x6c] ;  /* 0x00006c0001d77983 */ /* 0x000ea20000300800 */
[C---:B-----5:R-:W-:Y:S08]  /*609c0*/  HMMA.1688.F32.TF32 R40, R184.reuse, R32, R196 ;  /* 0x00000020b828723c */ /* 0x060ff000000810c4 */
[C---:B---3--:R-:W-:Y:S08]  /*609d0*/  HMMA.1688.F32.TF32 R176, R184.reuse, R12, R176 ;  /* 0x0000000cb8b0723c */ /* 0x048ff000000810b0 */
[C---:B------:R-:W-:Y:S08]  /*609e0*/  HMMA.1688.F32.TF32 R180, R184.reuse, R8, R180 ;  /* 0x00000008b8b4723c */ /* 0x040ff000000810b4 */
[----:B------:R-:W-:Y:S01]  /*609f0*/  HMMA.1688.F32.TF32 R44, R184, R36, R200 ;  /* 0x00000024b82c723c */ /* 0x000fe200000810c8 */
[----:B------:R3:W-:Y:S01]  /*60a00*/  STL.64 [R1+0x4b98], R174 ;  /* 0x004b98ae01007387 */ /* 0x0007e20000100a00 */
[----:B-1----:R-:W-:Y:S01]  /*60a10*/  IMAD.MOV.U32 R142, RZ, RZ, R42 ;  /* 0x000000ffff8e7224 */ /* 0x002fe200078e002a */
[----:B------:R-:W-:-:S02]  /*60a20*/  MOV R143, R43 ;  /* 0x0000002b008f7202 */ /* 0x000fc40000000f00 */
[----:B------:R1:W-:Y:S01]  /*60a30*/  STL.64 [R1+0x4b90], R172 ;  /* 0x004b90ac01007387 */ /* 0x0003e20000100a00 */
[----:B------:R-:W-:Y:S01]  /*60a40*/  IMAD.MOV.U32 R140, RZ, RZ, R40 ;  /* 0x000000ffff8c7224 */ /* 0x000fe200078e0028 */
[----:B------:R-:W-:Y:S02]  /*60a50*/  MOV R141, R41 ;  /* 0x00000029008d7202 */ /* 0x000fe40000000f00 */
[----:B------:R5:W-:Y:S04]  /*60a60*/  STL.64 [R1+0x4ba8], R178 ;  /* 0x004ba8b201007387 */ /* 0x000be80000100a00 */
[----:B------:R1:W-:Y:S04]  /*60a70*/  STL.64 [R1+0x4ba0], R176 ;  /* 0x004ba0b001007387 */ /* 0x0003e80000100a00 */
[----:B------:R1:W-:Y:S04]  /*60a80*/  STL.64 [R1+0x4bb8], R182 ;  /* 0x004bb8b601007387 */ /* 0x0003e80000100a00 */
[----:B------:R1:W-:Y:S04]  /*60a90*/  STL.64 [R1+0x4bb0], R180 ;  /* 0x004bb0b401007387 */ /* 0x0003e80000100a00 */
[----:B------:R-:W-:Y:S04]  /*60aa0*/  STL.64 [R1+0x220], R44 ;  /* 0x0002202c01007387 */ /* 0x000fe80000100a00 */
[----:B------:R-:W-:Y:S04]  /*60ab0*/  STL.64 [R1+0x228], R46 ;  /* 0x0002282e01007387 */ /* 0x000fe80000100a00 */
[----:B------:R1:W-:Y:S04]  /*60ac0*/  STL.64 [R1+0x4bc8], R142 ;  /* 0x004bc88e01007387 */ /* 0x0003e80000100a00 */
[----:B------:R1:W-:Y:S04]  /*60ad0*/  STL.64 [R1+0x4bc0], R140 ;  /* 0x004bc08c01007387 */ /* 0x0003e80000100a00 */
[----:B------:R-:W2:Y:S04]  /*60ae0*/  LDL.LU R189, [R1+0x4dfc] ;  /* 0x004dfc0001bd7983 */ /* 0x000ea80000300800 */
[----:B------:R-:W3:Y:S04]  /*60af0*/  LDL.LU R188, [R1+0x4df8] ;  /* 0x004df80001bc7983 */ /* 0x000ee80000300800 */
[----:B------:R-:W4:Y:S04]  /*60b00*/  LDL.LU R191, [R1+0x4df4] ;  /* 0x004df40001bf7983 */ /* 0x000f280000300800 */
[----:B------:R-:W5:Y:S04]  /*60b10*/  LDL.LU R190, [R1+0x4df0] ;  /* 0x004df00001be7983 */ /* 0x000f680000300800 */
[----:B------:R-:W5:Y:S04]  /*60b20*/  LDL.LU R193, [R1+0x4dec] ;  /* 0x004dec0001c17983 */ /* 0x000f680000300800 */
[----:B------:R-:W5:Y:S04]  /*60b30*/  LDL.LU R192, [R1+0x4de8] ;  /* 0x004de80001c07983 */ /* 0x000f680000300800 */
[----:B------:R-:W5:Y:S04]  /*60b40*/  LDL.LU R195, [R1+0x4de4] ;  /* 0x004de40001c37983 */ /* 0x000f680000300800 */
[----:B------:R-:W5:Y:S01]  /*60b50*/  LDL.LU R194, [R1+0x4de0] ;  /* 0x004de00001c27983 */ /* 0x000f620000300800 */
[----:B--2---:R-:W-:Y:S01]  /*60b60*/  MOV R235, R189 ;  /* 0x000000bd00eb7202 */ /* 0x004fe20000000f00 */
[----:B---3--:R-:W-:-:S02]  /*60b70*/  IMAD.MOV.U32 R234, RZ, RZ, R188 ;  /* 0x000000ffffea7224 */ /* 0x008fc400078e00bc */
[----:B----4-:R-:W-:Y:S02]  /*60b80*/  IMAD.MOV.U32 R232, RZ, RZ, R191 ;  /* 0x000000ffffe87224 */ /* 0x010fe400078e00bf */
[----:B------:R-:W2:Y:S01]  /*60b90*/  LDL.LU R191, [R1+0x4ddc] ;  /* 0x004ddc0001bf7983 */ /* 0x000ea20000300800 */
[----:B-----5:R-:W-:-:S03]  /*60ba0*/  MOV R233, R190 ;  /* 0x000000be00e97202 */ /* 0x020fc60000000f00 */
[----:B------:R-:W3:Y:S04]  /*60bb0*/  LDL.LU R190, [R1+0x4dd8] ;  /* 0x004dd80001be7983 */ /* 0x000ee80000300800 */
[----:B------:R-:W4:Y:S01]  /*60bc0*/  LDL.LU R188, [R1+0x4dd4] ;  /* 0x004dd40001bc7983 */ /* 0x000f220000300800 */
[----:B------:R-:W-:Y:S01]  /*60bd0*/  MOV R135, R193 ;  /* 0x000000c100877202 */ /* 0x000fe20000000f00 */
[----:B------:R-:W-:Y:S02]  /*60be0*/  IMAD.MOV.U32 R134, RZ, RZ, R192 ;  /* 0x000000ffff867224 */ /* 0x000fe400078e00c0 */
        /* <DEDUP_REMOVED lines=29> */
[----:B------:R-:W1:Y:S01]  /*60dc0*/  LDL.LU R189, [R1+0x4d94] ;  /* 0x004d940001bd7983 */ /* 0x000e620000300800 */
[----:B------:R-:W-:Y:S01]  /*60dd0*/  MOV R171, R192 ;  /* 0x000000c000ab7202 */ /* 0x000fe20000000f00 */
[----:B------:R-:W-:Y:S02]  /*60de0*/  IMAD.MOV.U32 R170, RZ, RZ, R193 ;  /* 0x000000ffffaa7224 */ /* 0x000fe400078e00c1 */
[----:B------:R-:W4:Y:S01]  /*60df0*/  LDL.LU R188, [R1+0x4d90] ;  /* 0x004d900001bc7983 */ /* 0x000f220000300800 */
        /* <DEDUP_REMOVED lines=8> */
[----:B-1----:R-:W-:Y:S02]  /*60e80*/  IMAD.MOV.U32 R172, RZ, RZ, R189 ;  /* 0x000000ffffac7224 */ /* 0x002fe400078e00bd */
[----:B------:R-:W2:Y:S01]  /*60e90*/  LDL.LU R189, [R1+0x4d7c] ;  /* 0x004d7c0001bd7983 */ /* 0x000ea20000300800 */
[----:B----4-:R-:W-:-:S03]  /*60ea0*/  MOV R173, R188 ;  /* 0x000000bc00ad7202 */ /* 0x010fc60000000f00 */
[----:B------:R-:W3:Y:S04]  /*60eb0*/  LDL.LU R188, [R1+0x4d78] ;  /* 0x004d780001bc7983 */ /* 0x000ee80000300800 */
[----:B------:R-:W4:Y:S01]  /*60ec0*/  LDL.LU R191, [R1+0x4d74] ;  /* 0x004d740001bf7983 */ /* 0x000f220000300800 */
[----:B-----5:R-:W-:Y:S01]  /*60ed0*/  MOV R179, R194 ;  /* 0x000000c200b37202 */ /* 0x020fe20000000f00 */
        /* <DEDUP_REMOVED lines=8> */
[----:B------:R-:W-:Y:S01]  /*60f60*/  HMMA.1688.F32.TF32 R40, R184, R28, R216 ;  /* 0x0000001cb828723c */ /* 0x000fe200000810d8 */
        /* <DEDUP_REMOVED lines=16> */
[----:B------:R-:W-:Y:S01]  /*61070*/  IMAD.MOV.U32 R144, RZ, RZ, R40 ;  /* 0x000000ffff907224 */ /* 0x000fe200078e0028 */
[----:B------:R-:W-:Y:S01]  /*61080*/  MOV R145, R41 ;  /* 0x0000002900917202 */ /* 0x000fe20000000f00 */
[----:B------:R-:W-:Y:S01]  /*61090*/  IMAD.MOV.U32 R146, RZ, RZ, R42 ;  /* 0x000000ffff927224 */ /* 0x000fe200078e002a */
[----:B------:R-:W-:-:S02]  /*610a0*/  MOV R147, R43 ;  /* 0x0000002b00937202 */ /* 0x000fc40000000f00 */
[C---:B------:R-:W-:Y:S11]  /*610b0*/  HMMA.1688.F32.TF32 R40, R184.reuse, R24, R208 ;  /* 0x00000018b828723c */ /* 0x040ff600000810d0 */
[----:B------:R-:W-:Y:S11]  /*610c0*/  @!UPT UIADD3 URZ, URZ, URZ, URZ ;  /* 0x0000003f3f3ff290 */ /* 0x000ff6000fffe03f */
[----:B------:R-:W-:Y:S02]  /*610d0*/  @!UPT UIADD3 URZ, URZ, URZ, URZ ;  /* 0x0000003f3f3ff290 */ /* 0x000fe4000fffe03f */
[----:B------:R-:W-:Y:S01]  /*610e0*/  IMAD.MOV.U32 R152, RZ, RZ, R40 ;  /* 0x000000ffff987224 */ /* 0x000fe200078e0028 */
[----:B------:R-:W-:Y:S01]  /*610f0*/  MOV R153, R41 ;  /* 0x0000002900997202 */ /* 0x000fe20000000f00 */
[----:B------:R-:W-:Y:S01]  /*61100*/  IMAD.MOV.U32 R154, RZ, RZ, R42 ;  /* 0x000000ffff9a7224 */ /* 0x000fe200078e002a */
[----:B------:R-:W-:Y:S02]  /*61110*/  MOV R155, R43 ;  /* 0x0000002b009b7202 */ /* 0x000fe40000000f00 */
[----:B------:R-:W-:Y:S01]  /*61120*/  HMMA.1688.F32.TF32 R40, R184, R20, R220 ;  /* 0x00000014b828723c */ /* 0x000fe200000810dc */
[----:B------:R-:W-:Y:S04]  /*61130*/  LDS R220, [R4+0x10380] ;  /* 0x0103800004dc7984 */ /* 0x000fe80000000800 */
[----:B------:R-:W-:Y:S04]  /*61140*/  LDS R222, [R4+0x11380] ;  /* 0x0113800004de7984 */ /* 0x000fe80000000800 */
[----:B------:R-:W-:Y:S04]  /*61150*/  LDS R221, [R5+0x10380] ;  /* 0x0103800005dd7984 */ /* 0x000fe80000000800 */
[----:B------:R-:W-:Y:S11]  /*61160*/  LDS R223, [R5+0x11380] ;  /* 0x0113800005df7984 */ /* 0x000ff60000000800 */
[----:B------:R-:W-:Y:S01]  /*61170*/  IMAD.MOV.U32 R156, RZ, RZ, R40 ;  /* 0x000000ffff9c7224 */ /* 0x000fe200078e0028 */
[----:B------:R-:W-:Y:S01]  /*61180*/  MOV R157, R41 ;  /* 0x00000029009d7202 */ /* 0x000fe20000000f00 */
[----:B------:R-:W-:Y:S01]  /*61190*/  IMAD.MOV.U32 R158, RZ, RZ, R42 ;  /* 0x000000ffff9e7224 */ /* 0x000fe200078e002a */
[----:B------:R-:W-:-:S02]  /*611a0*/  MOV R159, R43 ;  /* 0x0000002b009f7202 */ /* 0x000fc40000000f00 */
[----:B------:R-:W-:Y:S01]  /*611b0*/  HMMA.1688.F32.TF32 R40, R184, R16, R212 ;  /* 0x00000010b828723c */ /* 0x000fe200000810d4 */
[----:B------:R-:W-:Y:S04]  /*611c0*/  LDS R184, [R2+0x10300] ;  /* 0x0103000002b87984 */ /* 0x000fe80000000800 */
[----:B------:R-:W-:Y:S04]  /*611d0*/  LDS R186, [R2+0x11300] ;  /* 0x0113000002ba7984 */ /* 0x000fe80000000800 */
[----:B------:R-:W-:Y:S04]  /*611e0*/  LDS R185, [R0+0x10300] ;  /* 0x0103000000b97984 */ /* 0x000fe80000000800 */
[----:B------:R-:W1:Y:S11]  /*611f0*/  LDS R187, [R0+0x11300] ;  /* 0x0113000000bb7984 */ /* 0x000e760000000800 */
[----:B------:R-:W-:Y:S01]  /*61200*/  IMAD.MOV.U32 R148, RZ, RZ, R40 ;  /* 0x000000ffff947224 */ /* 0x000fe200078e0028 */
[----:B------:R-:W-:Y:S01]  /*61210*/  MOV R149, R41 ;  /* 0x0000002900957202 */ /* 0x000fe20000000f00 */
[----:B------:R-:W-:Y:S01]  /*61220*/  IMAD.MOV.U32 R150, RZ, RZ, R42 ;  /* 0x000000ffff967224 */ /* 0x000fe200078e002a */
[----:B------:R-:W-:-:S02]  /*61230*/  MOV R151, R43 ;  /* 0x0000002b00977202 */ /* 0x000fc40000000f00 */
[----:B--2---:R-:W-:Y:S01]  /*61240*/  MOV R215, R191 ;  /* 0x000000bf00d77202 */ /* 0x004fe20000000f00 */
[----:B---3--:R-:W-:Y:S02]  /*61250*/  IMAD.MOV.U32 R214, RZ, RZ, R190 ;  /* 0x000000ffffd67224 */ /* 0x008fe400078e00be */
        /* <DEDUP_REMOVED lines=50> */
[----:B--2---:R-:W-:-:S03]  /*61580*/  MOV R219, R188 ;  /* 0x000000bc00db7202 */ /* 0x004fc60000000f00 */
[----:B------:R-:W-:Y:S01]  /*61590*/  LDS R188, [R4+0x10300] ;  /* 0x0103000004bc7984 */ /* 0x000fe20000000800 */
[----:B---3--:R-:W-:-:S03]  /*615a0*/  IMAD.MOV.U32 R218, RZ, RZ, R189 ;  /* 0x000000ffffda7224 */ /* 0x008fc600078e00bd */
[----:B------:R-:W-:Y:S01]  /*615b0*/  LDS R189, [R5+0x10300] ;  /* 0x0103000005bd7984 */ /* 0x000fe20000000800 */
[----:B----4-:R-:W-:-:S03]  /*615c0*/  MOV R217, R190 ;  /* 0x000000be00d97202 */ /* 0x010fc60000000f00 */
[----:B------:R-:W-:Y:S01]  /*615d0*/  LDS R190, [R4+0x11300] ;  /* 0x0113000004be7984 */ /* 0x000fe20000000800 */
[----:B-----5:R-:W-:-:S03]  /*615e0*/  IMAD.MOV.U32 R216, RZ, RZ, R191 ;  /* 0x000000ffffd87224 */ /* 0x020fc600078e00bf */
[----:B------:R-:W2:Y:S01]  /*615f0*/  LDS R191, [R5+0x11300] ;  /* 0x0113000005bf7984 */ /* 0x000ea20000000800 */
[C---:B-1----:R-:W-:Y:S08]  /*61600*/  HMMA.1688.F32.TF32 R244, R184.reuse, R24, R244 ;  /* 0x00000018b8f4723c */ /* 0x042ff000000810f4 */
        /* <DEDUP_REMOVED lines=39> */
[----:B------:R2:W-:Y:S04]  /*61880*/  STL.64 [R1+0x158], R186 ;  /* 0x000158ba01007387 */ /* 0x0005e80000100a00 */
[----:B-1----:R-:W3:Y:S04]  /*61890*/  LDL.LU R184, [R1+0x670] ;  /* 0x0006700001b87983 */ /* 0x002ee80000300800 */
[----:B------:R-:W3:Y:S04]  /*618a0*/  LDL.LU R185, [R1+0x674] ;  /* 0x0006740001b97983 */ /* 0x000ee80000300800 */
[----:B--2---:R-:W3:Y:S04]  /*618b0*/  LDL.LU R186, [R1+0x678] ;  /* 0x0006780001ba7983 */ /* 0x004ee80000300800 */
[----:B------:R-:W3:Y:S01]  /*618c0*/  LDL.LU R187, [R1+0x67c] ;  /* 0x00067c0001bb7983 */ /* 0x000ee20000300800 */
[----:B------:R-:W-:Y:S01]  /*618d0*/  IMAD.MOV.U32 R204, RZ, RZ, R195 ;  /* 0x000000ffffcc7224 */ /* 0x000fe200078e00c3 */
[----:B------:R-:W-:Y:S01]  /*618e0*/  MOV R205, R194 ;  /* 0x000000c200cd7202 */ /* 0x000fe20000000f00 */
[----:B------:R-:W-:Y:S01]  /*618f0*/  IMAD.MOV.U32 R206, RZ, RZ, R193 ;  /* 0x000000ffffce7224 */ /* 0x000fe200078e00c1 */
[----:B------:R-:W-:Y:S01]  /*61900*/  MOV R207, R192 ;  /* 0x000000c000cf7202 */ /* 0x000fe20000000f00 */
[C---:B------:R-:W-:Y:S01]  /*61910*/  HMMA.1688.F32.TF32 R196, R188.reuse, R8, R196 ;  /* 0x00000008bcc4723c */ /* 0x040fe200000810c4 */
[----:B------:R-:W-:Y:S04]  /*61920*/  LDS R192, [R2+0x10380] ;  /* 0x0103800002c07984 */ /* 0x000fe80000000800 */
[----:B------:R-:W-:Y:S03]  /*61930*/  LDS R194, [R2+0x11380] ;  /* 0x0113800002c27984 */ /* 0x000fe60000000800 */
[C---:B------:R-:W-:Y:S01]  /*61940*/  HMMA.1688.F32.TF32 R204, R188.reuse, R12, R204 ;  /* 0x0000000cbccc723c */ /* 0x040fe200000810cc */
[----:B------:R-:W-:Y:S04]  /*61950*/  LDS R193, [R0+0x10380] ;  /* 0x0103800000c17984 */ /* 0x000fe80000000800 */
[----:B------:R-:W1:Y:S03]  /*61960*/  LDS R195, [R0+0x11380] ;  /* 0x0113800000c37984 */ /* 0x000e660000000800 */
[C---:B------:R-:W-:Y:S08]  /*61970*/  HMMA.1688.F32.TF32 R216, R188.reuse, R36, R216 ;  /* 0x00000024bcd8723c */ /* 0x040ff000000810d8 */
[C---:B------:R-:W-:Y:S07]  /*61980*/  HMMA.1688.F32.TF32 R208, R188.reuse, R32, R208 ;  /* 0x00000020bcd0723c */ /* 0x040fee00000810d0 */
[----:B------:R-:W-:Y:S04]  /*61990*/  STL.64 [R1+0x140], R204 ;  /* 0x000140cc01007387 */ /* 0x000fe80000100a00 */
[----:B------:R2:W-:Y:S04]  /*619a0*/  STL.64 [R1+0x148], R206 ;  /* 0x000148ce01007387 */ /* 0x0005e80000100a00 */
[----:B--2---:R-:W2:Y:S04]  /*619b0*/  LDL.LU.64 R206, [R1+0x4c98] ;  /* 0x004c980001ce7983 */ /* 0x004ea80000300a00 */
        /* <DEDUP_REMOVED lines=11> */
[----:B-1----:R-:W2:Y:S01]  /*61a70*/  LDL.LU.64 R210, [R1+0x4c68] ;  /* 0x004c680001d27983 */ /* 0x002ea20000300a00 */
[C---:B------:R-:W-:Y:S03]  /*61a80*/  HMMA.1688.F32.TF32 R212, R188.reuse, R28, R212 ;  /* 0x0000001cbcd4723c */ /* 0x040fe600000810d4 */
[----:B------:R-:W2:Y:S05]  /*61a90*/  LDL.LU.64 R208, [R1+0x4c60] ;  /* 0x004c600001d07983 */ /* 0x000eaa0000300a00 */
[C---:B------:R-:W-:Y:S08]  /*61aa0*/  HMMA.1688.F32.TF32 R140, R188.reuse, R20, R140 ;  /* 0x00000014bc8c723c */ /* 0x040ff0000008108c */
[----:B------:R-:W-:Y:S07]  /*61ab0*/  HMMA.1688.F32.TF32 R180, R188, R16, R180 ;  /* 0x00000010bcb4723c */ /* 0x000fee00000810b4 */
[----:B------:R-:W-:Y:S04]  /*61ac0*/  STL.64 [R1+0x100], R212 ;  /* 0x000100d401007387 */ /* 0x000fe80000100a00 */
[----:B------:R1:W-:Y:S01]  /*61ad0*/  STL.64 [R1+0x108], R214 ;  /* 0x000108d601007387 */ /* 0x0003e20000100a00 */
[C---:B------:R-:W-:Y:S03]  /*61ae0*/  HMMA.1688.F32.TF32 R176, R192.reuse, R12, R176 ;  /* 0x0000000cc0b0723c */ /* 0x040fe600000810b0 */
[----:B-1----:R-:W4:Y:S04]  /*61af0*/  LDL.LU.64 R214, [R1+0x4c58] ;  /* 0x004c580001d67983 */ /* 0x002f280000300a00 */
[----:B------:R-:W4:Y:S01]  /*61b00*/  LDL.LU.64 R212, [R1+0x4c50] ;  /* 0x004c500001d47983 */ /* 0x000f220000300a00 */
[C---:B------:R-:W-:Y:S08]  /*61b10*/  HMMA.1688.F32.TF32 R168, R192.reuse, R36, R168 ;  /* 0x00000024c0a8723c */ /* 0x040ff000000810a8 */
[C---:B------:R-:W-:Y:S08]  /*61b20*/  HMMA.1688.F32.TF32 R164, R192.reuse, R32, R164 ;  /* 0x00000020c0a4723c */ /* 0x040ff000000810a4 */
[C---:B------:R-:W-:Y:S08]  /*61b30*/  HMMA.1688.F32.TF32 R136, R192.reuse, R24, R136 ;  /* 0x00000018c088723c */ /* 0x040ff00000081088 */
[----:B------:R-:W-:Y:S08]  /*61b40*/  HMMA.1688.F32.TF32 R132, R192, R20, R132 ;  /* 0x00000014c084723c */ /* 0x000ff00000081084 */
[----:B---3--:R-:W-:Y:S11]  /*61b50*/  HMMA.1688.F32.TF32 R184, R188, R24, R184 ;  /* 0x00000018bcb8723c */ /* 0x008ff600000810b8 */
[----:B------:R-:W-:Y:S11]  /*61b60*/  @!UPT UIADD3 URZ, URZ, URZ, URZ ;  /* 0x0000003f3f3ff290 */ /* 0x000ff6000fffe03f */
[----:B------:R-:W-:Y:S01]  /*61b70*/  @!UPT UIADD3 URZ, URZ, URZ, URZ ;  /* 0x0000003f3f3ff290 */ /* 0x000fe2000fffe03f */
[----:B------:R-:W-:Y:S04]  /*61b80*/  STL.64 [R1+0xf0], R184 ;  /* 0x0000f0b801007387 */ /* 0x000fe80000100a00 */
[----:B------:R-:W-:Y:S04]  /*61b90*/  STL.64 [R1+0xf8], R186 ;  /* 0x0000f8ba01007387 */ /* 0x000fe80000100a00 */
[----:B------:R-:W-:Y:S04]  /*61ba0*/  STL.64 [R1+0xe0], R140 ;  /* 0x0000e08c01007387 */ /* 0x000fe80000100a00 */
[----:B------:R1:W-:Y:S02]  /*61bb0*/  STL.64 [R1+0xe8], R142 ;  /* 0x0000e88e01007387 */ /* 0x0003e40000100a00 */
[C---:B-1----:R-:W-:Y:S02]  /*61bc0*/  HMMA.1688.F32.TF32 R140, R192.reuse, R8, R172 ;  /* 0x00000008c08c723c */ /* 0x042fe400000810ac */
[----:B------:R-:W-:Y:S04]  /*61bd0*/  STL.64 [R1+0xd0], R180 ;  /* 0x0000d0b401007387 */ /* 0x000fe80000100a00 */
[----:B------:R-:W-:Y:S02]  /*61be0*/  STL.64 [R1+0xd8], R182 ;  /* 0x0000d8b601007387 */ /* 0x000fe40000100a00 */
[----:B------:R-:W-:Y:S02]  /*61bf0*/  HMMA.1688.F32.TF32 R184, R192, R16, R232 ;  /* 0x00000010c0b8723c */ /* 0x000fe400000810e8 */
[----:B------:R-:W-:Y:S04]  /*61c00*/  LDS R232, [R4+0x12080] ;  /* 0x0120800004e87984 */ /* 0x000fe80000000800 */
[----:B------:R-:W-:Y:S02]  /*61c10*/  LDS R234, [R4+0x13080] ;  /* 0x0130800004ea7984 */ /* 0x000fe40000000800 */
[----:B------:R-:W-:Y:S02]  /*61c20*/  HMMA.1688.F32.TF32 R188, R220, R12, R228 ;  /* 0x0000000cdcbc723c */ /* 0x000fe400000810e4 */
[----:B------:R-:W-:Y:S04]  /*61c30*/  LDS R228, [R2+0x12080] ;  /* 0x0120800002e47984 */ /* 0x000fe80000000800 */
[----:B------:R-:W-:Y:S04]  /*61c40*/  LDS R230, [R2+0x13080] ;  /* 0x0130800002e67984 */ /* 0x000fe80000000800 */
[----:B------:R-:W-:Y:S01]  /*61c50*/  STL.64 [R1+0xb0], R140 ;  /* 0x0000b08c01007387 */ /* 0x000fe20000100a00 */
[----:B------:R-:W-:-:S03]  /*61c60*/  IMAD.MOV.U32 R7, RZ, RZ, R143 ;  /* 0x000000ffff077224 */ /* 0x000fc600078e008f */
[----:B------:R-:W-:Y:S04]  /*61c70*/  STL.64 [R1+0xc0], R176 ;  /* 0x0000c0b001007387 */ /* 0x000fe80000100a00 */
[----:B------:R-:W-:Y:S04]  /*61c80*/  STL.64 [R1+0xc8], R178 ;  /* 0x0000c8b201007387 */ /* 0x000fe80000100a00 */
[----:B------:R1:W-:Y:S04]  /*61c90*/  STL [R1+0xb8], R142 ;  /* 0x0000b88e01007387 */ /* 0x0003e80000100800 */
[----:B------:R-:W-:Y:S04]  /*61ca0*/  LDS R229, [R0+0x12080] ;  /* 0x0120800000e57984 */ /* 0x000fe80000000800 */
[----:B------:R-:W-:Y:S01]  /*61cb0*/  LDS R231, [R0+0x13080] ;  /* 0x0130800000e77984 */ /* 0x000fe20000000800 */
[----:B-1----:R-:W-:Y:S03]  /*61cc0*/  HMMA.1688.F32.TF32 R140, R192, R28, R160 ;  /* 0x0000001cc08c723c */ /* 0x002fe600000810a0 */
[----:B------:R-:W-:Y:S04]  /*61cd0*/  STL.64 [R1+0xa0], R168 ;  /* 0x0000a0a801007387 */ /* 0x000fe80000100a00 */
[----:B------:R-:W-:Y:S04]  /*61ce0*/  STL.64 [R1+0xa8], R170 ;  /* 0x0000a8aa01007387 */ /* 0x000fe80000100a00 */
[----:B------:R-:W-:Y:S04]  /*61cf0*/  STL.64 [R1+0x90], R164 ;  /* 0x000090a401007387 */ /* 0x000fe80000100a00 */
[----:B------:R-:W-:Y:S04]  /*61d00*/  STL.64 [R1+0x98], R166 ;  /* 0x000098a601007387 */ /* 0x000fe80000100a00 */
[----:B------:R-:W-:Y:S04]  /*61d10*/  LDS R233, [R5+0x12080] ;  /* 0x0120800005e97984 */ /* 0x000fe80000000800 */
[----:B------:R-:W-:Y:S04]  /*61d20*/  LDS R235, [R5+0x13080] ;  /* 0x0130800005eb7984 */ /* 0x000fe80000000800 */
[----:B------:R-:W-:Y:S04]  /*61d30*/  STL.64 [R1+0x80], R140 ;  /* 0x0000808c01007387 */ /* 0x000fe80000100a00 */
[----:B------:R-:W-:Y:S04]  /*61d40*/  STL.64 [R1+0x88], R142 ;  /* 0x0000888e01007387 */ /* 0x000fe80000100a00 */
[----:B------:R-:W-:Y:S04]  /*61d50*/  STL.64 [R1+0x70], R136 ;  /* 0x0000708801007387 */ /* 0x000fe80000100a00 */
[----:B------:R-:W-:Y:S04]  /*61d60*/  STL.64 [R1+0x78], R138 ;  /* 0x0000788a01007387 */ /* 0x000fe80000100a00 */
[----:B------:R-:W-:Y:S04]  /*61d70*/  STL [R1+0x4a54], R185 ;  /* 0x004a54b901007387 */ /* 0x000fe80000100800 */
[----:B------:R2:W-:Y:S04]  /*61d80*/  STL.64 [R1+0x60], R132 ;  /* 0x0000608401007387 */ /* 0x0005e80000100a00 */
[----:B------:R1:W-:Y:S04]  /*61d90*/  STL.64 [R1+0x68], R134 ;  /* 0x0000688601007387 */ /* 0x0003e80000100a00 */
[----:B------:R-:W-:Y:S04]  /*61da0*/  STL [R1+0x4a50], R186 ;  /* 0x004a50ba01007387 */ /* 0x000fe80000100800 */
[----:B------:R-:W-:Y:S01]  /*61db0*/  STL [R1+0x4a4c], R187 ;  /* 0x004a4cbb01007387 */ /* 0x000fe20000100800 */
[----:B--2---:R-:W-:Y:S01]  /*61dc0*/  MOV R132, R205 ;  /* 0x000000cd00847202 */ /* 0x004fe20000000f00 */
[----:B------:R-:W-:-:S02]  /*61dd0*/  IMAD.MOV.U32 R133, RZ, RZ, R206 ;  /* 0x000000ffff857224 */ /* 0x000fc400078e00ce */
[----:B------:R-:W2:Y:S01]  /*61de0*/  LDL.LU R205, [R1+0x4c48] ;  /* 0x004c480001cd7983 */ /* 0x000ea20000300800 */
[----:B-1----:R-:W-:Y:S01]  /*61df0*/  MOV R134, R207 ;  /* 0x000000cf00867202 */ /* 0x002fe20000000f00 */
[----:B------:R-:W-:Y:S02]  /*61e00*/  IMAD.MOV.U32 R135, RZ, RZ, R200 ;  /* 0x000000ffff877224 */ /* 0x000fe400078e00c8 */
[----:B------:R-:W2:Y:S01]  /*61e10*/  LDL.LU R206, [R1+0x4c44] ;  /* 0x004c440001ce7983 */ /* 0x000ea20000300800 */
[----:B------:R-:W-:Y:S01]  /*61e20*/  MOV R136, R201 ;  /* 0x000000c900887202 */ /* 0x000fe20000000f00 */
[----:B------:R-:W-:Y:S02]  /*61e30*/  IMAD.MOV.U32 R137, RZ, RZ, R202 ;  /* 0x000000ffff897224 */ /* 0x000fe400078e00ca */
[----:B------:R-:W2:Y:S01]  /*61e40*/  LDL.LU R207, [R1+0x4c40] ;  /* 0x004c400001cf7983 */ /* 0x000ea20000300800 */
[----:B------:R-:W-:-:S03]  /*61e50*/  MOV R138, R196 ;  /* 0x000000c4008a7202 */ /* 0x000fc60000000f00 */
[----:B------:R-:W3:Y:S01]  /*61e60*/  LDL.LU R200, [R1+0x4c3c] ;  /* 0x004c3c0001c87983 */ /* 0x000ee20000300800 */
[----:B------:R-:W-:-:S03]  /*61e70*/  IMAD.MOV.U32 R139, RZ, RZ, R197 ;  /* 0x000000ffff8b7224 */ /* 0x000fc600078e00c5 */
[----:B------:R-:W3:Y:S04]  /*61e80*/  LDL.LU R201, [R1+0x4c38] ;  /* 0x004c380001c97983 */ /* 0x000ee80000300800 */
[----:B------:R-:W3:Y:S04]  /*61e90*/  LDL.LU R202, [R1+0x4c34] ;  /* 0x004c340001ca7983 */ /* 0x000ee80000300800 */
[----:B------:R-:W3:Y:S04]  /*61ea0*/  LDL.LU R196, [R1+0x4c30] ;  /* 0x004c300001c47983 */ /* 0x000ee80000300800 */
        /* <DEDUP_REMOVED lines=12> */
[----:B------:R-:W5:Y:S04]  /*61f70*/  LDL.LU R203, [R1+0x4c20] ;  /* 0x004c200001cb7983 */ /* 0x000f680000300800 */
[----:B------:R-:W5:Y:S04]  /*61f80*/  LDL.LU R211, [R1+0x4c1c] ;  /* 0x004c1c0001d37983 */ /* 0x000f680000300800 */
[----:B------:R-:W5:Y:S01]  /*61f90*/  LDL.LU R219, [R1+0x4c18] ;  /* 0x004c180001db7983 */ /* 0x000f620000300800 */
[----:B------:R-:W-:Y:S01]  /*61fa0*/  IMAD.MOV.U32 R161, RZ, RZ, R14 ;  /* 0x000000ffffa17224 */ /* 0x000fe200078e000e */
[----:B------:R-:W-:-:S02]  /*61fb0*/  MOV R162, R15 ;  /* 0x0000000f00a27202 */ /* 0x000fc40000000f00 */
[----:B------:R-:W5:Y:S04]  /*61fc0*/  LDL.LU R14, [R1+0x4c14] ;  /* 0x004c1400010e7983 */ /* 0x000f680000300800 */
[----:B------:R-:W5:Y:S01]  /*61fd0*/  LDL.LU R15, [R1+0x4c10] ;  /* 0x004c1000010f7983 */ /* 0x000f620000300800 */
[C---:B------:R-:W-:Y:S03]  /*61fe0*/  HMMA.1688.F32.TF32 R192, R220.reuse, R8, R224 ;  /* 0x00000008dcc0723c */ /* 0x040fe600000810e0 */
[----:B------:R-:W-:Y:S04]  /*61ff0*/  LDS R224, [R4+0x12000] ;  /* 0x0120000004e07984 */ /* 0x000fe80000000800 */
[----:B------:R-:W-:Y:S01]  /*62000*/  LDS R226, [R4+0x13000] ;  /* 0x0130000004e27984 */ /* 0x000fe20000000800 */
[----:B----4-:R-:W-:Y:S03]  /*62010*/  HMMA.1688.F32.TF32 R212, R220, R20, R212 ;  /* 0x00000014dcd4723c */ /* 0x010fe600000810d4 */
[----:B------:R-:W-:Y:S04]  /*62020*/  LDS R225, [R5+0x12000] ;  /* 0x0120000005e17984 */ /* 0x000fe80000000800 */
[----:B------:R-:W1:Y:S01]  /*62030*/  LDS R227, [R5+0x13000] ;  /* 0x0130000005e37984 */ /* 0x000e620000000800 */
[----:B------:R-:W-:Y:S01]  /*62040*/  IMAD.MOV.U32 R163, RZ, RZ, R252 ;  /* 0x000000ffffa37224 */ /* 0x000fe200078e00fc */
[----:B-1----:R-:W-:Y:S08]  /*62050*/  HMMA.1688.F32.TF32 R48, R224, R34, R48 ;  /* 0x00000022e030723c */ /* 0x002ff00000081030 */
[C---:B--2---:R-:W-:Y:S08]  /*62060*/  HMMA.1688.F32.TF32 R204, R220.reuse, R28, R204 ;  /* 0x0000001cdccc723c */ /* 0x044ff000000810cc */
[C---:B---3--:R-:W-:Y:S08]  /*62070*/  HMMA.1688.F32.TF32 R196, R220.reuse, R36, R196 ;  /* 0x00000024dcc4723c */ /* 0x048ff000000810c4 */
[C---:B-----5:R-:W-:Y:S08]  /*62080*/  HMMA.1688.F32.TF32 R200, R220.reuse, R32, R200 ;  /* 0x00000020dcc8723c */ /* 0x060ff000000810c8 */
[C---:B------:R-:W-:Y:S08]  /*62090*/  HMMA.1688.F32.TF32 R208, R220.reuse, R24, R208 ;  /* 0x00000018dcd0723c */ /* 0x040ff000000810d0 */
[----:B------:R-:W-:Y:S01]  /*620a0*/  HMMA.1688.F32.TF32 R216, R220, R16, R216 ;  /* 0x00000010dcd8723c */ /* 0x000fe200000810d8 */
[----:B------:R-:W-:Y:S04]  /*620b0*/  LDS R220, [R2+0x12000] ;  /* 0x0120000002dc7984 */ /* 0x000fe80000000800 */
[----:B------:R-:W-:Y:S04]  /*620c0*/  LDS R222, [R2+0x13000] ;  /* 0x0130000002de7984 */ /* 0x000fe80000000800 */
[----:B------:R-:W-:Y:S04]  /*620d0*/  LDS R221, [R0+0x12000] ;  /* 0x0120000000dd7984 */ /* 0x000fe80000000800 */
[----:B------:R-:W1:Y:S02]  /*620e0*/  LDS R223, [R0+0x13000] ;  /* 0x0130000000df7984 */ /* 0x000e640000000800 */
[C---:B-1----:R-:W-:Y:S08]  /*620f0*/  HMMA.1688.F32.TF32 R140, R220.reuse, R14, R168 ;  /* 0x0000000edc8c723c */ /* 0x042ff000000810a8 */
[C---:B------:R-:W-:Y:S08]  /*62100*/  HMMA.1688.F32.TF32 R136, R220.reuse, R34, R136 ;  /* 0x00000022dc88723c */ /* 0x040ff00000081088 */
[----:B------:R-:W-:Y:S08]  /*62110*/  HMMA.1688.F32.TF32 R132, R220, R30, R132 ;  /* 0x0000001edc84723c */ /* 0x000ff00000081084 */
[----:B------:R-:W-:Y:S01]  /*62120*/  MOV R13, R140 ;  /* 0x0000008c000d7202 */ /* 0x000fe20000000f00 */
[----:B------:R-:W-:Y:S01]  /*62130*/  IMAD.MOV.U32 R12, RZ, RZ, R141 ;  /* 0x000000ffff0c7224 */ /* 0x000fe200078e008d */
[----:B------:R-:W-:Y:S01]  /*62140*/  MOV R9, R142 ;  /* 0x0000008e00097202 */ /* 0x000fe20000000f00 */
[----:B------:R-:W-:-:S02]  /*62150*/  IMAD.MOV.U32 R8, RZ, RZ, R143 ;  /* 0x000000ffff087224 */ /* 0x000fc400078e008f */
[C---:B------:R-:W-:Y:S03]  /*62160*/  HMMA.1688.F32.TF32 R140, R220.reuse, R10, R164 ;  /* 0x0000000adc8c723c */ /* 0x040fe600000810a4 */
[----:B------:R-:W-:Y:S01]  /*62170*/  MOV R37, R136 ;  /* 0x0000008800257202 */ /* 0x000fe20000000f00 */
[----:B------:R-:W-:Y:S01]  /*62180*/  IMAD.MOV.U32 R36, RZ, RZ, R137 ;  /* 0x000000ffff247224 */ /* 0x000fe200078e0089 */
[----:B------:R-:W-:Y:S01]  /*62190*/  MOV R33, R138 ;  /* 0x0000008a00217202 */ /* 0x000fe20000000f00 */
[----:B------:R-:W-:Y:S02]  /*621a0*/  IMAD.MOV.U32 R32, RZ, RZ, R139 ;  /* 0x000000ffff207224 */ /* 0x000fe400078e008b */
[----:B------:R-:W-:Y:S03]  /*621b0*/  HMMA.1688.F32.TF32 R136, R220, R26, R248 ;  /* 0x0000001adc88723c */ /* 0x000fe600000810f8 */
[----:B------:R-:W-:Y:S01]  /*621c0*/  MOV R185, R132 ;  /* 0x0000008400b97202 */ /* 0x000fe20000000f00 */
[----:B------:R-:W-:Y:S01]  /*621d0*/  IMAD.MOV.U32 R186, RZ, RZ, R133 ;  /* 0x000000ffffba7224 */ /* 0x000fe200078e0085 */
[----:B------:R-:W-:Y:S01]  /*621e0*/  MOV R187, R134 ;  /* 0x0000008600bb7202 */ /* 0x000fe20000000f00 */
[----:B------:R-:W-:-:S02]  /*621f0*/  IMAD.MOV.U32 R252, RZ, RZ, R135 ;  /* 0x000000fffffc7224 */ /* 0x000fc400078e0087 */
[----:B------:R-:W-:Y:S08]  /*62200*/  HMMA.1688.F32.TF32 R132, R220, R22, R244 ;  /* 0x00000016dc84723c */ /* 0x000ff000000810f4 */
[----:B------:R-:W-:Y:S01]  /*62210*/  MOV R21, R140 ;  /* 0x0000008c00157202 */ /* 0x000fe20000000f00 */
[----:B------:R-:W-:Y:S01]  /*62220*/  IMAD.MOV.U32 R20, RZ, RZ, R141 ;  /* 0x000000ffff147224 */ /* 0x000fe200078e008d */
[----:B------:R-:W-:Y:S01]  /*62230*/  MOV R17, R142 ;  /* 0x0000008e00117202 */ /* 0x000fe20000000f00 */
[----:B------:R-:W-:-:S02]  /*62240*/  IMAD.MOV.U32 R16, RZ, RZ, R143 ;  /* 0x000000ffff107224 */ /* 0x000fc400078e008f */
[----:B------:R-:W-:Y:S02]  /*62250*/  HMMA.1688.F32.TF32 R140, R220, R38, R160 ;  /* 0x00000026dc8c723c */ /* 0x000fe400000810a0 */
[----:B------:R-:W-:Y:S04]  /*62260*/  STL.64 [R1+0x7f0], R136 ;  /* 0x0007f08801007387 */ /* 0x000fe80000100a00 */
[----:B------:R1:W-:Y:S04]  /*62270*/  STL.64 [R1+0x7f8], R138 ;  /* 0x0007f88a01007387 */ /* 0x0003e80000100a00 */
[----:B------:R-:W-:Y:S04]  /*62280*/  STL.64 [R1+0x7e0], R132 ;  /* 0x0007e08401007387 */ /* 0x000fe80000100a00 */
[----:B------:R2:W-:Y:S01]  /*62290*/  STL.64 [R1+0x7e8], R134 ;  /* 0x0007e88601007387 */ /* 0x0005e20000100a00 */
[----:B-1----:R-:W-:Y:S09]  /*622a0*/  HMMA.1688.F32.TF32 R136, R224, R14, R236 ;  /* 0x0000000ee088723c */ /* 0x002ff200000810ec */
[----:B------:R-:W-:Y:S01]  /*622b0*/  MOV R29, R140 ;  /* 0x0000008c001d7202 */ /* 0x000fe20000000f00 */
[----:B------:R-:W-:Y:S01]  /*622c0*/  IMAD.MOV.U32 R28, RZ, RZ, R141 ;  /* 0x000000ffff1c7224 */ /* 0x000fe200078e008d */
[----:B------:R-:W-:Y:S01]  /*622d0*/  MOV R25, R142 ;  /* 0x0000008e00197202 */ /* 0x000fe20000000f00 */
[----:B------:R-:W-:-:S02]  /*622e0*/  IMAD.MOV.U32 R24, RZ, RZ, R143 ;  /* 0x000000ffff187224 */ /* 0x000fc400078e008f */
[----:B------:R-:W-:Y:S08]  /*622f0*/  HMMA.1688.F32.TF32 R140, R220, R18, R240 ;  /* 0x00000012dc8c723c */ /* 0x000ff000000810f0 */
        /* <DEDUP_REMOVED lines=11> */
[C---:B------:R-:W-:Y:S01]  /*623b0*/  HMMA.1688.F32.TF32 R244, R228.reuse, R10, R72 ;  /* 0x0000000ae4f4723c */ /* 0x040fe20000081048 */
        /* <DEDUP_REMOVED lines=8> */
[----:B------:R-:W-:Y:S01]  /*62440*/  IMAD.MOV.U32 R167, RZ, RZ, R107 ;  /* 0x000000ffffa77224 */ /* 0x000fe200078e006b */
[----:B------:R-:W-:Y:S04]  /*62450*/  LDS R52, [R4+0x12180] ;  /* 0x0121800004347984 */ /* 0x000fe80000000800 */
[----:B------:R-:W-:Y:S02]  /*62460*/  LDS R54, [R4+0x13180] ;  /* 0x0131800004367984 */ /* 0x000fe40000000800 */
[C---:B-1----:R-:W-:Y:S02]  /*62470*/  HMMA.1688.F32.TF32 R40, R224.reuse, R26, R56 ;  /* 0x0000001ae028723c */ /* 0x042fe40000081038 */
[----:B------:R-:W-:Y:S04]  /*62480*/  STL.64 [R1+0x640], R48 ;  /* 0x0006403001007387 */ /* 0x000fe80000100a00 */
        /* <DEDUP_REMOVED lines=9> */
[C---:B------:R-:W-:Y:S08]  /*62520*/  HMMA.1688.F32.TF32 R236, R228.reuse, R34, R80 ;  /* 0x00000022e4ec723c */ /* 0x040ff00000081050 */
[----:B-1----:R-:W-:Y:S01]  /*62530*/  HMMA.1688.F32.TF32 R40, R228, R14, R68 ;  /* 0x0000000ee428723c */ /* 0x002fe20000081044 */
[----:B------:R-:W-:Y:S04]  /*62540*/  STL.64 [R1+0x610], R48 ;  /* 0x0006103001007387 */ /* 0x000fe80000100a00 */
[----:B------:R-:W-:Y:S04]  /*62550*/  STL.64 [R1+0x618], R50 ;  /* 0x0006183201007387 */ /* 0x000fe80000100a00 */
[----:B------:R-:W-:Y:S04]  /*62560*/  STL.64 [R1+0x580], R44 ;  /* 0x0005802c01007387 */ /* 0x000fe80000100a00 */
[----:B------:R1:W-:Y:S01]  /*62570*/  STL.64 [R1+0x588], R46 ;  /* 0x0005882e01007387 */ /* 0x0003e20000100a00 */
        /* <DEDUP_REMOVED lines=8> */
[-C--:B------:R-:W-:Y:S01]  /*62600*/  HMMA.1688.F32.TF32 R64, R232, R30.reuse, R116 ;  /* 0x0000001ee840723c */ /* 0x080fe20000081074 */
[----:B------:R-:W-:Y:S04]  /*62610*/  LDS R48, [R2+0x12180] ;  /* 0x0121800002307984 */ /* 0x000fe80000000800 */
[----:B------:R-:W-:Y:S03]  /*62620*/  LDS R50, [R2+0x13180] ;  /* 0x0131800002327984 */ /* 0x000fe60000000800 */
[C---:B-1----:R-:W-:Y:S01]  /*62630*/  HMMA.1688.F32.TF32 R44, R228.reuse, R30, R84 ;  /* 0x0000001ee42c723c */ /* 0x042fe20000081054 */
[----:B------:R-:W-:Y:S04]  /*62640*/  STL [R1+0x4a24], R244 ;  /* 0x004a24f401007387 */ /* 0x000fe80000100800 */
[----:B------:R-:W-:Y:S04]  /*62650*/  STL.64 [R1+0x570], R40 ;  /* 0x0005702801007387 */ /* 0x000fe80000100a00 */
[----:B------:R1:W-:Y:S04]  /*62660*/  STL.64 [R1+0x578], R42 ;  /* 0x0005782a01007387 */ /* 0x0003e80000100a00 */
        /* <DEDUP_REMOVED lines=8> */
[----:B------:R1:W-:Y:S04]  /*626f0*/  STL [R1+0x4a40], R237 ;  /* 0x004a40ed01007387 */ /* 0x0003e80000100800 */
[----:B------:R1:W-:Y:S04]  /*62700*/  STL [R1+0x4a3c], R238 ;  /* 0x004a3cee01007387 */ /* 0x0003e80000100800 */
[----:B------:R1:W-:Y:S04]  /*62710*/  STL [R1+0x4a38], R239 ;  /* 0x004a38ef01007387 */ /* 0x0003e80000100800 */
        /* <DEDUP_REMOVED lines=22> */
[-C--:B-1----:R-:W-:Y:S03]  /*62880*/  HMMA.1688.F32.TF32 R40, R228, R26.reuse, R88 ;  /* 0x0000001ae428723c */ /* 0x082fe60000081058 */
[----:B------:R-:W-:Y:S04]  /*62890*/  LDS R44, [R4+0x12100] ;  /* 0x01210000042c7984 */ /* 0x000fe80000000800 */
[----:B------:R-:W-:Y:S01]  /*628a0*/  LDS R46, [R4+0x13100] ;  /* 0x01310000042e7984 */ /* 0x000fe20000000800 */
[C---:B------:R-:W-:Y:S03]  /*628b0*/  HMMA.1688.F32.TF32 R68, R232.reuse, R26, R120 ;  /* 0x0000001ae844723c */ /* 0x040fe60000081078 */
[----:B------:R-:W-:Y:S04]  /*628c0*/  LDS R45, [R5+0x12100] ;  /* 0x01210000052d7984 */ /* 0x000fe80000000800 */
[----:B------:R-:W-:Y:S01]  /*628d0*/  LDS R47, [R5+0x13100] ;  /* 0x01310000052f7984 */ /* 0x000fe20000000800 */
[----:B------:R-:W-:Y:S03]  /*628e0*/  HMMA.1688.F32.TF32 R72, R232, R22, R124 ;  /* 0x00000016e848723c */ /* 0x000fe6000008107c */
[----:B------:R-:W-:Y:S04]  /*628f0*/  LDS R49, [R0+0x12180] ;  /* 0x0121800000317984 */ /* 0x000fe80000000800 */
[----:B------:R-:W-:Y:S01]  /*62900*/  LDS R51, [R0+0x13180] ;  /* 0x0131800000337984 */ /* 0x000fe20000000800 */
[----:B--2---:R-:W-:Y:S01]  /*62910*/  MOV R240, R40 ;  /* 0x0000002800f07202 */ /* 0x004fe20000000f00 */
[----:B---3--:R-:W-:Y:S01]  /*62920*/  IMAD.MOV.U32 R241, RZ, RZ, R41 ;  /* 0x000000fffff17224 */ /* 0x008fe200078e0029 */
        /* <DEDUP_REMOVED lines=9> */
[-C--:B------:R-:W-:Y:S11]  /*629c0*/  HMMA.1688.F32.TF32 R40, R228, R18.reuse, R96 ;  /* 0x00000012e428723c */ /* 0x080ff60000081060 */
[----:B------:R-:W-:Y:S11]  /*629d0*/  @!UPT UIADD3 URZ, URZ, URZ, URZ ;  /* 0x0000003f3f3ff290 */ /* 0x000ff6000fffe03f */
[----:B------:R-:W-:Y:S02]  /*629e0*/  @!UPT UIADD3 URZ, URZ, URZ, URZ ;  /* 0x0000003f3f3ff290 */ /* 0x000fe4000fffe03f */
[----:B------:R-:W-:Y:S01]  /*629f0*/  MOV R236, R40 ;  /* 0x0000002800ec7202 */ /* 0x000fe20000000f00 */
[----:B------:R-:W-:Y:S01]  /*62a00*/  IMAD.MOV.U32 R237, RZ, RZ, R41 ;  /* 0x000000ffffed7224 */ /* 0x000fe200078e0029 */
[----:B------:R-:W-:Y:S01]  /*62a10*/  MOV R238, R42 ;  /* 0x0000002a00ee7202 */ /* 0x000fe20000000f00 */
[----:B------:R-:W-:Y:S01]  /*62a20*/  IMAD.MOV.U32 R239, RZ, RZ, R43 ;  /* 0x000000ffffef7224 */ /* 0x000fe200078e002b */
[----:B------:R-:W-:Y:S04]  /*62a30*/  LDS R40, [R2+0x12100] ;  /* 0x0121000002287984 */ /* 0x000fe80000000800 */
[----:B------:R-:W-:Y:S04]  /*62a40*/  LDS R42, [R2+0x13100] ;  /* 0x01310000022a7984 */ /* 0x000fe80000000800 */
[----:B------:R-:W-:Y:S04]  /*62a50*/  LDS R41, [R0+0x12100] ;  /* 0x0121000000297984 */ /* 0x000fe80000000800 */
[----:B------:R-:W1:Y:S01]  /*62a60*/  LDS R43, [R0+0x13100] ;  /* 0x01310000002b7984 */ /* 0x000e620000000800 */
[C---:B------:R-:W-:Y:S08]  /*62a70*/  HMMA.1688.F32.TF32 R76, R232.reuse, R18, R128 ;  /* 0x00000012e84c723c */ /* 0x040ff00000081080 */
[C---:B-----5:R-:W-:Y:S08]  /*62a80*/  HMMA.1688.F32.TF32 R56, R232.reuse, R38, R108 ;  /* 0x00000026e838723c */ /* 0x060ff0000008106c */
[-C--:B------:R-:W-:Y:S08]  /*62a90*/  HMMA.1688.F32.TF32 R88, R232, R14.reuse, R100 ;  /* 0x0000000ee858723c */ /* 0x080ff00000081064 */
[----:B-1----:R-:W-:Y:S08]  /*62aa0*/  HMMA.1688.F32.TF32 R80, R40, R14, R168 ;  /* 0x0000000e2850723c */ /* 0x002ff000000810a8 */
[----:B------:R-:W-:Y:S07]  /*62ab0*/  HMMA.1688.F32.TF32 R84, R232, R10, R104 ;  /* 0x0000000ae854723c */ /* 0x000fee0000081068 */
[----:B------:R-:W-:Y:S09]  /*62ac0*/  STL [R1+0x49fc], R88 ;  /* 0x0049fc5801007387 */ /* 0x000ff20000100800 */
[----:B------:R-:W-:Y:S01]  /*62ad0*/  MOV R119, R80 ;  /* 0x0000005000777202 */ /* 0x000fe20000000f00 */
[----:B------:R-:W-:Y:S01]  /*62ae0*/  IMAD.MOV.U32 R118, RZ, RZ, R81 ;  /* 0x000000ffff767224 */ /* 0x000fe200078e0051 */
[----:B------:R-:W-:Y:S01]  /*62af0*/  MOV R117, R82 ;  /* 0x0000005200757202 */ /* 0x000fe20000000f00 */
[----:B------:R-:W-:-:S02]  /*62b00*/  IMAD.MOV.U32 R116, RZ, RZ, R83 ;  /* 0x000000ffff747224 */ /* 0x000fc400078e0053 */
[----:B------:R-:W-:Y:S01]  /*62b10*/  HMMA.1688.F32.TF32 R80, R40, R38, R160 ;  /* 0x000000262850723c */ /* 0x000fe200000810a0 */
[----:B------:R-:W-:Y:S04]  /*62b20*/  STL [R1+0x49f8], R89 ;  /* 0x0049f85901007387 */ /* 0x000fe80000100800 */
[----:B------:R-:W-:Y:S04]  /*62b30*/  STL [R1+0x49f4], R90 ;  /* 0x0049f45a01007387 */ /* 0x000fe80000100800 */
[----:B------:R-:W-:Y:S04]  /*62b40*/  STL [R1+0x49f0], R91 ;  /* 0x0049f05b01007387 */ /* 0x000fe80000100800 */
[----:B------:R-:W-:Y:S04]  /*62b50*/  STL [R1+0x4a08], R84 ;  /* 0x004a085401007387 */ /* 0x000fe80000100800 */
[----:B------:R1:W-:Y:S04]  /*62b60*/  STL [R1+0x4a04], R85 ;  /* 0x004a045501007387 */ /* 0x0003e80000100800 */
[----:B------:R2:W-:Y:S04]  /*62b70*/  STL [R1+0x4a00], R86 ;  /* 0x004a005601007387 */ /* 0x0005e80000100800 */
[----:B------:R-:W-:Y:S04]  /*62b80*/  STL [R1+0x49ec], R87 ;  /* 0x0049ec5701007387 */ /* 0x000fe80000100800 */
[----:B------:R-:W-:Y:S01]  /*62b90*/  STL [R1+0x4a14], R56 ;  /* 0x004a143801007387 */ /* 0x000fe20000100800 */
[----:B-1----:R-:W-:-:S03]  /*62ba0*/  IMAD.MOV.U32 R85, RZ, RZ, R80 ;  /* 0x000000ffff557224 */ /* 0x002fc600078e0050 */
[----:B------:R-:W-:Y:S01]  /*62bb0*/  STL [R1+0x4a10], R57 ;  /* 0x004a103901007387 */ /* 0x000fe20000100800 */
[----:B--2---:R-:W-:Y:S01]  /*62bc0*/  MOV R86, R81 ;  /* 0x0000005100567202 */ /* 0x004fe20000000f00 */
[----:B------:R-:W-:Y:S02]  /*62bd0*/  IMAD.MOV.U32 R88, RZ, RZ, R82 ;  /* 0x000000ffff587224 */ /* 0x000fe400078e0052 */
[----:B------:R-:W-:Y:S01]  /*62be0*/  STL [R1+0x4a0c], R58 ;  /* 0x004a0c3a01007387 */ /* 0x000fe20000100800 */
[----:B------:R-:W-:-:S03]  /*62bf0*/  MOV R89, R83 ;  /* 0x0000005300597202 */ /* 0x000fc60000000f00 */
[----:B------:R1:W-:Y:S01]  /*62c00*/  STL [R1+0x49e8], R59 ;  /* 0x0049e83b01007387 */ /* 0x0003e20000100800 */
[C---:B------:R-:W-:Y:S03]  /*62c10*/  HMMA.1688.F32.TF32 R80, R40.reuse, R34, R136 ;  /* 0x000000222850723c */ /* 0x040fe60000081088 */
[----:B------:R-:W2:Y:S05]  /*62c20*/  LDL.LU R248, [R1+0x250] ;  /* 0x0002500001f87983 */ /* 0x000eaa0000300800 */
[----:B-1----:R-:W-:Y:S11]  /*62c30*/  HMMA.1688.F32.TF32 R56, R40, R10, R164 ;  /* 0x0000000a2838723c */ /* 0x002ff600000810a4 */
[----:B------:R-:W-:Y:S05]  /*62c40*/  @!UPT UIADD3 URZ, URZ, URZ, URZ ;  /* 0x0000003f3f3ff290 */ /* 0x000fea000fffe03f */
[----:B------:R-:W-:-:S08]  /*62c50*/  MOV R84, R83 ;  /* 0x0000005300547202 */ /* 0x000fd00000000f00 */
[----:B------:R-:W-:Y:S01]  /*62c60*/  MOV R90, R56 ;  /* 0x00000038005a7202 */ /* 0x000fe20000000f00 */
[----:B------:R-:W-:Y:S01]  /*62c70*/  IMAD.MOV.U32 R91, RZ, RZ, R57 ;  /* 0x000000ffff5b7224 */ /* 0x000fe200078e0039 */
[----:B------:R-:W-:Y:S01]  /*62c80*/  MOV R87, R58 ;  /* 0x0000003a00577202 */ /* 0x000fe20000000f00 */
[----:B------:R-:W-:Y:S01]  /*62c90*/  IMAD.MOV.U32 R56, RZ, RZ, R80 ;  /* 0x000000ffff387224 */ /* 0x000fe200078e0050 */
[----:B------:R-:W-:Y:S01]  /*62ca0*/  MOV R57, R81 ;  /* 0x0000005100397202 */ /* 0x000fe20000000f00 */
[----:B------:R-:W-:Y:S02]  /*62cb0*/  IMAD.MOV.U32 R58, RZ, RZ, R82 ;  /* 0x000000ffff3a7224 */ /* 0x000fe400078e0052 */
[----:B------:R-:W-:Y:S11]  /*62cc0*/  HMMA.1688.F32.TF32 R80, R40, R30, R132 ;  /* 0x0000001e2850723c */ /* 0x000ff60000081084 */
[----:B------:R-:W-:Y:S11]  /*62cd0*/  @!UPT UIADD3 URZ, URZ, URZ, URZ ;  /* 0x0000003f3f3ff290 */ /* 0x000ff6000fffe03f */
[----:B------:R-:W-:Y:S01]  /*62ce0*/  @!UPT UIADD3 URZ, URZ, URZ, URZ ;  /* 0x0000003f3f3ff290 */ /* 0x000fe2000fffe03f */
        /* <DEDUP_REMOVED lines=98> */
[C---:B--2---:R-:W-:Y:S08]  /*63310*/  HMMA.1688.F32.TF32 R180, R40.reuse, R22, R180 ;  /* 0x0000001628b4723c */ /* 0x044ff000000810b4 */
[C---:B----4-:R-:W-:Y:S08]  /*63320*/  HMMA.1688.F32.TF32 R140, R40.reuse, R26, R140 ;  /* 0x0000001a288c723c */ /* 0x050ff0000008108c */
[----:B-----5:R-:W-:Y:S11]  /*63330*/  HMMA.1688.F32.TF32 R40, R40, R18, R176 ;  /* 0x000000122828723c */ /* 0x020ff600000810b0 */
[----:B------:R-:W-:Y:S04]  /*63340*/  @!UPT UIADD3 URZ, URZ, URZ, URZ ;  /* 0x0000003f3f3ff290 */ /* 0x000fe8000fffe03f */
[----:B------:R-:W-:Y:S04]  /*63350*/  STL.64 [R1+0x780], R140 ;  /* 0x0007808c01007387 */ /* 0x000fe80000100a00 */
[----:B------:R1:W-:Y:S04]  /*63360*/  STL.64 [R1+0x788], R142 ;  /* 0x0007888e01007387 */ /* 0x0003e80000100a00 */
[----:B-1----:R-:W2:Y:S04]  /*63370*/  LDL.LU.64 R142, [R1+0x4bc8] ;  /* 0x004bc800018e7983 */ /* 0x002ea80000300a00 */
[----:B------:R-:W4:Y:S04]  /*63380*/  LDL.LU.64 R140, [R1+0x4bc0] ;  /* 0x004bc000018c7983 */ /* 0x000f280000300a00 */
[----:B------:R-:W-:Y:S04]  /*63390*/  STL.64 [R1+0x770], R180 ;  /* 0x000770b401007387 */ /* 0x000fe80000100a00 */
[----:B------:R1:W-:Y:S04]  /*633a0*/  STL.64 [R1+0x778], R182 ;  /* 0x000778b601007387 */ /* 0x0003e80000100a00 */
[----:B-1----:R-:W5:Y:S04]  /*633b0*/  LDL.LU.64 R182, [R1+0x4bb8] ;  /* 0x004bb80001b67983 */ /* 0x002f680000300a00 */
        /* <DEDUP_REMOVED lines=34> */
[----:B------:R-:W-:Y:S11]  /*635e0*/  HMMA.1688.F32.TF32 R132, R44, R26, R132 ;  /* 0x0000001a2c84723c */ /* 0x000ff60000081084 */
[----:B------:R-:W-:Y:S11]  /*635f0*/  @!UPT UIADD3 URZ, URZ, URZ, URZ ;  /* 0x0000003f3f3ff290 */ /* 0x000ff6000fffe03f */
[----:B------:R-:W-:Y:S01]  /*63600*/  @!UPT UIADD3 URZ, URZ, URZ, URZ ;  /* 0x0000003f3f3ff290 */ /* 0x000fe2000fffe03f */
[----:B------:R-:W-:Y:S04]  /*63610*/  STL.64 [R1+0x3a0], R132 ;  /* 0x0003a08401007387 */ /* 0x000fe80000100a00 */
[----:B------:R1:W-:Y:S04]  /*63620*/  STL.64 [R1+0x3a8], R134 ;  /* 0x0003a88601007387 */ /* 0x0003e80000100a00 */
[----:B-1----:R-:W4:Y:S04]  /*63630*/  LDL.LU.64 R134, [R1+0x4b48] ;  /* 0x004b480001867983 */ /* 0x002f280000300a00 */
[----:B------:R-:W4:Y:S01]  /*63640*/  LDL.LU.64 R132, [R1+0x4b40] ;  /* 0x004b400001847983 */ /* 0x000f220000300a00 */
[C---:B------:R-:W-:Y:S08]  /*63650*/  HMMA.1688.F32.TF32 R124, R48.reuse, R10, R124 ;  /* 0x0000000a307c723c */ /* 0x040ff0000008107c */
[----:B------:R-:W-:Y:S08]  /*63660*/  HMMA.1688.F32.TF32 R108, R48, R30, R108 ;  /* 0x0000001e306c723c */ /* 0x000ff0000008106c */
[C---:B--2---:R-:W-:Y:S08]  /*63670*/  HMMA.1688.F32.TF32 R40, R44.reuse, R22, R40 ;  /* 0x000000162c28723c */ /* 0x044ff00000081028 */
[----:B------:R-:W-:Y:S11]  /*63680*/  HMMA.1688.F32.TF32 R44, R44, R18, R232 ;  /* 0x000000122c2c723c */ /* 0x000ff600000810e8 */
[----:B------:R-:W-:Y:S04]  /*63690*/  @!UPT UIADD3 URZ, URZ, URZ, URZ ;  /* 0x0000003f3f3ff290 */ /* 0x000fe8000fffe03f */
[----:B------:R-:W-:Y:S04]  /*636a0*/  STL.64 [R1+0x390], R40 ;  /* 0x0003902801007387 */ /* 0x000fe80000100a00 */
[----:B------:R1:W-:Y:S02]  /*636b0*/  STL.64 [R1+0x398], R42 ;  /* 0x0003982a01007387 */ /* 0x0003e40000100a00 */
[C---:B-1----:R-:W-:Y:S02]  /*636c0*/  HMMA.1688.F32.TF32 R40, R48.reuse, R14, R128 ;  /* 0x0000000e3028723c */ /* 0x042fe40000081080 */
[----:B------:R-:W-:Y:S04]  /*636d0*/  STL.64 [R1+0x530], R44 ;  /* 0x0005302c01007387 */ /* 0x000fe80000100a00 */
[----:B------:R1:W-:Y:S02]  /*636e0*/  STL.64 [R1+0x538], R46 ;  /* 0x0005382e01007387 */ /* 0x0003e40000100a00 */
[C---:B-1----:R-:W-:Y:S11]  /*636f0*/  HMMA.1688.F32.TF32 R44, R48.reuse, R38, R120 ;  /* 0x00000026302c723c */ /* 0x042ff60000081078 */
        /* <DEDUP_REMOVED lines=8> */
[----:B------:R-:W-:Y:S01]  /*63780*/  STL.64 [R1+0x410], R40 ;  /* 0x0004102801007387 */ /* 0x000fe20000100a00 */
[C---:B-1----:R-:W-:Y:S03]  /*63790*/  HMMA.1688.F32.TF32 R44, R48.reuse, R26, R104 ;  /* 0x0000001a302c723c */ /* 0x042fe60000081068 */
[----:B------:R1:W-:Y:S05]  /*637a0*/  STL.64 [R1+0x418], R42 ;  /* 0x0004182a01007387 */ /* 0x0003ea0000100a00 */
[C---:B-1----:R-:W-:Y:S01]  /*637b0*/  HMMA.1688.F32.TF32 R40, R48.reuse, R22, R100 ;  /* 0x000000163028723c */ /* 0x042fe20000081064 */
[----:B------:R-:W-:Y:S04]  /*637c0*/  STL.64 [R1+0x300], R108 ;  /* 0x0003006c01007387 */ /* 0x000fe80000100a00 */
[----:B------:R-:W-:Y:S03]  /*637d0*/  STL.64 [R1+0x308], R110 ;  /* 0x0003086e01007387 */ /* 0x000fe60000100a00 */
[----:B------:R-:W-:Y:S07]  /*637e0*/  HMMA.1688.F32.TF32 R48, R48, R18, R228 ;  /* 0x000000123030723c */ /* 0x000fee00000810e4 */
[----:B------:R-:W-:Y:S04]  /*637f0*/  STL.64 [R1+0x2f0], R44 ;  /* 0x0002f02c01007387 */ /* 0x000fe80000100a00 */
[----:B------:R1:W-:Y:S01]  /*63800*/  STL.64 [R1+0x2f8], R46 ;  /* 0x0002f82e01007387 */ /* 0x0003e20000100a00 */
[C---:B------:R-:W-:Y:S03]  /*63810*/  HMMA.1688.F32.TF32 R248, R52.reuse, R38, R248 ;  /* 0x0000002634f8723c */ /* 0x040fe600000810f8 */
[----:B------:R-:W-:Y:S05]  /*63820*/  STL.64 [R1+0x2e0], R40 ;  /* 0x0002e02801007387 */ /* 0x000fea0000100a00 */
[C---:B-1----:R-:W-:Y:S01]  /*63830*/  HMMA.1688.F32.TF32 R44, R52.reuse, R14, R96 ;  /* 0x0000000e342c723c */ /* 0x042fe20000081060 */
[----:B------:R1:W-:Y:S07]  /*63840*/  STL.64 [R1+0x2e8], R42 ;  /* 0x0002e82a01007387 */ /* 0x0003ee0000100a00 */
[C---:B---3--:R-:W-:Y:S08]  /*63850*/  HMMA.1688.F32.TF32 R128, R52.reuse, R34, R80 ;  /* 0x000000223480723c */ /* 0x048ff00000081050 */
[C---:B-1----:R-:W-:Y:S08]  /*63860*/  HMMA.1688.F32.TF32 R40, R52.reuse, R10, R92 ;  /* 0x0000000a3428723c */ /* 0x042ff0000008105c */
[C---:B------:R-:W-:Y:S01]  /*63870*/  HMMA.1688.F32.TF32 R124, R52.reuse, R30, R224 ;  /* 0x0000001e347c723c */ /* 0x040fe200000810e0 */
[----:B------:R-:W-:Y:S04]  /*63880*/  STL.64 [R1+0x20], R48 ;  /* 0x0000203001007387 */ /* 0x000fe80000100a00 */
[----:B------:R-:W-:Y:S04]  /*63890*/  STL.64 [R1+0x28], R50 ;  /* 0x0000283201007387 */ /* 0x000fe80000100a00 */
[----:B------:R-:W-:Y:S04]  /*638a0*/  STL.64 [R1+0x10], R44 ;  /* 0x0000102c01007387 */ /* 0x000fe80000100a00 */
[----:B------:R-:W-:Y:S04]  /*638b0*/  STL.64 [R1+0x18], R46 ;  /* 0x0000182e01007387 */ /* 0x000fe80000100a00 */
[----:B------:R-:W-:Y:S04]  /*638c0*/  STL.64 [R1+0x49b0], R250 ;  /* 0x0049b0fa01007387 */ /* 0x000fe80000100a00 */
[----:B------:R-:W-:Y:S04]  /*638d0*/  STL.64 [R1], R40 ;  /* 0x0000002801007387 */ /* 0x000fe80000100a00 */
[----:B------:R-:W-:Y:S01]  /*638e0*/  STL.64 [R1+0x8], R42 ;  /* 0x0000082a01007387 */ /* 0x000fe20000100a00 */
[----:B------:R-:W-:Y:S03]  /*638f0*/  HMMA.1688.F32.TF32 R120, R52, R26, R220 ;  /* 0x0000001a3478723c */ /* 0x000fe600000810dc */
[----:B------:R1:W-:Y:S04]  /*63900*/  STL.64 [R1+0x49a8], R248 ;  /* 0x0049a8f801007387 */ /* 0x0003e80000100a00 */
[----:B------:R-:W-:Y:S01]  /*63910*/  STL.64 [R1+0x49c0], R130 ;  /* 0x0049c08201007387 */ /* 0x000fe20000100a00 */
[----:B------:R-:W-:-:S03]  /*63920*/  IMAD.MOV.U32 R220, RZ, RZ, R137 ;  /* 0x000000ffffdc7224 */ /* 0x000fc600078e0089 */
[----:B------:R2:W-:Y:S01]  /*63930*/  STL.64 [R1+0x49b8], R128 ;  /* 0x0049b88001007387 */ /* 0x0005e20000100a00 */
[----:B------:R-:W-:-:S03]  /*63940*/  MOV R221, R136 ;  /* 0x0000008800dd7202 */ /* 0x000fc60000000f00 */
[----:B------:R-:W-:Y:S04]  /*63950*/  STL.64 [R1+0x49d0], R126 ;  /* 0x0049d07e01007387 */ /* 0x000fe80000100a00 */
[----:B------:R3:W-:Y:S04]  /*63960*/  STL.64 [R1+0x49c8], R124 ;  /* 0x0049c87c01007387 */ /* 0x0007e80000100a00 */
[----:B------:R-:W2:Y:S04]  /*63970*/  LDL.LU R137, [R1+0x4b3c] ;  /* 0x004b3c0001897983 */ /* 0x000ea80000300800 */
[----:B------:R-:W3:Y:S01]  /*63980*/  LDL.LU R136, [R1+0x4b38] ;  /* 0x004b380001887983 */ /* 0x000ee20000300800 */
[----:B------:R-:W-:Y:S01]  /*63990*/  IMAD.MOV.U32 R222, RZ, RZ, R138 ;  /* 0x000000ffffde7224 */ /* 0x000fe200078e008a */
[----:B------:R-:W-:Y:S01]  /*639a0*/  MOV R223, R139 ;  /* 0x0000008b00df7202 */ /* 0x000fe20000000f00 */
[----:B----4-:R-:W-:Y:S01]  /*639b0*/  IMAD.MOV.U32 R224, RZ, RZ, R132 ;  /* 0x000000ffffe07224 */ /* 0x010fe200078e0084 */
[----:B------:R-:W4:Y:S01]  /*639c0*/  LDL.LU R138, [R1+0x4b34] ;  /* 0x004b3400018a7983 */ /* 0x000f220000300800 */
[----:B------:R-:W-:Y:S01]  /*639d0*/  MOV R225, R133 ;  /* 0x0000008500e17202 */ /* 0x000fe20000000f00 */
[----:B------:R-:W-:-:S02]  /*639e0*/  IMAD.MOV.U32 R226, RZ, RZ, R3 ;  /* 0x000000ffffe27224 */ /* 0x000fc400078e0003 */
[----:B------:R-:W4:Y:S01]  /*639f0*/  LDL.LU R139, [R1+0x4b30] ;  /* 0x004b3000018b7983 */ /* 0x000f220000300800 */
[----:B------:R-:W-:-:S03]  /*63a00*/  MOV R227, R6 ;  /* 0x0000000600e37202 */ /* 0x000fc60000000f00 */
[----:B------:R-:W5:Y:S04]  /*63a10*/  LDL.LU R132, [R1+0x4b2c] ;  /* 0x004b2c0001847983 */ /* 0x000f680000300800 */
[----:B------:R-:W5:Y:S04]  /*63a20*/  LDL.LU R133, [R1+0x4b28] ;  /* 0x004b280001857983 */ /* 0x000f680000300800 */
[----:B------:R-:W5:Y:S04]  /*63a30*/  LDL.LU R3, [R1+0x4b24] ;  /* 0x004b240001037983 */ /* 0x000f680000300800 */
[----:B------:R-:W5:Y:S01]  /*63a40*/  LDL.LU R6, [R1+0x4b20] ;  /* 0x004b200001067983 */ /* 0x000f620000300800 */
[----:B------:R-:W-:Y:S01]  /*63a50*/  IMAD.MOV.U32 R82, RZ, RZ, R135 ;  /* 0x000000ffff527224 */ /* 0x000fe200078e0087 */
[----:B------:R-:W-:-:S02]  /*63a60*/  MOV R83, R134 ;  /* 0x0000008600537202 */ /* 0x000fc40000000f00 */
[----:B------:R-:W-:Y:S04]  /*63a70*/  LDS R40, [R2+0x12200] ;  /* 0x0122000002287984 */ /* 0x000fe80000000800 */
[----:B------:R-:W-:Y:S04]  /*63a80*/  LDS R42, [R2+0x13200] ;  /* 0x01320000022a7984 */ /* 0x000fe80000000800 */
[----:B------:R-:W-:Y:S04]  /*63a90*/  LDS R41, [R0+0x12200] ;  /* 0x0122000000297984 */ /* 0x000fe80000000800 */
[----:B------:R-:W1:Y:S04]  /*63aa0*/  LDS R43, [R0+0x13200] ;  /* 0x01320000002b7984 */ /* 0x000e680000000800 */
[----:B------:R-:W-:Y:S04]  /*63ab0*/  LDS R44, [R4+0x12200] ;  /* 0x01220000042c7984 */ /* 0x000fe80000000800 */
        /* <DEDUP_REMOVED lines=22> */
[----:B------:R-:W4:Y:S04]  /*63c20*/  LDL.LU R132, [R1+0x4b08] ;  /* 0x004b080001847983 */ /* 0x000f280000300800 */
[----:B------:R-:W4:Y:S01]  /*63c30*/  LDL.LU R139, [R1+0x4b04] ;  /* 0x004b0400018b7983 */ /* 0x000f220000300800 */
[----:B------:R-:W-:-:S03]  /*63c40*/  IMAD.MOV.U32 R230, RZ, RZ, R6 ;  /* 0x000000ffffe67224 */ /* 0x000fc600078e0006 */
[----:B------:R-:W5:Y:S01]  /*63c50*/  LDL.LU R138, [R1+0x4b00] ;  /* 0x004b0000018a7983 */ /* 0x000f620000300800 */
[----:B------:R-:W-:Y:S02]  /*63c60*/  MOV R231, R3 ;  /* 0x0000000300e77202 */ /* 0x000fe40000000f00 */
[----:B--2---:R-:W-:Y:S01]  /*63c70*/  MOV R229, R136 ;  /* 0x0000008800e57202 */ /* 0x004fe20000000f00 */
[----:B---3--:R-:W-:Y:S02]  /*63c80*/  IMAD.MOV.U32 R228, RZ, RZ, R137 ;  /* 0x000000ffffe47224 */ /* 0x008fe400078e0089 */
[----:B------:R-:W2:Y:S04]  /*63c90*/  LDL.LU R137, [R1+0x4afc] ;  /* 0x004afc0001897983 */ /* 0x000ea80000300800 */
[----:B------:R-:W3:Y:S04]  /*63ca0*/  LDL.LU R136, [R1+0x4af8] ;  /* 0x004af80001887983 */ /* 0x000ee80000300800 */
[----:B------:R-:W3:Y:S04]  /*63cb0*/  LDL.LU R6, [R1+0x4af4] ;  /* 0x004af40001067983 */ /* 0x000ee80000300800 */
[----:B------:R-:W3:Y:S01]  /*63cc0*/  LDL.LU R3, [R1+0x4af0] ;  /* 0x004af00001037983 */ /* 0x000ee20000300800 */
[----:B----4-:R-:W-:-:S03]  /*63cd0*/  IMAD.MOV.U32 R104, RZ, RZ, R139 ;  /* 0x000000ffff687224 */ /* 0x010fc600078e008b */
[----:B------:R-:W4:Y:S01]  /*63ce0*/  LDL.LU R139, [R1+0x4aec] ;  /* 0x004aec00018b7983 */ /* 0x000f220000300800 */
[----:B-----5:R-:W-:-:S03]  /*63cf0*/  MOV R105, R138 ;  /* 0x0000008a00697202 */ /* 0x020fc60000000f00 */
[----:B------:R-:W5:Y:S01]  /*63d00*/  LDL.LU R138, [R1+0x4ae8] ;  /* 0x004ae800018a7983 */ /* 0x000f620000300800 */
[----:B--2---:R-:W-:-:S03]  /*63d10*/  IMAD.MOV.U32 R106, RZ, RZ, R137 ;  /* 0x000000ffff6a7224 */ /* 0x004fc600078e0089 */
[----:B------:R-:W2:Y:S01]  /*63d20*/  LDL.LU R137, [R1+0x4ae4] ;  /* 0x004ae40001897983 */ /* 0x000ea20000300800 */
[----:B---3--:R-:W-:-:S03]  /*63d30*/  MOV R107, R136 ;  /* 0x00000088006b7202 */ /* 0x008fc60000000f00 */
[----:B------:R-:W3:Y:S01]  /*63d40*/  LDL.LU R136, [R1+0x4ae0] ;  /* 0x004ae00001887983 */ /* 0x000ee20000300800 */
[----:B------:R-:W-:-:S03]  /*63d50*/  MOV R111, R6 ;  /* 0x00000006006f7202 */ /* 0x000fc60000000f00 */
[----:B------:R-:W2:Y:S01]  /*63d60*/  LDL.LU R108, [R1+0x380] ;  /* 0x00038000016c7983 */ /* 0x000ea20000300800 */
[----:B------:R-:W-:-:S03]  /*63d70*/  IMAD.MOV.U32 R110, RZ, RZ, R3 ;  /* 0x000000ffff6e7224 */ /* 0x000fc600078e0003 */
[----:B------:R-:W2:Y:S04]  /*63d80*/  LDL.LU R109, [R1+0x384] ;  /* 0x00038400016d7983 */ /* 0x000ea80000300800 */
[----:B------:R-:W2:Y:S04]  /*63d90*/  LDL.LU R3, [R1+0x4adc] ;  /* 0x004adc0001037983 */ /* 0x000ea80000300800 */
[----:B------:R-:W3:Y:S04]  /*63da0*/  LDL.LU R6, [R1+0x4ad8] ;  /* 0x004ad80001067983 */ /* 0x000ee80000300800 */
[----:B------:R-:W4:Y:S04]  /*63db0*/  LDL.LU R232, [R1+0x430] ;  /* 0x0004300001e87983 */ /* 0x000f280000300800 */
[----:B------:R-:W4:Y:S04]  /*63dc0*/  LDL.LU R233, [R1+0x434] ;  /* 0x0004340001e97983 */ /* 0x000f280000300800 */
[----:B------:R-:W4:Y:S04]  /*63dd0*/  LDL.LU R234, [R1+0x438] ;  /* 0x0004380001ea7983 */ /* 0x000f280000300800 */
[----:B------:R-:W4:Y:S04]  /*63de0*/  LDL.LU R235, [R1+0x43c] ;  /* 0x00043c0001eb7983 */ /* 0x000f280000300800 */
[----:B-1----:R-:W4:Y:S04]  /*63df0*/  LDL.LU R248, [R1+0x440] ;  /* 0x0004400001f87983 */ /* 0x002f280000300800 */
[----:B------:R-:W4:Y:S01]  /*63e00*/  LDL.LU R249, [R1+0x444] ;  /* 0x0004440001f97983 */ /* 0x000f220000300800 */
[----:B--2---:R-:W-:Y:S01]  /*63e10*/  MOV R251, R3 ;  /* 0x0000000300fb7202 */ /* 0x004fe20000000f00 */
[----:B---3--:R-:W-:-:S02]  /*63e20*/  IMAD.MOV.U32 R250, RZ, RZ, R6 ;  /* 0x000000fffffa7224 */ /* 0x008fc400078e0006 */
[----:B------:R-:W2:Y:S04]  /*63e30*/  LDL.LU R6, [R1+0x4ad4] ;  /* 0x004ad40001067983 */ /* 0x000ea80000300800 */
        /* <DEDUP_REMOVED lines=9> */
[----:B-----5:R-:W-:Y:S01]  /*63ed0*/  IMAD.MOV.U32 R114, RZ, RZ, R138 ;  /* 0x000000ffff727224 */ /* 0x020fe200078e008a */
[----:B----4-:R-:W-:Y:S01]  /*63ee0*/  MOV R115, R139 ;  /* 0x0000008b00737202 */ /* 0x010fe20000000f00 */
[----:B------:R-:W-:Y:S01]  /*63ef0*/  IMAD.MOV.U32 R100, RZ, RZ, R132 ;  /* 0x000000ffff647224 */ /* 0x000fe200078e0084 */
[----:B------:R-:W-:Y:S01]  /*63f00*/  MOV R101, R133 ;  /* 0x0000008500657202 */ /* 0x000fe20000000f00 */
[----:B------:R-:W-:Y:S01]  /*63f10*/  IMAD.MOV.U32 R102, RZ, RZ, R134 ;  /* 0x000000ffff667224 */ /* 0x000fe200078e0086 */
[----:B------:R-:W-:Y:S02]  /*63f20*/  MOV R103, R135 ;  /* 0x0000008700677202 */ /* 0x000fe40000000f00 */
[----:B--2---:R-:W-:Y:S01]  /*63f30*/  MOV R127, R6 ;  /* 0x00000006007f7202 */ /* 0x004fe20000000f00 */
[----:B---3--:R-:W-:Y:S02]  /*63f40*/  IMAD.MOV.U32 R126, RZ, RZ, R3 ;  /* 0x000000ffff7e7224 */ /* 0x008fe400078e0003 */
[----:B------:R-:W2:Y:S04]  /*63f50*/  LDL.LU R3, [R1+0x4acc] ;  /* 0x004acc0001037983 */ /* 0x000ea80000300800 */
        /* <DEDUP_REMOVED lines=9> */
[----:B------:R-:W-:Y:S04]  /*63ff0*/  STL.64 [R1+0x49e0], R122 ;  /* 0x0049e07a01007387 */ /* 0x000fe80000100a00 */
[----:B------:R1:W-:Y:S04]  /*64000*/  STL.64 [R1+0x49d8], R120 ;  /* 0x0049d87801007387 */ /* 0x0003e80000100a00 */
[----:B-1----:R-:W2:Y:S04]  /*64010*/  LDL.LU R120, [R1+0x470] ;  /* 0x0004700001787983 */ /* 0x002ea80000300800 */
[----:B------:R-:W2:Y:S04]  /*64020*/  LDL.LU R121, [R1+0x474] ;  /* 0x0004740001797983 */ /* 0x000ea80000300800 */
[----:B------:R-:W2:Y:S04]  /*64030*/  LDL.LU R122, [R1+0x478] ;  /* 0x00047800017a7983 */ /* 0x000ea80000300800 */
[----:B------:R-:W2:Y:S01]  /*64040*/  LDL.LU R123, [R1+0x47c] ;  /* 0x00047c00017b7983 */ /* 0x000ea20000300800 */
[C---:B----4-:R-:W-:Y:S08]  /*64050*/  HMMA.1688.F32.TF32 R136, R52.reuse, R18, R136 ;  /* 0x000000123488723c */ /* 0x050ff00000081088 */
[----:B-----5:R-:W-:Y:S01]  /*64060*/  HMMA.1688.F32.TF32 R132, R52, R22, R132 ;  /* 0x000000163484723c */ /* 0x020fe20000081084 */
[----:B------:R-:W4:Y:S04]  /*64070*/  LDL.LU R52, [R1+0x480] ;  /* 0x0004800001347983 */ /* 0x000f280000300800 */
[----:B------:R-:W4:Y:S02]  /*64080*/  LDL.LU R53, [R1+0x484] ;  /* 0x0004840001357983 */ /* 0x000f240000300800 */
[----:B---3--:R-:W-:Y:S01]  /*64090*/  IMAD.MOV.U32 R54, RZ, RZ, R6 ;  /* 0x000000ffff367224 */ /* 0x008fe200078e0006 */
[----:B--2---:R-:W-:Y:S01]  /*640a0*/  MOV R55, R3 ;  /* 0x0000000300377202 */ /* 0x004fe20000000f00 */
[C---:B------:R-:W-:Y:S08]  /*640b0*/  HMMA.1688.F32.TF32 R120, R40.reuse, R10, R120 ;  /* 0x0000000a2878723c */ /* 0x040ff00000081078 */
[C---:B------:R-:W-:Y:S08]  /*640c0*/  HMMA.1688.F32.TF32 R112, R40.reuse, R22, R112 ;  /* 0x000000162870723c */ /* 0x040ff00000081070 */
[C---:B----4-:R-:W-:Y:S11]  /*640d0*/  HMMA.1688.F32.TF32 R52, R40.reuse, R14, R52 ;  /* 0x0000000e2834723c */ /* 0x050ff60000081034 */
        /* <DEDUP_REMOVED lines=11> */
[C---:B-1----:R-:W-:Y:S02]  /*64190*/  HMMA.1688.F32.TF32 R52, R40.reuse, R26, R232 ;  /* 0x0000001a2834723c */ /* 0x042fe400000810e8 */
[----:B------:R-:W-:Y:S04]  /*641a0*/  STL.64 [R1+0x730], R124 ;  /* 0x0007307c01007387 */ /* 0x000fe80000100a00 */
[----:B------:R-:W-:Y:S04]  /*641b0*/  STL.64 [R1+0x738], R126 ;  /* 0x0007387e01007387 */ /* 0x000fe80000100a00 */
[----:B------:R-:W-:Y:S01]  /*641c0*/  STL.64 [R1+0x720], R120 ;  /* 0x0007207801007387 */ /* 0x000fe20000100a00 */
[----:B------:R-:W-:Y:S03]  /*641d0*/  HMMA.1688.F32.TF32 R40, R40, R18, R108 ;  /* 0x000000122828723c */ /* 0x000fe6000008106c */
[----:B------:R-:W-:Y:S04]  /*641e0*/  STL.64 [R1+0x728], R122 ;  /* 0x0007287a01007387 */ /* 0x000fe80000100a00 */
[----:B------:R-:W-:Y:S01]  /*641f0*/  LDS R232, [R2+0x12380] ;  /* 0x0123800002e87984 */ /* 0x000fe20000000800 */
[C---:B------:R-:W-:Y:S03]  /*64200*/  HMMA.1688.F32.TF32 R176, R92.reuse, R14, R176 ;  /* 0x0000000e5cb0723c */ /* 0x040fe600000810b0 */
[----:B------:R-:W-:Y:S04]  /*64210*/  LDS R234, [R2+0x13380] ;  /* 0x0133800002ea7984 */ /* 0x000fe80000000800 */
[----:B------:R-:W-:Y:S04]  /*64220*/  STL.64 [R1+0x710], R52 ;  /* 0x0007103401007387 */ /* 0x000fe80000100a00 */
[----:B------:R1:W-:Y:S01]  /*64230*/  STL.64 [R1+0x718], R54 ;  /* 0x0007183601007387 */ /* 0x0003e20000100a00 */
[----:B------:R-:W-:Y:S03]  /*64240*/  HMMA.1688.F32.TF32 R180, R92, R10, R180 ;  /* 0x0000000a5cb4723c */ /* 0x000fe600000810b4 */
[----:B------:R-:W-:Y:S04]  /*64250*/  LDS R233, [R0+0x12380] ;  /* 0x0123800000e97984 */ /* 0x000fe80000000800 */
[----:B------:R-:W-:Y:S01]  /*64260*/  LDS R235, [R0+0x13380] ;  /* 0x0133800000eb7984 */ /* 0x000fe20000000800 */
[C---:B-1----:R-:W-:Y:S03]  /*64270*/  HMMA.1688.F32.TF32 R52, R44.reuse, R14, R104 ;  /* 0x0000000e2c34723c */ /* 0x042fe60000081068 */
[----:B------:R-:W-:Y:S04]  /*64280*/  STL.64 [R1+0x700], R112 ;  /* 0x0007007001007387 */ /* 0x000fe80000100a00 */
[----:B------:R-:W-:Y:S04]  /*64290*/  STL.64 [R1+0x708], R114 ;  /* 0x0007087201007387 */ /* 0x000fe80000100a00 */
[----:B------:R-:W-:Y:S04]  /*642a0*/  STL.64 [R1+0x380], R40 ;  /* 0x0003802801007387 */ /* 0x000fe80000100a00 */
[----:B------:R1:W-:Y:S08]  /*642b0*/  STL.64 [R1+0x388], R42 ;  /* 0x0003882a01007387 */ /* 0x0003f00000100a00 */
[----:B------:R2:W-:Y:S01]  /*642c0*/  STL.64 [R1+0x370], R52 ;  /* 0x0003703401007387 */ /* 0x0005e20000100a00 */
[----:B------:R-:W-:Y:S01]  /*642d0*/  IMAD.MOV.U32 R6, RZ, RZ, R54 ;  /* 0x000000ffff067224 */ /* 0x000fe200078e0036 */
[----:B------:R-:W-:Y:S01]  /*642e0*/  MOV R3, R55 ;  /* 0x0000003700037202 */ /* 0x000fe20000000f00 */
[C---:B-1----:R-:W-:Y:S08]  /*642f0*/  HMMA.1688.F32.TF32 R40, R44.reuse, R38, R228 ;  /* 0x000000262c28723c */ /* 0x042ff000000810e4 */
[----:B--2---:R-:W-:Y:S01]  /*64300*/  HMMA.1688.F32.TF32 R52, R44, R10, R100 ;  /* 0x0000000a2c34723c */ /* 0x004fe20000081064 */
[----:B------:R1:W-:Y:S04]  /*64310*/  STL [R1+0x497c], R3 ;  /* 0x00497c0301007387 */ /* 0x0003e80000100800 */
[----:B------:R2:W-:Y:S11]  /*64320*/  STL [R1+0x4978], R6 ;  /* 0x0049780601007387 */ /* 0x0005f60000100800 */
[----:B-1----:R-:W-:Y:S01]  /*64330*/  IMAD.MOV.U32 R3, RZ, RZ, R42 ;  /* 0x000000ffff037224 */ /* 0x002fe200078e002a */
[----:B--2---:R-:W-:-:S06]  /*64340*/  MOV R6, R43 ;  /* 0x0000002b00067202 */ /* 0x004fcc0000000f00 */
[----:B------:R-:W-:Y:S04]  /*64350*/  STL.64 [R1+0x360], R52 ;  /* 0x0003603401007387 */ /* 0x000fe80000100a00 */
[----:B------:R1:W-:Y:S04]  /*64360*/  STL.64 [R1+0x368], R54 ;  /* 0x0003683601007387 */ /* 0x0003e80000100a00 */
[----:B------:R2:W-:Y:S01]  /*64370*/  STL.64 [R1+0x350], R40 ;  /* 0x0003502801007387 */ /* 0x0005e20000100a00 */
[C---:B-1----:R-:W-:Y:S08]  /*64380*/  HMMA.1688.F32.TF32 R52, R44.reuse, R34, R96 ;  /* 0x000000222c34723c */ /* 0x042ff00000081060 */
[C---:B--2---:R-:W-:Y:S01]  /*64390*/  HMMA.1688.F32.TF32 R40, R44.reuse, R30, R80 ;  /* 0x0000001e2c28723c */ /* 0x044fe20000081050 */
[----:B------:R1:W-:Y:S04]  /*643a0*/  STL [R1+0x4984], R6 ;  /* 0x0049840601007387 */ /* 0x0003e80000100800 */
[----:B------:R2:W-:Y:S10]  /*643b0*/  STL [R1+0x4980], R3 ;  /* 0x0049800301007387 */ /* 0x0005f40000100800 */
[----:B------:R-:W-:Y:S04]  /*643c0*/  STL.64 [R1+0x340], R52 ;  /* 0x0003403401007387 */ /* 0x000fe80000100a00 */
[----:B------:R3:W-:Y:S04]  /*643d0*/  STL.64 [R1+0x348], R54 ;  /* 0x0003483601007387 */ /* 0x0007e80000100a00 */
[----:B------:R4:W-:Y:S01]  /*643e0*/  STL.64 [R1+0x330], R40 ;  /* 0x0003302801007387 */ /* 0x0009e20000100a00 */
[----:B-1----:R-:W-:Y:S01]  /*643f0*/  IMAD.MOV.U32 R6, RZ, RZ, R42 ;  /* 0x000000ffff067224 */ /* 0x002fe200078e002a */
[----:B--2---:R-:W-:Y:S01]  /*64400*/  MOV R3, R43 ;  /* 0x0000002b00037202 */ /* 0x004fe20000000f00 */
[C---:B---3--:R-:W-:Y:S08]  /*64410*/  HMMA.1688.F32.TF32 R52, R44.reuse, R26, R224 ;  /* 0x0000001a2c34723c */ /* 0x048ff000000810e0 */
[----:B----4-:R-:W-:Y:S01]  /*64420*/  HMMA.1688.F32.TF32 R40, R44, R22, R220 ;  /* 0x000000162c28723c */ /* 0x010fe200000810dc */
[----:B------:R1:W-:Y:S01]  /*64430*/  STL [R1+0x498c], R3 ;  /* 0x00498c0301007387 */ /* 0x0003e20000100800 */
[----:B------:R-:W-:-:S03]  /*64440*/  IMAD.MOV.U32 R224, RZ, RZ, R156 ;  /* 0x000000ffffe07224 */ /* 0x000fc600078e009c */
[----:B------:R2:W-:Y:S01]  /*64450*/  STL [R1+0x4988], R6 ;  /* 0x0049880601007387 */ /* 0x0005e20000100800 */
[----:B------:R-:W-:Y:S01]  /*64460*/  MOV R225, R157 ;  /* 0x0000009d00e17202 */ /* 0x000fe20000000f00 */
[----:B------:R-:W-:Y:S01]  /*64470*/  IMAD.MOV.U32 R226, RZ, RZ, R158 ;  /* 0x000000ffffe27224 */ /* 0x000fe200078e009e */
[----:B------:R-:W-:Y:S01]  /*64480*/  MOV R227, R159 ;  /* 0x0000009f00e37202 */ /* 0x000fe20000000f00 */
[----:B------:R-:W-:-:S06]  /*64490*/  IMAD.MOV.U32 R80, RZ, RZ, R152 ;  /* 0x000000ffff507224 */ /* 0x000fcc00078e0098 */
[----:B------:R-:W-:Y:S04]  /*644a0*/  STL.64 [R1+0x320], R52 ;  /* 0x0003203401007387 */ /* 0x000fe80000100a00 */
[----:B------:R-:W-:Y:S04]  /*644b0*/  STL.64 [R1+0x328], R54 ;  /* 0x0003283601007387 */ /* 0x000fe80000100a00 */
[----:B------:R3:W-:Y:S04]  /*644c0*/  STL.64 [R1+0x310], R40 ;  /* 0x0003102801007387 */ /* 0x0007e80000100a00 */
        /* <DEDUP_REMOVED lines=14> */
[----:B------:R-:W5:Y:S04]  /*645b0*/  LDL.LU R155, [R1+0x4a88] ;  /* 0x004a8800019b7983 */ /* 0x000f680000300800 */
[----:B------:R-:W3:Y:S04]  /*645c0*/  LDL.LU R144, [R1+0x4a84] ;  /* 0x004a840001907983 */ /* 0x000ee80000300800 */
        /* <DEDUP_REMOVED lines=11> */
[----:B------:R-:W4:Y:S04]  /*64680*/  LDL.LU R140, [R1+0x4a74] ;  /* 0x004a7400018c7983 */ /* 0x000f280000300800 */
[----:B------:R-:W4:Y:S04]  /*64690*/  LDL.LU R141, [R1+0x4a70] ;  /* 0x004a7000018d7983 */ /* 0x000f280000300800 */
[----:B------:R-:W4:Y:S04]  /*646a0*/  LDL.LU R142, [R1+0x4a6c] ;  /* 0x004a6c00018e7983 */ /* 0x000f280000300800 */
[----:B------:R-:W4:Y:S01]  /*646b0*/  LDL.LU R143, [R1+0x4a68] ;  /* 0x004a6800018f7983 */ /* 0x000f220000300800 */
[----:B------:R-:W-:Y:S01]  /*646c0*/  IMAD.MOV.U32 R220, RZ, RZ, R148 ;  /* 0x000000ffffdc7224 */ /* 0x000fe200078e0094 */
[----:B------:R-:W-:Y:S01]  /*646d0*/  MOV R221, R149 ;  /* 0x0000009500dd7202 */ /* 0x000fe20000000f00 */
[----:B------:R-:W-:Y:S01]  /*646e0*/  IMAD.MOV.U32 R222, RZ, RZ, R150 ;  /* 0x000000ffffde7224 */ /* 0x000fe200078e0096 */
[----:B------:R-:W5:Y:S01]  /*646f0*/  LDL.LU R148, [R1+0x4a64] ;  /* 0x004a640001947983 */ /* 0x000f620000300800 */
[----:B------:R-:W-:-:S03]  /*64700*/  MOV R223, R151 ;  /* 0x0000009700df7202 */ /* 0x000fc60000000f00 */
[----:B------:R-:W5:Y:S04]  /*64710*/  LDL.LU R149, [R1+0x4a60] ;  /* 0x004a600001957983 */ /* 0x000f680000300800 */
[----:B------:R-:W5:Y:S04]  /*64720*/  LDL.LU R150, [R1+0x4a5c] ;  /* 0x004a5c0001967983 */ /* 0x000f680000300800 */
[----:B------:R-:W5:Y:S01]  /*64730*/  LDL.LU R151, [R1+0x4a58] ;  /* 0x004a580001977983 */ /* 0x000f620000300800 */
[----:B-1----:R-:W-:Y:S01]  /*64740*/  IMAD.MOV.U32 R3, RZ, RZ, R42 ;  /* 0x000000ffff037224 */ /* 0x002fe200078e002a */
[----:B--2---:R-:W-:-:S05]  /*64750*/  MOV R6, R43 ;  /* 0x0000002b00067202 */ /* 0x004fca0000000f00 */
[----:B------:R1:W-:Y:S04]  /*64760*/  STL [R1+0x4994], R6 ;  /* 0x0049940601007387 */ /* 0x0003e80000100800 */
[----:B------:R2:W-:Y:S01]  /*64770*/  STL [R1+0x4990], R3 ;  /* 0x0049900301007387 */ /* 0x0005e20000100800 */
[C---:B------:R-:W-:Y:S08]  /*64780*/  HMMA.1688.F32.TF32 R108, R92.reuse, R34, R228 ;  /* 0x000000225c6c723c */ /* 0x040ff000000810e4 */
[C---:B------:R-:W-:Y:S08]  /*64790*/  HMMA.1688.F32.TF32 R104, R92.reuse, R30, R96 ;  /* 0x0000001e5c68723c */ /* 0x040ff00000081060 */
[----:B------:R-:W-:Y:S08]  /*647a0*/  HMMA.1688.F32.TF32 R96, R92, R22, R224 ;  /* 0x000000165c60723c */ /* 0x000ff000000810e0 */
[----:B---3--:R-:W-:Y:S08]  /*647b0*/  HMMA.1688.F32.TF32 R40, R48, R14, R144 ;  /* 0x0000000e3028723c */ /* 0x008ff00000081090 */
[----:B----4-:R-:W-:Y:S11]  /*647c0*/  HMMA.1688.F32.TF32 R44, R44, R18, R140 ;  /* 0x000000122c2c723c */ /* 0x010ff6000008108c */
[----:B------:R-:W-:Y:S05]  /*647d0*/  @!UPT UIADD3 URZ, URZ, URZ, URZ ;  /* 0x0000003f3f3ff290 */ /* 0x000fea000fffe03f */
[----:B-1----:R-:W-:Y:S01]  /*647e0*/  IMAD.MOV.U32 R6, RZ, RZ, R42 ;  /* 0x000000ffff067224 */ /* 0x002fe200078e002a */
[----:B--2---:R-:W-:-:S06]  /*647f0*/  MOV R3, R43 ;  /* 0x0000002b00037202 */ /* 0x004fcc0000000f00 */
[----:B------:R-:W-:Y:S04]  /*64800*/  STL.64 [R1+0x2d0], R44 ;  /* 0x0002d02c01007387 */ /* 0x000fe80000100a00 */
[----:B------:R5:W-:Y:S04]  /*64810*/  STL.64 [R1+0x2d8], R46 ;  /* 0x0002d82e01007387 */ /* 0x000be80000100a00 */
[----:B------:R1:W-:Y:S01]  /*64820*/  STL.64 [R1+0x2c0], R40 ;  /* 0x0002c02801007387 */ /* 0x0003e20000100a00 */
[C---:B-----5:R-:W-:Y:S08]  /*64830*/  HMMA.1688.F32.TF32 R44, R48.reuse, R10, R148 ;  /* 0x0000000a302c723c */ /* 0x060ff00000081094 */
[C---:B-1----:R-:W-:Y:S01]  /*64840*/  HMMA.1688.F32.TF32 R40, R48.reuse, R38, R152 ;  /* 0x000000263028723c */ /* 0x042fe20000081098 */
        /* <DEDUP_REMOVED lines=8> */
[C---:B----4-:R-:W-:Y:S01]  /*648d0*/  HMMA.1688.F32.TF32 R40, R48.reuse, R30, R160 ;  /* 0x0000001e3028723c */ /* 0x050fe200000810a0 */
[----:B------:R1:W-:Y:S04]  /*648e0*/  STL [R1+0x49a4], R6 ;  /* 0x0049a40601007387 */ /* 0x0003e80000100800 */
[----:B------:R2:W-:Y:S03]  /*648f0*/  STL [R1+0x49a0], R3 ;  /* 0x0049a00301007387 */ /* 0x0005e60000100800 */
[----:B------:R-:W-:Y:S07]  /*64900*/  HMMA.1688.F32.TF32 R140, R48, R22, R168 ;  /* 0x00000016308c723c */ /* 0x000fee00000810a8 */
[----:B------:R-:W-:Y:S04]  /*64910*/  STL.64 [R1+0x290], R44 ;  /* 0x0002902c01007387 */ /* 0x000fe80000100a00 */
[----:B------:R-:W-:Y:S04]  /*64920*/  STL.64 [R1+0x298], R46 ;  /* 0x0002982e01007387 */ /* 0x000fe80000100a00 */
[----:B------:R3:W-:Y:S01]  /*64930*/  STL.64 [R1+0x50], R40 ;  /* 0x0000502801007387 */ /* 0x0007e20000100a00 */
[----:B-1----:R-:W-:Y:S01]  /*64940*/  IMAD.MOV.U32 R6, RZ, RZ, R42 ;  /* 0x000000ffff067224 */ /* 0x002fe200078e002a */
[----:B--2---:R-:W-:Y:S01]  /*64950*/  MOV R3, R43 ;  /* 0x0000002b00037202 */ /* 0x004fe20000000f00 */
[----:B------:R-:W-:Y:S01]  /*64960*/  HMMA.1688.F32.TF32 R112, R92, R38, R100 ;  /* 0x000000265c70723c */ /* 0x000fe20000081064 */
[----:B------:R-:W-:Y:S04]  /*64970*/  LDS R44, [R2+0x12300] ;  /* 0x01230000022c7984 */ /* 0x000fe80000000800 */
[----:B------:R-:W-:Y:S03]  /*64980*/  LDS R46, [R2+0x13300] ;  /* 0x01330000022e7984 */ /* 0x000fe60000000800 */
[-C--:B---3--:R-:W-:Y:S01]  /*64990*/  HMMA.1688.F32.TF32 R40, R48, R26.reuse, R164 ;  /* 0x0000001a3028723c */ /* 0x088fe200000810a4 */
[----:B------:R-:W-:Y:S04]  /*649a0*/  STL.64 [R1+0x4970], R142 ;  /* 0x0049708e01007387 */ /* 0x000fe80000100a00 */
[----:B------:R-:W-:Y:S03]  /*649b0*/  LDS R45, [R0+0x12300] ;  /* 0x01230000002d7984 */ /* 0x000fe60000000800 */
[C---:B------:R-:W-:Y:S01]  /*649c0*/  HMMA.1688.F32.TF32 R100, R92.reuse, R26, R80 ;  /* 0x0000001a5c64723c */ /* 0x040fe20000081050 */
[----:B------:R-:W1:Y:S11]  /*649d0*/  LDS R47, [R0+0x13300] ;  /* 0x01330000002f7984 */ /* 0x000e760000000800 */
[----:B------:R-:W-:Y:S03]  /*649e0*/  @!UPT UIADD3 URZ, URZ, URZ, URZ ;  /* 0x0000003f3f3ff290 */ /* 0x000fe6000fffe03f */
[----:B------:R-:W-:Y:S04]  /*649f0*/  STL.64 [R1+0x40], R40 ;  /* 0x0000402801007387 */ /* 0x000fe80000100a00 */
[----:B------:R-:W-:Y:S04]  /*64a00*/  STL.64 [R1+0x48], R42 ;  /* 0x0000482a01007387 */ /* 0x000fe80000100a00 */
        /* <DEDUP_REMOVED lines=53> */
[-C--:B------:R-:W-:Y:S03]  /*64d60*/  HMMA.1688.F32.TF32 R92, R92, R18.reuse, R220 ;  /* 0x000000125c5c723c */ /* 0x080fe600000810dc */
[----:B------:R-:W5:Y:S04]  /*64d70*/  LDL.LU R220, [R1+0x120] ;  /* 0x0001200001dc7983 */ /* 0x000f680000300800 */
[----:B------:R-:W5:Y:S04]  /*64d80*/  LDL.LU R221, [R1+0x124] ;  /* 0x0001240001dd7983 */ /* 0x000f680000300800 */
[----:B------:R-:W5:Y:S04]  /*64d90*/  LDL.LU R222, [R1+0x128] ;  /* 0x0001280001de7983 */ /* 0x000f680000300800 */
[----:B------:R-:W5:Y:S01]  /*64da0*/  LDL.LU R223, [R1+0x12c] ;  /* 0x00012c0001df7983 */ /* 0x000f620000300800 */
[----:B------:R-:W-:Y:S03]  /*64db0*/  HMMA.1688.F32.TF32 R172, R48, R18, R172 ;  /* 0x0000001230ac723c */ /* 0x000fe600000810ac */
[----:B------:R-:W-:Y:S04]  /*64dc0*/  LDS R48, [R4+0x12300] ;  /* 0x0123000004307984 */ /* 0x000fe80000000800 */
[----:B------:R-:W-:Y:S04]  /*64dd0*/  LDS R50, [R4+0x13300] ;  /* 0x0133000004327984 */ /* 0x000fe80000000800 */
[----:B------:R-:W-:Y:S04]  /*64de0*/  LDS R49, [R5+0x12300] ;  /* 0x0123000005317984 */ /* 0x000fe80000000800 */
[----:B------:R-:W1:Y:S04]  /*64df0*/  LDS R51, [R5+0x13300] ;  /* 0x0133000005337984 */ /* 0x000e680000000800 */
[----:B------:R-:W-:Y:S04]  /*64e00*/  LDS R40, [R4+0x12380] ;  /* 0x0123800004287984 */ /* 0x000fe80000000800 */
[----:B------:R-:W-:Y:S04]  /*64e10*/  LDS R42, [R4+0x13380] ;  /* 0x01338000042a7984 */ /* 0x000fe80000000800 */
[----:B------:R-:W-:Y:S04]  /*64e20*/  LDS R41, [R5+0x12380] ;  /* 0x0123800005297984 */ /* 0x000fe80000000800 */
[----:B------:R-:W1:Y:S02]  /*64e30*/  LDS R43, [R5+0x13380] ;  /* 0x01338000052b7984 */ /* 0x000e640000000800 */
[C---:B-1----:R-:W-:Y:S08]  /*64e40*/  HMMA.1688.F32.TF32 R144, R44.reuse, R30, R144 ;  /* 0x0000001e2c90723c */ /* 0x042ff00000081090 */
[C---:B--2---:R-:W-:Y:S08]  /*64e50*/  HMMA.1688.F32.TF32 R156, R44.reuse, R10, R156 ;  /* 0x0000000a2c9c723c */ /* 0x044ff0000008109c */
[C---:B---3--:R-:W-:Y:S08]  /*64e60*/  HMMA.1688.F32.TF32 R160, R44.reuse, R14, R160 ;  /* 0x0000000e2ca0723c */ /* 0x048ff000000810a0 */
[C---:B----4-:R-:W-:Y:S11]  /*64e70*/  HMMA.1688.F32.TF32 R140, R44.reuse, R38, R152 ;  /* 0x000000262c8c723c */ /* 0x050ff60000081098 */
[----:B------:R-:W-:Y:S04]  /*64e80*/  @!UPT UIADD3 URZ, URZ, URZ, URZ ;  /* 0x0000003f3f3ff290 */ /* 0x000fe8000fffe03f */
        /* <DEDUP_REMOVED lines=9> */
[----:B------:R-:W-:Y:S04]  /*64f20*/  STL.64 [R1+0x6c8], R150 ;  /* 0x0006c89601007387 */ /* 0x000fe80000100a00 */
[----:B------:R-:W2:Y:S04]  /*64f30*/  LDL.LU R224, [R1+0xe0] ;  /* 0x0000e00001e07983 */ /* 0x000ea80000300800 */
[----:B------:R-:W-:Y:S04]  /*64f40*/  STL.64 [R1+0x6b0], R144 ;  /* 0x0006b09001007387 */ /* 0x000fe80000100a00 */
[----:B------:R-:W-:Y:S05]  /*64f50*/  STL.64 [R1+0x6b8], R146 ;  /* 0x0006b89201007387 */ /* 0x000fea0000100a00 */
[----:B------:R-:W-:Y:S04]  /*64f60*/  STL.64 [R1+0x6a0], R140 ;  /* 0x0006a08c01007387 */ /* 0x000fe80000100a00 */
[----:B------:R-:W-:Y:S04]  /*64f70*/  STL.64 [R1+0x6a8], R142 ;  /* 0x0006a88e01007387 */ /* 0x000fe80000100a00 */
[----:B------:R-:W2:Y:S04]  /*64f80*/  LDL.LU R225, [R1+0xe4] ;  /* 0x0000e40001e17983 */ /* 0x000ea80000300800 */
[----:B------:R-:W2:Y:S04]  /*64f90*/  LDL.LU R226, [R1+0xe8] ;  /* 0x0000e80001e27983 */ /* 0x000ea80000300800 */
[----:B------:R-:W2:Y:S01]  /*64fa0*/  LDL.LU R227, [R1+0xec] ;  /* 0x0000ec0001e37983 */ /* 0x000ea20000300800 */
[C---:B-----5:R-:W-:Y:S08]  /*64fb0*/  HMMA.1688.F32.TF32 R52, R44.reuse, R22, R52 ;  /* 0x000000162c34723c */ /* 0x060ff00000081034 */
[----:B------:R-:W-:Y:S08]  /*64fc0*/  HMMA.1688.F32.TF32 R44, R44, R18, R120 ;  /* 0x000000122c2c723c */ /* 0x000ff00000081078 */
[C---:B------:R-:W-:Y:S07]  /*64fd0*/  HMMA.1688.F32.TF32 R120, R48.reuse, R14, R124 ;  /* 0x0000000e3078723c */ /* 0x040fee000008107c */
[----:B------:R-:W-:Y:S04]  /*64fe0*/  STL.64 [R1+0x690], R52 ;  /* 0x0006903401007387 */ /* 0x000fe80000100a00 */
[----:B------:R1:W-:Y:S04]  /*64ff0*/  STL.64 [R1+0x698], R54 ;  /* 0x0006983601007387 */ /* 0x0003e80000100a00 */
[----:B------:R-:W-:Y:S04]  /*65000*/  STL.64 [R1+0x600], R44 ;  /* 0x0006002c01007387 */ /* 0x000fe80000100a00 */
[----:B------:R3:W-:Y:S01]  /*65010*/  STL.64 [R1+0x608], R46 ;  /* 0x0006082e01007387 */ /* 0x0007e20000100a00 */
[C---:B-1----:R-:W-:Y:S08]  /*65020*/  HMMA.1688.F32.TF32 R52, R48.reuse, R10, R128 ;  /* 0x0000000a3034723c */ /* 0x042ff00000081080 */
[C---:B---3--:R-:W-:Y:S01]  /*65030*/  HMMA.1688.F32.TF32 R44, R48.reuse, R38, R220 ;  /* 0x00000026302c723c */ /* 0x048fe200000810dc */
[----:B------:R-:W-:Y:S04]  /*65040*/  STL.64 [R1+0x5f0], R120 ;  /* 0x0005f07801007387 */ /* 0x000fe80000100a00 */
[----:B------:R-:W-:Y:S04]  /*65050*/  STL.64 [R1+0x5f8], R122 ;  /* 0x0005f87a01007387 */ /* 0x000fe80000100a00 */
[----:B------:R-:W3:Y:S06]  /*65060*/  LDL.LU R220, [R1+0xd0] ;  /* 0x0000d00001dc7983 */ /* 0x000eec0000300800 */
[----:B------:R-:W-:Y:S04]  /*65070*/  STL.64 [R1+0x5e0], R52 ;  /* 0x0005e03401007387 */ /* 0x000fe80000100a00 */
[----:B------:R1:W-:Y:S04]  /*65080*/  STL.64 [R1+0x5e8], R54 ;  /* 0x0005e83601007387 */ /* 0x0003e80000100a00 */
[----:B------:R-:W-:Y:S04]  /*65090*/  STL.64 [R1+0x5d0], R44 ;  /* 0x0005d02c01007387 */ /* 0x000fe80000100a00 */
[----:B------:R4:W-:Y:S01]  /*650a0*/  STL.64 [R1+0x5d8], R46 ;  /* 0x0005d82e01007387 */ /* 0x0009e20000100a00 */
[C---:B-1----:R-:W-:Y:S03]  /*650b0*/  HMMA.1688.F32.TF32 R52, R48.reuse, R34, R248 ;  /* 0x000000223034723c */ /* 0x042fe600000810f8 */
[----:B------:R-:W3:Y:S04]  /*650c0*/  LDL.LU R221, [R1+0xd4] ;  /* 0x0000d40001dd7983 */ /* 0x000ee80000300800 */
[----:B------:R-:W3:Y:S01]  /*650d0*/  LDL.LU R222, [R1+0xd8] ;  /* 0x0000d80001de7983 */ /* 0x000ee20000300800 */
[C---:B----4-:R-:W-:Y:S03]  /*650e0*/  HMMA.1688.F32.TF32 R44, R48.reuse, R30, R228 ;  /* 0x0000001e302c723c */ /* 0x050fe600000810e4 */
[----:B------:R-:W3:Y:S04]  /*650f0*/  LDL.LU R223, [R1+0xdc] ;  /* 0x0000dc0001df7983 */ /* 0x000ee80000300800 */
[----:B------:R-:W4:Y:S08]  /*65100*/  LDL.LU R124, [R1+0xc0] ;  /* 0x0000c000017c7983 */ /* 0x000f300000300800 */
[----:B------:R-:W-:Y:S04]  /*65110*/  STL.64 [R1+0x5c0], R52 ;  /* 0x0005c03401007387 */ /* 0x000fe80000100a00 */
[----:B------:R-:W-:Y:S04]  /*65120*/  STL.64 [R1+0x5c8], R54 ;  /* 0x0005c83601007387 */ /* 0x000fe80000100a00 */
[----:B------:R-:W-:Y:S04]  /*65130*/  STL.64 [R1+0x5b0], R44 ;  /* 0x0005b02c01007387 */ /* 0x000fe80000100a00 */
[----:B------:R1:W-:Y:S04]  /*65140*/  STL.64 [R1+0x5b8], R46 ;  /* 0x0005b82e01007387 */ /* 0x0003e80000100a00 */
[----:B------:R-:W4:Y:S04]  /*65150*/  LDL.LU R125, [R1+0xc4] ;  /* 0x0000c400017d7983 */ /* 0x000f280000300800 */
[----:B------:R-:W4:Y:S01]  /*65160*/  LDL.LU R126, [R1+0xc8] ;  /* 0x0000c800017e7983 */ /* 0x000f220000300800 */
[----:B-1----:R-:W-:Y:S03]  /*65170*/  HMMA.1688.F32.TF32 R44, R48, R26, R80 ;  /* 0x0000001a302c723c */ /* 0x002fe60000081050 */
[----:B------:R-:W4:Y:S01]  /*65180*/  LDL.LU R127, [R1+0xcc] ;  /* 0x0000cc00017f7983 */ /* 0x000f220000300800 */
[----:B------:R-:W-:-:S03]  /*65190*/  IMAD.MOV.U32 R131, RZ, RZ, R7 ;  /* 0x000000ffff837224 */ /* 0x000fc600078e0007 */
[----:B------:R-:W5:Y:S04]  /*651a0*/  LDL.LU R128, [R1+0xb0] ;  /* 0x0000b00001807983 */ /* 0x000f680000300800 */
[----:B------:R-:W5:Y:S04]  /*651b0*/  LDL.LU R129, [R1+0xb4] ;  /* 0x0000b40001817983 */ /* 0x000f680000300800 */
[----:B------:R-:W5:Y:S08]  /*651c0*/  LDL.LU R130, [R1+0xb8] ;  /* 0x0000b80001827983 */ /* 0x000f700000300800 */
[----:B------:R-:W-:Y:S01]  /*651d0*/  STL.64 [R1+0x5a0], R44 ;  /* 0x0005a02c01007387 */ /* 0x000fe20000100a00 */
[----:B------:R-:W-:-:S03]  /*651e0*/  MOV R7, R47 ;  /* 0x0000002f00077202 */ /* 0x000fc60000000f00 */
[----:B------:R2:W-:Y:S04]  /*651f0*/  STL [R1+0x5a8], R46 ;  /* 0x0005a82e01007387 */ /* 0x0005e80000100800 */
        /* <DEDUP_REMOVED lines=9> */
[----:B------:R-:W5:Y:S01]  /*65290*/  LDL.LU R80, [R1+0x80] ;  /* 0x0000800001507983 */ /* 0x000f620000300800 */
[C---:B--2---:R-:W-:Y:S11]  /*652a0*/  HMMA.1688.F32.TF32 R44, R48.reuse, R22, R224 ;  /* 0x00000016302c723c */ /* 0x044ff600000810e0 */
[----:B------:R-:W-:Y:S11]  /*652b0*/  @!UPT UIADD3 URZ, URZ, URZ, URZ ;  /* 0x0000003f3f3ff290 */ /* 0x000ff6000fffe03f */
[----:B------:R-:W-:Y:S01]  /*652c0*/  @!UPT UIADD3 URZ, URZ, URZ, URZ ;  /* 0x0000003f3f3ff290 */ /* 0x000fe2000fffe03f */
[----:B------:R-:W-:Y:S04]  /*652d0*/  STL.64 [R1+0x590], R44 ;  /* 0x0005902c01007387 */ /* 0x000fe80000100a00 */
[----:B------:R3:W-:Y:S04]  /*652e0*/  STL.64 [R1+0x598], R46 ;  /* 0x0005982e01007387 */ /* 0x0007e80000100a00 */
[----:B------:R-:W2:Y:S04]  /*652f0*/  LDL.LU R81, [R1+0x84] ;  /* 0x0000840001517983 */ /* 0x000ea80000300800 */
[----:B------:R-:W2:Y:S04]  /*65300*/  LDL.LU R82, [R1+0x88] ;  /* 0x0000880001527983 */ /* 0x000ea80000300800 */
[----:B------:R-:W2:Y:S04]  /*65310*/  LDL.LU R83, [R1+0x8c] ;  /* 0x00008c0001537983 */ /* 0x000ea80000300800 */
[----:B------:R-:W2:Y:S04]  /*65320*/  LDL.LU R224, [R1+0x70] ;  /* 0x0000700001e07983 */ /* 0x000ea80000300800 */
[----:B------:R-:W2:Y:S04]  /*65330*/  LDL.LU R225, [R1+0x74] ;  /* 0x0000740001e17983 */ /* 0x000ea80000300800 */
[----:B------:R-:W2:Y:S04]  /*65340*/  LDL.LU R226, [R1+0x78] ;  /* 0x0000780001e27983 */ /* 0x000ea80000300800 */
[----:B------:R-:W2:Y:S01]  /*65350*/  LDL.LU R227, [R1+0x7c] ;  /* 0x00007c0001e37983 */ /* 0x000ea20000300800 */
[----:B---3--:R-:W-:Y:S08]  /*65360*/  HMMA.1688.F32.TF32 R44, R48, R18, R220 ;  /* 0x00000012302c723c */ /* 0x008ff000000810dc */
[C---:B----4-:R-:W-:Y:S08]  /*65370*/  HMMA.1688.F32.TF32 R144, R232.reuse, R14, R124 ;  /* 0x0000000ee890723c */ /* 0x050ff0000008107c */
[C---:B-----5:R-:W-:Y:S07]  /*65380*/  HMMA.1688.F32.TF32 R148, R232.reuse, R10, R128 ;  /* 0x0000000ae894723c */ /* 0x060fee0000081080 */
[----:B------:R-:W-:Y:S04]  /*65390*/  STL.64 [R1+0x4f0], R44 ;  /* 0x0004f02c01007387 */ /* 0x000fe80000100a00 */
[----:B------:R-:W-:Y:S04]  /*653a0*/  STL [R1+0x4f8], R46 ;  /* 0x0004f82e01007387 */ /* 0x000fe80000100800 */
[----:B------:R-:W3:Y:S04]  /*653b0*/  LDL.LU R220, [R1+0x60] ;  /* 0x0000600001dc7983 */ /* 0x000ee80000300800 */
[----:B------:R-:W3:Y:S04]  /*653c0*/  LDL.LU R221, [R1+0x64] ;  /* 0x0000640001dd7983 */ /* 0x000ee80000300800 */
[----:B------:R-:W3:Y:S04]  /*653d0*/  LDL.LU R222, [R1+0x68] ;  /* 0x0000680001de7983 */ /* 0x000ee80000300800 */
[----:B------:R-:W3:Y:S01]  /*653e0*/  LDL.LU R223, [R1+0x6c] ;  /* 0x00006c0001df7983 */ /* 0x000ee20000300800 */
[C---:B------:R-:W-:Y:S03]  /*653f0*/  HMMA.1688.F32.TF32 R152, R232.reuse, R38, R248 ;  /* 0x00000026e898723c */ /* 0x040fe600000810f8 */
[----:B------:R-:W-:Y:S05]  /*65400*/  STL [R1+0x4880], R144 ;  /* 0x0048809001007387 */ /* 0x000fea0000100800 */
[C---:B------:R-:W-:Y:S01]  /*65410*/  HMMA.1688.F32.TF32 R156, R232.reuse, R34, R228 ;  /* 0x00000022e89c723c */ /* 0x040fe200000810e4 */
        /* <DEDUP_REMOVED lines=15> */
[----:B------:R-:W-:Y:S01]  /*65510*/  MOV R128, R185 ;  /* 0x000000b900807202 */ /* 0x000fe20000000f00 */
[----:B------:R-:W-:Y:S01]  /*65520*/  IMAD.MOV.U32 R129, RZ, RZ, R186 ;  /* 0x000000ffff817224 */ /* 0x000fe200078e00ba */
[----:B------:R-:W-:Y:S01]  /*65530*/  MOV R130, R187 ;  /* 0x000000bb00827202 */ /* 0x000fe20000000f00 */
[----:B------:R-:W-:Y:S01]  /*65540*/  IMAD.MOV.U32 R131, RZ, RZ, R252 ;  /* 0x000000ffff837224 */ /* 0x000fe200078e00fc */
[C---:B--2---:R-:W-:Y:S08]  /*65550*/  HMMA.1688.F32.TF32 R160, R232.reuse, R30, R80 ;  /* 0x0000001ee8a0723c */ /* 0x044ff00000081050 */
[----:B------:R-:W-:Y:S01]  /*65560*/  HMMA.1688.F32.TF32 R164, R232, R26, R224 ;  /* 0x0000001ae8a4723c */ /* 0x000fe200000810e0 */
[----:B------:R-:W-:Y:S01]  /*65570*/  MOV R248, R37 ;  /* 0x0000002500f87202 */ /* 0x000fe20000000f00 */
[----:B------:R-:W-:Y:S01]  /*65580*/  IMAD.MOV.U32 R249, RZ, RZ, R36 ;  /* 0x000000fffff97224 */ /* 0x000fe200078e0024 */
[----:B------:R-:W-:Y:S01]  /*65590*/  MOV R120, R21 ;  /* 0x0000001500787202 */ /* 0x000fe20000000f00 */
[----:B------:R-:W-:Y:S01]  /*655a0*/  IMAD.MOV.U32 R121, RZ, RZ, R20 ;  /* 0x000000ffff797224 */ /* 0x000fe200078e0014 */
[----:B------:R-:W-:Y:S01]  /*655b0*/  MOV R122, R17 ;  /* 0x00000011007a7202 */ /* 0x000fe20000000f00 */
[----:B------:R-:W-:-:S09]  /*655c0*/  IMAD.MOV.U32 R123, RZ, RZ, R16 ;  /* 0x000000ffff7b7224 */ /* 0x000fd200078e0010 */
        /* <DEDUP_REMOVED lines=11> */
[----:B------:R-:W4:Y:S01]  /*65680*/  LDL.LU R252, [R1+0x4a48] ;  /* 0x004a480001fc7983 */ /* 0x000f220000300800 */
[C---:B------:R-:W-:Y:S03]  /*65690*/  HMMA.1688.F32.TF32 R212, R40.reuse, R22, R212 ;  /* 0x0000001628d4723c */ /* 0x040fe600000810d4 */
[----:B------:R-:W-:Y:S04]  /*656a0*/  LDS R36, [R2+0x14000] ;  /* 0x0140000002247984 */ /* 0x000fe80000000800 */
[----:B------:R-:W-:Y:S01]  /*656b0*/  LDS R37, [R0+0x14000] ;  /* 0x0140000000257984 */ /* 0x000fe20000000800 */
[----:B------:R-:W-:Y:S01]  /*656c0*/  HMMA.1688.F32.TF32 R228, R40, R14, R188 ;  /* 0x0000000e28e4723c */ /* 0x000fe200000810bc */
[----:B------:R-:W-:Y:S01]  /*656d0*/  MOV R124, R29 ;  /* 0x0000001d007c7202 */ /* 0x000fe20000000f00 */
[----:B------:R-:W-:-:S06]  /*656e0*/  IMAD.MOV.U32 R125, RZ, RZ, R28 ;  /* 0x000000ffff7d7224 */ /* 0x000fcc00078e001c */
[C---:B------:R-:W-:Y:S08]  /*656f0*/  HMMA.1688.F32.TF32 R200, R40.reuse, R34, R200 ;  /* 0x0000002228c8723c */ /* 0x040ff000000810c8 */
[----:B------:R-:W-:Y:S01]  /*65700*/  HMMA.1688.F32.TF32 R204, R40, R30, R204 ;  /* 0x0000001e28cc723c */ /* 0x000fe200000810cc */
[----:B------:R-:W-:Y:S01]  /*65710*/  MOV R52, R13 ;  /* 0x0000000d00347202 */ /* 0x000fe20000000f00 */
[----:B------:R-:W-:Y:S01]  /*65720*/  IMAD.MOV.U32 R53, RZ, RZ, R12 ;  /* 0x000000ffff357224 */ /* 0x000fe200078e000c */
[----:B------:R-:W-:Y:S01]  /*65730*/  MOV R54, R9 ;  /* 0x0000000900367202 */ /* 0x000fe20000000f00 */
[----:B------:R-:W-:-:S04]  /*65740*/  IMAD.MOV.U32 R55, RZ, RZ, R8 ;  /* 0x000000ffff377224 */ /* 0x000fc800078e0008 */
[----:B------:R-:W-:Y:S01]  /*65750*/  HMMA.1688.F32.TF32 R208, R40, R26, R208 ;  /* 0x0000001a28d0723c */ /* 0x000fe200000810d0 */
[----:B------:R-:W-:Y:S01]  /*65760*/  MOV R126, R25 ;  /* 0x00000019007e7202 */ /* 0x000fe20000000f00 */
[----:B------:R-:W-:Y:S01]  /*65770*/  IMAD.MOV.U32 R127, RZ, RZ, R24 ;  /* 0x000000ffff7f7224 */ /* 0x000fe200078e0018 */
[----:B------:R-:W-:Y:S01]  /*65780*/  LDS R44, [R2+0x14080] ;  /* 0x01408000022c7984 */ /* 0x000fe20000000800 */
[----:B------:R-:W-:-:S03]  /*65790*/  IMAD.MOV.U32 R7, RZ, RZ, R47 ;  /* 0x000000ffff077224 */ /* 0x000fc600078e002f */
[----:B------:R-:W-:Y:S04]  /*657a0*/  LDS R46, [R2+0x15080] ;  /* 0x01508000022e7984 */ /* 0x000fe80000000800 */
[----:B------:R-:W-:Y:S01]  /*657b0*/  LDS R45, [R0+0x14080] ;  /* 0x01408000002d7984 */ /* 0x000fe20000000800 */
[----:B---3--:R-:W-:Y:S01]  /*657c0*/  HMMA.1688.F32.TF32 R168, R232, R22, R220 ;  /* 0x00000016e8a8723c */ /* 0x008fe200000810dc */
[----:B------:R-:W-:Y:S01]  /*657d0*/  MOV R250, R33 ;  /* 0x0000002100fa7202 */ /* 0x000fe20000000f00 */
[----:B------:R-:W-:Y:S01]  /*657e0*/  IMAD.MOV.U32 R251, RZ, RZ, R32 ;  /* 0x000000fffffb7224 */ /* 0x000fe200078e0020 */
[----:B------:R-:W-:Y:S04]  /*657f0*/  LDS R34, [R4+0x15000] ;  /* 0x0150000004227984 */ /* 0x000fe80000000800 */
[----:B------:R-:W-:Y:S01]  /*65800*/  LDS R32, [R4+0x14000] ;  /* 0x0140000004207984 */ /* 0x000fe20000000800 */
[----:B------:R-:W-:Y:S03]  /*65810*/  HMMA.1688.F32.TF32 R224, R40, R10, R192 ;  /* 0x0000000a28e0723c */ /* 0x000fe600000810c0 */
[----:B------:R-:W-:Y:S04]  /*65820*/  LDS R33, [R5+0x14000] ;  /* 0x0140000005217984 */ /* 0x000fe80000000800 */
[----:B------:R-:W-:Y:S04]  /*65830*/  LDS R35, [R5+0x15000] ;  /* 0x0150000005237984 */ /* 0x000fe80000000800 */
[----:B------:R-:W-:Y:S04]  /*65840*/  LDS R47, [R0+0x15080] ;  /* 0x01508000002f7984 */ /* 0x000fe80000000800 */
[----:B------:R-:W-:Y:S04]  /*65850*/  STL [R1+0x48dc], R168 ;  /* 0x0048dca801007387 */ /* 0x000fe80000100800 */
[----:B------:R-:W-:Y:S04]  /*65860*/  STL [R1+0x48d8], R169 ;  /* 0x0048d8a901007387 */ /* 0x000fe80000100800 */
[----:B------:R-:W-:Y:S04]  /*65870*/  STL [R1+0x48d4], R170 ;  /* 0x0048d4aa01007387 */ /* 0x000fe80000100800 */
[----:B------:R-:W-:Y:S04]  /*65880*/  STL [R1+0x48d0], R171 ;  /* 0x0048d0ab01007387 */ /* 0x000fe80000100800 */
[----:B------:R-:W-:Y:S04]  /*65890*/  LDS R80, [R4+0x14080] ;  /* 0x0140800004507984 */ /* 0x000fe80000000800 */
[----:B------:R-:W-:Y:S04]  /*658a0*/  LDS R82, [R4+0x15080] ;  /* 0x0150800004527984 */ /* 0x000fe80000000800 */
[----:B------:R-:W-:Y:S04]  /*658b0*/  LDS R81, [R5+0x14080] ;  /* 0x0140800005517984 */ /* 0x000fe80000000800 */
[----:B------:R-:W-:Y:S01]  /*658c0*/  LDS R83, [R5+0x15080] ;  /* 0x0150800005537984 */ /* 0x000fe20000000800 */
[----:B--2---:R-:W-:Y:S03]  /*658d0*/  HMMA.1688.F32.TF32 R232, R232, R18, R184 ;  /* 0x00000012e8e8723c */ /* 0x004fe600000810b8 */
[----:B----4-:R-:W-:Y:S05]  /*658e0*/  LDSM.16.M88.4 R20, [R252+0x41100] ;  /* 0x04110000fc14783b */ /* 0x010fea0000000200 */
[C---:B------:R-:W-:Y:S01]  /*658f0*/  HMMA.1688.F32.TF32 R184, R40.reuse, R38, R196 ;  /* 0x0000002628b8723c */ /* 0x040fe200000810c4 */
[----:B------:R-:W-:Y:S04]  /*65900*/  LDS R38, [R2+0x15000] ;  /* 0x0150000002267984 */ /* 0x000fe80000000800 */
[----:B------:R-:W1:Y:S03]  /*65910*/  LDS R39, [R0+0x15000] ;  /* 0x0150000000277984 */ /* 0x000e660000000800 */
[----:B------:R-:W-:Y:S01]  /*65920*/  HMMA.1688.F32.TF32 R196, R40, R18, R216 ;  /* 0x0000001228c4723c */ /* 0x000fe200000810d8 */
[----:B------:R-:W2:Y:S04]  /*65930*/  LDSM.16.M88.4 R16, [R252+0x40100] ;  /* 0x04010000fc10783b */ /* 0x000ea80000000200 */
[----:B------:R-:W3:Y:S04]  /*65940*/  LDSM.16.M88.4 R28, [R252+0x42100] ;  /* 0x04210000fc1c783b */ /* 0x000ee80000000200 */
        /* <DEDUP_REMOVED lines=8> */
[C---:B-1----:R-:W-:Y:S03]  /*659d0*/  HMMA.1688.F32.TF32 R40, R36.reuse, R20, R120 ;  /* 0x000000142428723c */ /* 0x042fe60000081078 */
[----:B------:R-:W-:Y:S04]  /*659e0*/  STL [R1+0x490c], R224 ;  /* 0x00490ce001007387 */ /* 0x000fe80000100800 */
[----:B------:R-:W-:Y:S01]  /*659f0*/  STL [R1+0x4908], R225 ;  /* 0x004908e101007387 */ /* 0x000fe20000100800 */
[----:B--2---:R-:W-:Y:S03]  /*65a00*/  HMMA.1688.F32.TF32 R48, R36, R16, R52 ;  /* 0x000000102430723c */ /* 0x004fe60000081034 */
        /* <DEDUP_REMOVED lines=10> */
[----:B------:R-:W1:Y:S04]  /*65ab0*/  LDSM.16.M88.4 R24, [R252+0x43100] ;  /* 0x04310000fc18783b */ /* 0x000e680000000200 */
        /* <DEDUP_REMOVED lines=12> */
[----:B------:R-:W-:Y:S01]  /*65b80*/  IMAD.MOV.U32 R146, RZ, RZ, R41 ;  /* 0x000000ffff927224 */ /* 0x000fe200078e0029 */
[----:B------:R-:W-:Y:S02]  /*65b90*/  MOV R147, R42 ;  /* 0x0000002a00937202 */ /* 0x000fe40000000f00 */
[----:B------:R-:W-:Y:S01]  /*65ba0*/  STL [R1+0x4950], R215 ;  /* 0x004950d701007387 */ /* 0x000fe20000100800 */
[----:B------:R-:W-:-:S03]  /*65bb0*/  IMAD.MOV.U32 R155, RZ, RZ, R43 ;  /* 0x000000ffff9b7224 */ /* 0x000fc600078e002b */
[----:B------:R-:W-:Y:S01]  /*65bc0*/  STL [R1+0x41f0], R252 ;  /* 0x0041f0fc01007387 */ /* 0x000fe20000100800 */
[C---:B---3--:R-:W-:Y:S03]  /*65bd0*/  HMMA.1688.F32.TF32 R40, R36.reuse, R28, R124 ;  /* 0x0000001c2428723c */ /* 0x048fe6000008107c */
[----:B------:R2:W-:Y:S04]  /*65be0*/  STL.64 [R1+0x1a0], R48 ;  /* 0x0001a03001007387 */ /* 0x0005e80000100a00 */
[----:B------:R3:W-:Y:S04]  /*65bf0*/  STL.64 [R1+0x1a8], R50 ;  /* 0x0001a83201007387 */ /* 0x0007e80000100a00 */
[----:B------:R-:W4:Y:S04]  /*65c00*/  LDSM.16.M88.4 R12, [R252+0x44100] ;  /* 0x04410000fc0c783b */ /* 0x000f280000000200 */
[----:B--2---:R-:W2:Y:S04]  /*65c10*/  LDL.LU R48, [R1+0x7f0] ;  /* 0x0007f00001307983 */ /* 0x004ea80000300800 */
[----:B------:R-:W2:Y:S04]  /*65c20*/  LDL.LU R49, [R1+0x7f4] ;  /* 0x0007f40001317983 */ /* 0x000ea80000300800 */
[----:B---3--:R-:W2:Y:S04]  /*65c30*/  LDL.LU R50, [R1+0x7f8] ;  /* 0x0007f80001327983 */ /* 0x008ea80000300800 */
[----:B------:R-:W2:Y:S01]  /*65c40*/  LDL.LU R51, [R1+0x7fc] ;  /* 0x0007fc0001337983 */ /* 0x000ea20000300800 */
[----:B------:R-:W-:Y:S01]  /*65c50*/  MOV R149, R40 ;  /* 0x0000002800957202 */ /* 0x000fe20000000f00 */
[----:B------:R-:W-:Y:S01]  /*65c60*/  IMAD.MOV.U32 R150, RZ, RZ, R41 ;  /* 0x000000ffff967224 */ /* 0x000fe200078e0029 */
[----:B------:R-:W-:Y:S01]  /*65c70*/  MOV R151, R42 ;  /* 0x0000002a00977202 */ /* 0x000fe20000000f00 */
[----:B------:R-:W-:Y:S01]  /*65c80*/  IMAD.MOV.U32 R144, RZ, RZ, R43 ;  /* 0x000000ffff907224 */ /* 0x000fe200078e002b */
[----:B------:R-:W2:Y:S01]  /*65c90*/  LDSM.16.M88.4 R8, [R252+0x45100] ;  /* 0x04510000fc08783b */ /* 0x000ea20000000200 */
[C---:B-1----:R-:W-:Y:S03]  /*65ca0*/  HMMA.1688.F32.TF32 R40, R36.reuse, R24, R248 ;  /* 0x000000182428723c */ /* 0x042fe600000810f8 */
        /* <DEDUP_REMOVED lines=18> */
[----:B------:R-:W-:Y:S01]  /*65dd0*/  MOV R154, R42 ;  /* 0x0000002a009a7202 */ /* 0x000fe20000000f00 */
[----:B------:R-:W-:Y:S01]  /*65de0*/  IMAD.MOV.U32 R148, RZ, RZ, R43 ;  /* 0x000000ffff947224 */ /* 0x000fe200078e002b */
[----:B------:R-:W5:Y:S01]  /*65df0*/  LDL.LU R124, [R1+0x650] ;  /* 0x00065000017c7983 */ /* 0x000f620000300800 */
[C---:B----4-:R-:W-:Y:S03]  /*65e00*/  HMMA.1688.F32.TF32 R40, R36.reuse, R12, R128 ;  /* 0x0000000c2428723c */ /* 0x050fe60000081080 */
[----:B------:R-:W4:Y:S04]  /*65e10*/  LDL.LU R125, [R1+0x654] ;  /* 0x00065400017d7983 */ /* 0x000f280000300800 */
[----:B------:R-:W4:Y:S04]  /*65e20*/  LDL.LU R126, [R1+0x658] ;  /* 0x00065800017e7983 */ /* 0x000f280000300800 */
[----:B------:R-:W4:Y:S04]  /*65e30*/  LDL.LU R127, [R1+0x65c] ;  /* 0x00065c00017f7983 */ /* 0x000f280000300800 */
[----:B------:R-:W3:Y:S04]  /*65e40*/  LDSM.16.M88.4 R216, [R252+0x46100] ;  /* 0x04610000fcd8783b */ /* 0x000ee80000000200 */
[----:B------:R-:W4:Y:S04]  /*65e50*/  LDL.LU R128, [R1+0x640] ;  /* 0x0006400001807983 */ /* 0x000f280000300800 */
[----:B------:R-:W4:Y:S01]  /*65e60*/  LDL.LU R129, [R1+0x644] ;  /* 0x0006440001817983 */ /* 0x000f220000300800 */
[----:B------:R-:W-:Y:S01]  /*65e70*/  MOV R156, R40 ;  /* 0x00000028009c7202 */ /* 0x000fe20000000f00 */
[----:B------:R-:W-:Y:S01]  /*65e80*/  IMAD.MOV.U32 R157, RZ, RZ, R41 ;  /* 0x000000ffff9d7224 */ /* 0x000fe200078e0029 */
[----:B------:R-:W-:Y:S01]  /*65e90*/  MOV R158, R42 ;  /* 0x0000002a009e7202 */ /* 0x000fe20000000f00 */
[----:B------:R-:W-:Y:S01]  /*65ea0*/  IMAD.MOV.U32 R159, RZ, RZ, R43 ;  /* 0x000000ffff9f7224 */ /* 0x000fe200078e002b */
[----:B------:R-:W4:Y:S04]  /*65eb0*/  LDL.LU R130, [R1+0x648] ;  /* 0x0006480001827983 */ /* 0x000f280000300800 */
[----:B------:R-:W4:Y:S04]  /*65ec0*/  LDL.LU R131, [R1+0x64c] ;  /* 0x00064c0001837983 */ /* 0x000f280000300800 */
[----:B------:R-:W5:Y:S01]  /*65ed0*/  LDSM.16.M88.4 R220, [R252+0x47100] ;  /* 0x04710000fcdc783b */ /* 0x000f620000000200 */
[C---:B--2---:R-:W-:Y:S11]  /*65ee0*/  HMMA.1688.F32.TF32 R40, R36.reuse, R8, R48 ;  /* 0x000000082428723c */ /* 0x044ff60000081030 */
[----:B------:R-:W-:Y:S11]  /*65ef0*/  @!UPT UIADD3 URZ, URZ, URZ, URZ ;  /* 0x0000003f3f3ff290 */ /* 0x000ff6000fffe03f */
[----:B------:R-:W-:Y:S02]  /*65f00*/  @!UPT UIADD3 URZ, URZ, URZ, URZ ;  /* 0x0000003f3f3ff290 */ /* 0x000fe4000fffe03f */
[----:B------:R-:W-:Y:S01]  /*65f10*/  MOV R160, R40 ;  /* 0x0000002800a07202 */ /* 0x000fe20000000f00 */
[----:B------:R-:W-:Y:S01]  /*65f20*/  IMAD.MOV.U32 R161, RZ, RZ, R41 ;  /* 0x000000ffffa17224 */ /* 0x000fe200078e0029 */
[----:B------:R-:W-:Y:S01]  /*65f30*/  MOV R162, R42 ;  /* 0x0000002a00a27202 */ /* 0x000fe20000000f00 */
[----:B------:R-:W-:Y:S02]  /*65f40*/  IMAD.MOV.U32 R163, RZ, RZ, R43 ;  /* 0x000000ffffa37224 */ /* 0x000fe400078e002b */
[C---:B---3--:R-:W-:Y:S01]  /*65f50*/  HMMA.1688.F32.TF32 R40, R36.reuse, R216, R248 ;  /* 0x000000d82428723c */ /* 0x048fe200000810f8 */
[----:B------:R-:W2:Y:S04]  /*65f60*/  LDL.LU R248, [R1+0x630] ;  /* 0x0006300001f87983 */ /* 0x000ea80000300800 */
[----:B------:R-:W2:Y:S04]  /*65f70*/  LDL.LU R249, [R1+0x634] ;  /* 0x0006340001f97983 */ /* 0x000ea80000300800 */
[----:B------:R-:W2:Y:S04]  /*65f80*/  LDL.LU R250, [R1+0x638] ;  /* 0x0006380001fa7983 */ /* 0x000ea80000300800 */
[----:B------:R-:W2:Y:S01]  /*65f90*/  LDL.LU R251, [R1+0x63c] ;  /* 0x00063c0001fb7983 */ /* 0x000ea20000300800 */
[----:B-----5:R-:W-:Y:S03]  /*65fa0*/  HMMA.1688.F32.TF32 R36, R36, R220, R140 ;  /* 0x000000dc2424723c */ /* 0x020fe6000008108c */
[----:B------:R-:W3:Y:S04]  /*65fb0*/  LDL.LU R188, [R1+0x620] ;  /* 0x0006200001bc7983 */ /* 0x000ee80000300800 */
[----:B------:R-:W3:Y:S04]  /*65fc0*/  LDL.LU R189, [R1+0x624] ;  /* 0x0006240001bd7983 */ /* 0x000ee80000300800 */
[----:B------:R-:W3:Y:S04]  /*65fd0*/  LDL.LU R190, [R1+0x628] ;  /* 0x0006280001be7983 */ /* 0x000ee80000300800 */
[----:B------:R-:W3:Y:S04]  /*65fe0*/  LDL.LU R191, [R1+0x62c] ;  /* 0x00062c0001bf7983 */ /* 0x000ee80000300800 */
[----:B------:R-:W5:Y:S04]  /*65ff0*/  LDL.LU R48, [R1+0x610] ;  /* 0x0006100001307983 */ /* 0x000f680000300800 */
[----:B------:R-:W5:Y:S01]  /*66000*/  LDL.LU R49, [R1+0x614] ;  /* 0x0006140001317983 */ /* 0x000f620000300800 */
[----:B------:R-:W-:Y:S01]  /*66010*/  MOV R168, R36 ;  /* 0x0000002400a87202 */ /* 0x000fe20000000f00 */
[----:B------:R-:W-:Y:S01]  /*66020*/  IMAD.MOV.U32 R169, RZ, RZ, R37 ;  /* 0x000000ffffa97224 */ /* 0x000fe200078e0025 */
[----:B------:R-:W-:Y:S01]  /*66030*/  MOV R170, R38 ;  /* 0x0000002600aa7202 */ /* 0x000fe20000000f00 */
[----:B------:R-:W-:Y:S01]  /*66040*/  IMAD.MOV.U32 R171, RZ, RZ, R39 ;  /* 0x000000ffffab7224 */ /* 0x000fe200078e0027 */
[----:B------:R-:W5:Y:S01]  /*66050*/  LDL.LU R50, [R1+0x618] ;  /* 0x0006180001327983 */ /* 0x000f620000300800 */
[C---:B------:R-:W-:Y:S03]  /*66060*/  HMMA.1688.F32.TF32 R36, R32.reuse, R16, R52 ;  /* 0x000000102024723c */ /* 0x040fe60000081034 */
[----:B------:R-:W5:Y:S04]  /*66070*/  LDL.LU R51, [R1+0x61c] ;  /* 0x00061c0001337983 */ /* 0x000f680000300800 */
        /* <DEDUP_REMOVED lines=8> */
[----:B------:R-:W-:Y:S01]  /*66100*/  IMAD.MOV.U32 R235, RZ, RZ, R39 ;  /* 0x000000ffffeb7224 */ /* 0x000fe200078e0027 */
[----:B------:R-:W3:Y:S01]  /*66110*/  LDL.LU R53, [R1+0x574] ;  /* 0x0005740001357983 */ /* 0x000ee20000300800 */
[C---:B------:R-:W-:Y:S03]  /*66120*/  HMMA.1688.F32.TF32 R36, R32.reuse, R20, R120 ;  /* 0x000000142024723c */ /* 0x040fe60000081078 */
[----:B------:R-:W3:Y:S04]  /*66130*/  LDL.LU R54, [R1+0x578] ;  /* 0x0005780001367983 */ /* 0x000ee80000300800 */
[----:B------:R-:W3:Y:S11]  /*66140*/  LDL.LU R55, [R1+0x57c] ;  /* 0x00057c0001377983 */ /* 0x000ef60000300800 */
[----:B------:R-:W-:Y:S06]  /*66150*/  @!UPT UIADD3 URZ, URZ, URZ, URZ ;  /* 0x0000003f3f3ff290 */ /* 0x000fec000fffe03f */
[----:B------:R-:W-:Y:S01]  /*66160*/  MOV R228, R36 ;  /* 0x0000002400e47202 */ /* 0x000fe20000000f00 */
[----:B------:R-:W-:Y:S01]  /*66170*/  IMAD.MOV.U32 R229, RZ, RZ, R37 ;  /* 0x000000ffffe57224 */ /* 0x000fe200078e0025 */
[----:B------:R-:W-:Y:S01]  /*66180*/  MOV R230, R38 ;  /* 0x0000002600e67202 */ /* 0x000fe20000000f00 */
[----:B------:R-:W-:Y:S02]  /*66190*/  IMAD.MOV.U32 R231, RZ, RZ, R39 ;  /* 0x000000ffffe77224 */ /* 0x000fe400078e0027 */
[C---:B----4-:R-:W-:Y:S11]  /*661a0*/  HMMA.1688.F32.TF32 R36, R32.reuse, R28, R124 ;  /* 0x0000001c2024723c */ /* 0x050ff6000008107c */
[----:B------:R-:W-:Y:S11]  /*661b0*/  @!UPT UIADD3 URZ, URZ, URZ, URZ ;  /* 0x0000003f3f3ff290 */ /* 0x000ff6000fffe03f */
[----:B------:R-:W-:Y:S02]  /*661c0*/  @!UPT UIADD3 URZ, URZ, URZ, URZ ;  /* 0x0000003f3f3ff290 */ /* 0x000fe4000fffe03f */
[----:B------:R-:W-:Y:S01]  /*661d0*/  MOV R224, R36 ;  /* 0x0000002400e07202 */ /* 0x000fe20000000f00 */
[----:B------:R-:W-:Y:S01]  /*661e0*/  IMAD.MOV.U32 R225, RZ, RZ, R37 ;  /* 0x000000ffffe17224 */ /* 0x000fe200078e0025 */
[----:B------:R-:W-:Y:S01]  /*661f0*/  MOV R226, R38 ;  /* 0x0000002600e27202 */ /* 0x000fe20000000f00 */
[----:B------:R-:W-:Y:S02]  /*66200*/  IMAD.MOV.U32 R227, RZ, RZ, R39 ;  /* 0x000000ffffe37224 */ /* 0x000fe400078e0027 */
[----:B------:R-:W-:Y:S01]  /*66210*/  HMMA.1688.F32.TF32 R36, R32, R24, R128 ;  /* 0x000000182024723c */ /* 0x000fe20000081080 */
[----:B------:R-:W-:Y:S01]  /*66220*/  MOV R124, R240 ;  /* 0x000000f0007c7202 */ /* 0x000fe20000000f00 */
[----:B------:R-:W-:Y:S01]  /*66230*/  IMAD.MOV.U32 R125, RZ, RZ, R241 ;  /* 0x000000ffff7d7224 */ /* 0x000fe200078e00f1 */
[----:B------:R-:W-:Y:S01]  /*66240*/  MOV R126, R242 ;  /* 0x000000f2007e7202 */ /* 0x000fe20000000f00 */
[----:B------:R-:W-:-:S03]  /*66250*/  IMAD.MOV.U32 R127, RZ, RZ, R243 ;  /* 0x000000ffff7f7224 */ /* 0x000fc600078e00f3 */
[----:B------:R-:W-:Y:S01]  /*66260*/  MOV R128, R244 ;  /* 0x000000f400807202 */ /* 0x000fe20000000f00 */
[----:B------:R-:W-:Y:S11]  /*66270*/  IMAD.MOV.U32 R129, RZ, RZ, R245 ;  /* 0x000000ffff817224 */ /* 0x000ff600078e00f5 */
[----:B------:R-:W-:Y:S05]  /*66280*/  @!UPT UIADD3 URZ, URZ, URZ, URZ ;  /* 0x0000003f3f3ff290 */ /* 0x000fea000fffe03f */
[----:B------:R-:W-:Y:S01]  /*66290*/  MOV R184, R36 ;  /* 0x0000002400b87202 */ /* 0x000fe20000000f00 */
[----:B------:R-:W-:Y:S01]  /*662a0*/  IMAD.MOV.U32 R185, RZ, RZ, R37 ;  /* 0x000000ffffb97224 */ /* 0x000fe200078e0025 */
[----:B------:R-:W-:Y:S01]  /*662b0*/  MOV R186, R38 ;  /* 0x0000002600ba7202 */ /* 0x000fe20000000f00 */
[----:B------:R-:W-:Y:S01]  /*662c0*/  IMAD.MOV.U32 R187, RZ, RZ, R39 ;  /* 0x000000ffffbb7224 */ /* 0x000fe200078e0027 */
[----:B------:R-:W-:Y:S01]  /*662d0*/  MOV R130, R246 ;  /* 0x000000f600827202 */ /* 0x000fe20000000f00 */
[----:B------:R-:W-:Y:S01]  /*662e0*/  IMAD.MOV.U32 R131, RZ, RZ, R247 ;  /* 0x000000ffff837224 */ /* 0x000fe200078e00f7 */
[----:B--2---:R-:W-:Y:S07]  /*662f0*/  HMMA.1688.F32.TF32 R36, R32, R12, R248 ;  /* 0x0000000c2024723c */ /* 0x004fee00000810f8 */
[----:B------:R-:W-:Y:S01]  /*66300*/  MOV R248, R236 ;  /* 0x000000ec00f87202 */ /* 0x000fe20000000f00 */
[----:B------:R-:W-:Y:S01]  /*66310*/  IMAD.MOV.U32 R249, RZ, RZ, R237 ;  /* 0x000000fffff97224 */ /* 0x000fe200078e00ed */
[----:B------:R-:W2:Y:S01]  /*66320*/  LDL.LU R236, [R1+0x4a44] ;  /* 0x004a440001ec7983 */ /* 0x000ea20000300800 */
[----:B------:R-:W-:Y:S01]  /*66330*/  MOV R250, R238 ;  /* 0x000000ee00fa7202 */ /* 0x000fe20000000f00 */
[----:B------:R-:W-:-:S02]  /*66340*/  IMAD.MOV.U32 R251, RZ, RZ, R239 ;  /* 0x000000fffffb7224 */ /* 0x000fc400078e00ef */
[----:B------:R-:W2:Y:S04]  /*66350*/  LDL.LU R237, [R1+0x4a40] ;  /* 0x004a400001ed7983 */ /* 0x000ea80000300800 */
[----:B------:R-:W2:Y:S04]  /*66360*/  LDL.LU R238, [R1+0x4a3c] ;  /* 0x004a3c0001ee7983 */ /* 0x000ea80000300800 */
        /* <DEDUP_REMOVED lines=13> */
[----:B------:R-:W-:Y:S01]  /*66440*/  MOV R200, R36 ;  /* 0x0000002400c87202 */ /* 0x000fe20000000f00 */
[----:B------:R-:W-:Y:S01]  /*66450*/  IMAD.MOV.U32 R201, RZ, RZ, R37 ;  /* 0x000000ffffc97224 */ /* 0x000fe200078e0025 */
[----:B------:R-:W-:Y:S01]  /*66460*/  MOV R202, R38 ;  /* 0x0000002600ca7202 */ /* 0x000fe20000000f00 */
[----:B------:R-:W-:-:S02]  /*66470*/  IMAD.MOV.U32 R203, RZ, RZ, R39 ;  /* 0x000000ffffcb7224 */ /* 0x000fc400078e0027 */
[C---:B---3--:R-:W-:Y:S11]  /*66480*/  HMMA.1688.F32.TF32 R36, R32.reuse, R8, R188 ;  /* 0x000000082024723c */ /* 0x048ff600000810bc */
[----:B------:R-:W-:Y:S11]  /*66490*/  @!UPT UIADD3 URZ, URZ, URZ, URZ ;  /* 0x0000003f3f3ff290 */ /* 0x000ff6000fffe03f */
[----:B------:R-:W-:Y:S02]  /*664a0*/  @!UPT UIADD3 URZ, URZ, URZ, URZ ;  /* 0x0000003f3f3ff290 */ /* 0x000fe4000fffe03f */
[----:B------:R-:W-:Y:S01]  /*664b0*/  MOV R204, R36 ;  /* 0x0000002400cc7202 */ /* 0x000fe20000000f00 */
[----:B------:R-:W-:Y:S01]  /*664c0*/  IMAD.MOV.U32 R205, RZ, RZ, R37 ;  /* 0x000000ffffcd7224 */ /* 0x000fe200078e0025 */
[----:B------:R-:W-:Y:S01]  /*664d0*/  MOV R206, R38 ;  /* 0x0000002600ce7202 */ /* 0x000fe20000000f00 */
[----:B------:R-:W-:Y:S02]  /*664e0*/  IMAD.MOV.U32 R207, RZ, RZ, R39 ;  /* 0x000000ffffcf7224 */ /* 0x000fe400078e0027 */
[C---:B-----5:R-:W-:Y:S08]  /*664f0*/  HMMA.1688.F32.TF32 R36, R32.reuse, R216, R48 ;  /* 0x000000d82024723c */ /* 0x060ff00000081030 */
[----:B------:R-:W-:Y:S11]  /*66500*/  HMMA.1688.F32.TF32 R32, R32, R220, R140 ;  /* 0x000000dc2020723c */ /* 0x000ff6000008108c */
[----:B------:R-:W-:Y:S11]  /*66510*/  @!UPT UIADD3 URZ, URZ, URZ, URZ ;  /* 0x0000003f3f3ff290 */ /* 0x000ff6000fffe03f */
[----:B------:R-:W-:Y:S02]  /*66520*/  @!UPT UIADD3 URZ, URZ, URZ, URZ ;  /* 0x0000003f3f3ff290 */ /* 0x000fe4000fffe03f */
[----:B------:R-:W-:Y:S01]  /*66530*/  MOV R212, R32 ;  /* 0x0000002000d47202 */ /* 0x000fe20000000f00 */
[----:B------:R-:W-:Y:S01]  /*66540*/  IMAD.MOV.U32 R213, RZ, RZ, R33 ;  /* 0x000000ffffd57224 */ /* 0x000fe200078e0021 */
[----:B------:R-:W-:Y:S01]  /*66550*/  MOV R214, R34 ;  /* 0x0000002200d67202 */ /* 0x000fe20000000f00 */
[----:B------:R-:W-:Y:S02]  /*66560*/  IMAD.MOV.U32 R215, RZ, RZ, R35 ;  /* 0x000000ffffd77224 */ /* 0x000fe400078e0023 */
        /* <DEDUP_REMOVED lines=10> */
[----:B------:R-:W-:Y:S01]  /*66610*/  HMMA.1688.F32.TF32 R40, R44, R216, R128 ;  /* 0x000000d82c28723c */ /* 0x000fe20000081080 */
[----:B------:R-:W-:Y:S01]  /*66620*/  MOV R124, R90 ;  /* 0x0000005a007c7202 */ /* 0x000fe20000000f00 */
[----:B------:R-:W-:-:S05]  /*66630*/  IMAD.MOV.U32 R125, RZ, RZ, R91 ;  /* 0x000000ffff7d7224 */ /* 0x000fca00078e005b */
[----:B------:R-:W-:Y:S01]  /*66640*/  MOV R128, R85 ;  /* 0x0000005500807202 */ /* 0x000fe20000000f00 */
[----:B------:R-:W-:Y:S01]  /*66650*/  IMAD.MOV.U32 R129, RZ, RZ, R86 ;  /* 0x000000ffff817224 */ /* 0x000fe200078e0056 */
[----:B------:R-:W-:Y:S01]  /*66660*/  MOV R130, R88 ;  /* 0x0000005800827202 */ /* 0x000fe20000000f00 */
[----:B------:R-:W-:Y:S01]  /*66670*/  IMAD.MOV.U32 R131, RZ, RZ, R89 ;  /* 0x000000ffff837224 */ /* 0x000fe200078e0059 */
[----:B------:R-:W-:Y:S01]  /*66680*/  MOV R126, R87 ;  /* 0x00000057007e7202 */ /* 0x000fe20000000f00 */
[----:B------:R-:W-:Y:S01]  /*66690*/  IMAD.MOV.U32 R127, RZ, RZ, R59 ;  /* 0x000000ffff7f7224 */ /* 0x000fe200078e003b */
[C---:B--2---:R-:W-:Y:S08]  /*666a0*/  HMMA.1688.F32.TF32 R236, R44.reuse, R24, R236 ;  /* 0x000000182cec723c */ /* 0x044ff000000810ec */
[C---:B----4-:R-:W-:Y:S08]  /*666b0*/  HMMA.1688.F32.TF32 R244, R44.reuse, R20, R244 ;  /* 0x000000142cf4723c */ /* 0x050ff000000810f4 */
[C---:B------:R-:W-:Y:S11]  /*666c0*/  HMMA.1688.F32.TF32 R240, R44.reuse, R28, R240 ;  /* 0x0000001c2cf0723c */ /* 0x040ff600000810f0 */
[----:B------:R-:W-:Y:S04]  /*666d0*/  @!UPT UIADD3 URZ, URZ, URZ, URZ ;  /* 0x0000003f3f3ff290 */ /* 0x000fe8000fffe03f */
[----:B------:R-:W-:Y:S04]  /*666e0*/  STL.64 [R1+0x4778], R246 ;  /* 0x004778f601007387 */ /* 0x000fe80000100a00 */
[----:B------:R-:W-:Y:S04]  /*666f0*/  STL.64 [R1+0x80], R32 ;  /* 0x0000802001007387 */ /* 0x000fe80000100a00 */
[----:B------:R1:W-:Y:S02]  /*66700*/  STL.64 [R1+0x88], R34 ;  /* 0x0000882201007387 */ /* 0x0003e40000100a00 */
[C---:B-1----:R-:W-:Y:S02]  /*66710*/  HMMA.1688.F32.TF32 R32, R44.reuse, R12, R120 ;  /* 0x0000000c2c20723c */ /* 0x042fe40000081078 */
[----:B------:R-:W-:Y:S04]  /*66720*/  STL.64 [R1+0x4770], R244 ;  /* 0x004770f401007387 */ /* 0x000fe80000100a00 */
[----:B------:R-:W-:Y:S04]  /*66730*/  STL.64 [R1+0x4788], R242 ;  /* 0x004788f201007387 */ /* 0x000fe80000100a00 */
[----:B------:R-:W-:Y:S04]  /*66740*/  STL.64 [R1+0x4780], R240 ;  /* 0x004780f001007387 */ /* 0x000fe80000100a00 */
[----:B------:R-:W-:Y:S04]  /*66750*/  STL.64 [R1+0x4798], R238 ;  /* 0x004798ee01007387 */ /* 0x000fe80000100a00 */
[----:B------:R-:W-:Y:S01]  /*66760*/  STL.64 [R1+0x4790], R236 ;  /* 0x004790ec01007387 */ /* 0x000fe20000100a00 */
[----:B------:R-:W-:Y:S04]  /*66770*/  HMMA.1688.F32.TF32 R44, R44, R220, R248 ;  /* 0x000000dc2c2c723c */ /* 0x000fe800000810f8 */
        /* <DEDUP_REMOVED lines=9> */
[----:B------:R-:W-:Y:S04]  /*66810*/  STL.64 [R1+0x47c0], R40 ;  /* 0x0047c02801007387 */ /* 0x000fe80000100a00 */
[----:B------:R-:W2:Y:S04]  /*66820*/  LDL.LU R56, [R1+0x4a14] ;  /* 0x004a140001387983 */ /* 0x000ea80000300800 */
[----:B------:R-:W2:Y:S04]  /*66830*/  LDL.LU R57, [R1+0x4a10] ;  /* 0x004a100001397983 */ /* 0x000ea80000300800 */
[----:B------:R-:W2:Y:S04]  /*66840*/  LDL.LU R58, [R1+0x4a0c] ;  /* 0x004a0c00013a7983 */ /* 0x000ea80000300800 */
[----:B------:R-:W3:Y:S04]  /*66850*/  LDL.LU R84, [R1+0x4a08] ;  /* 0x004a080001547983 */ /* 0x000ee80000300800 */
[----:B------:R-:W3:Y:S04]  /*66860*/  LDL.LU R85, [R1+0x4a04] ;  /* 0x004a040001557983 */ /* 0x000ee80000300800 */
[----:B------:R-:W3:Y:S04]  /*66870*/  LDL.LU R86, [R1+0x4a00] ;  /* 0x004a000001567983 */ /* 0x000ee80000300800 */
[----:B------:R-:W4:Y:S04]  /*66880*/  LDL.LU R88, [R1+0x49fc] ;  /* 0x0049fc0001587983 */ /* 0x000f280000300800 */
[----:B------:R-:W4:Y:S04]  /*66890*/  LDL.LU R89, [R1+0x49f8] ;  /* 0x0049f80001597983 */ /* 0x000f280000300800 */
[----:B------:R-:W4:Y:S04]  /*668a0*/  LDL.LU R90, [R1+0x49f4] ;  /* 0x0049f400015a7983 */ /* 0x000f280000300800 */
[----:B------:R-:W4:Y:S04]  /*668b0*/  LDL.LU R91, [R1+0x49f0] ;  /* 0x0049f000015b7983 */ /* 0x000f280000300800 */
[----:B------:R-:W3:Y:S04]  /*668c0*/  LDL.LU R87, [R1+0x49ec] ;  /* 0x0049ec0001577983 */ /* 0x000ee80000300800 */
[----:B------:R-:W2:Y:S01]  /*668d0*/  LDL.LU R59, [R1+0x49e8] ;  /* 0x0049e800013b7983 */ /* 0x000ea20000300800 */
[C---:B------:R-:W-:Y:S08]  /*668e0*/  HMMA.1688.F32.TF32 R60, R80.reuse, R24, R60 ;  /* 0x00000018503c723c */ /* 0x040ff0000008103c */
[C---:B------:R-:W-:Y:S08]  /*668f0*/  HMMA.1688.F32.TF32 R64, R80.reuse, R12, R64 ;  /* 0x0000000c5040723c */ /* 0x040ff00000081040 */
[C---:B------:R-:W-:Y:S08]  /*66900*/  HMMA.1688.F32.TF32 R68, R80.reuse, R8, R68 ;  /* 0x000000085044723c */ /* 0x040ff00000081044 */
[C---:B------:R-:W-:Y:S08]  /*66910*/  HMMA.1688.F32.TF32 R72, R80.reuse, R216, R72 ;  /* 0x000000d85048723c */ /* 0x040ff00000081048 */
[C---:B------:R-:W-:Y:S01]  /*66920*/  HMMA.1688.F32.TF32 R76, R80.reuse, R220, R76 ;  /* 0x000000dc504c723c */ /* 0x040fe2000008104c */
[----:B------:R-:W-:Y:S04]  /*66930*/  STL.64 [R1+0x47d8], R46 ;  /* 0x0047d82e01007387 */ /* 0x000fe80000100a00 */
[----:B------:R-:W-:Y:S01]  /*66940*/  STL.64 [R1+0x47d0], R44 ;  /* 0x0047d02c01007387 */ /* 0x000fe20000100a00 */
[----:B------:R-:W-:Y:S01]  /*66950*/  MOV R120, R119 ;  /* 0x0000007700787202 */ /* 0x000fe20000000f00 */
[----:B------:R-:W-:Y:S01]  /*66960*/  IMAD.MOV.U32 R121, RZ, RZ, R118 ;  /* 0x000000ffff797224 */ /* 0x000fe200078e0076 */
[----:B------:R-:W-:Y:S01]  /*66970*/  MOV R122, R117 ;  /* 0x00000075007a7202 */ /* 0x000fe20000000f00 */
[----:B------:R-:W-:Y:S01]  /*66980*/  IMAD.MOV.U32 R123, RZ, RZ, R116 ;  /* 0x000000ffff7b7224 */ /* 0x000fe200078e0074 */
[----:B------:R-:W-:Y:S04]  /*66990*/  LDS R118, [R4+0x15180] ;  /* 0x0151800004767984 */ /* 0x000fe80000000800 */
[----:B------:R-:W-:Y:S04]  /*669a0*/  LDS R116, [R4+0x14180] ;  /* 0x0141800004747984 */ /* 0x000fe80000000800 */
[----:B------:R-:W-:Y:S04]  /*669b0*/  LDS R117, [R5+0x14180] ;  /* 0x0141800005757984 */ /* 0x000fe80000000800 */
[----:B------:R-:W-:Y:S01]  /*669c0*/  LDS R119, [R5+0x15180] ;  /* 0x0151800005777984 */ /* 0x000fe20000000800 */
[C---:B----4-:R-:W-:Y:S03]  /*669d0*/  HMMA.1688.F32.TF32 R48, R80.reuse, R16, R88 ;  /* 0x000000105030723c */ /* 0x050fe60000081058 */
[----:B------:R-:W-:Y:S04]  /*669e0*/  LDS R88, [R2+0x14180] ;  /* 0x0141800002587984 */ /* 0x000fe80000000800 */
[----:B------:R-:W-:Y:S01]  /*669f0*/  LDS R90, [R2+0x15180] ;  /* 0x01518000025a7984 */ /* 0x000fe20000000800 */
[C---:B---3--:R-:W-:Y:S03]  /*66a00*/  HMMA.1688.F32.TF32 R52, R80.reuse, R20, R84 ;  /* 0x000000145034723c */ /* 0x048fe60000081054 */
[----:B------:R-:W-:Y:S04]  /*66a10*/  LDS R84, [R4+0x14100] ;  /* 0x0141000004547984 */ /* 0x000fe80000000800 */
[----:B------:R-:W-:Y:S01]  /*66a20*/  LDS R86, [R4+0x15100] ;  /* 0x0151000004567984 */ /* 0x000fe20000000800 */
[----:B--2---:R-:W-:Y:S03]  /*66a30*/  HMMA.1688.F32.TF32 R56, R80, R28, R56 ;  /* 0x0000001c5038723c */ /* 0x004fe60000081038 */
        /* <DEDUP_REMOVED lines=9> */
[----:B------:R-:W-:Y:S04]  /*66ad0*/  STL.64 [R1+0x4800], R56 ;  /* 0x0048003801007387 */ /* 0x000fe80000100a00 */
[----:B------:R-:W-:Y:S04]  /*66ae0*/  STL.64 [R1+0x4818], R62 ;  /* 0x0048183e01007387 */ /* 0x000fe80000100a00 */
[----:B------:R-:W-:Y:S04]  /*66af0*/  LDS R85, [R5+0x14100] ;  /* 0x0141000005557984 */ /* 0x000fe80000000800 */
[----:B------:R-:W2:Y:S01]  /*66b00*/  LDS R87, [R5+0x15100] ;  /* 0x0151000005577984 */ /* 0x000ea20000000800 */
[----:B-1----:R-:W-:Y:S03]  /*66b10*/  HMMA.1688.F32.TF32 R32, R80, R20, R124 ;  /* 0x000000145020723c */ /* 0x002fe6000008107c */
[----:B------:R-:W-:Y:S04]  /*66b20*/  STL.64 [R1+0x4810], R60 ;  /* 0x0048103c01007387 */ /* 0x000fe80000100a00 */
[----:B------:R-:W-:Y:S04]  /*66b30*/  STL [R1+0x4740], R64 ;  /* 0x0047404001007387 */ /* 0x000fe80000100800 */
[----:B------:R1:W-:Y:S04]  /*66b40*/  STL [R1+0x473c], R65 ;  /* 0x00473c4101007387 */ /* 0x0003e80000100800 */
[----:B------:R3:W-:Y:S04]  /*66b50*/  STL [R1+0x4738], R66 ;  /* 0x0047384201007387 */ /* 0x0007e80000100800 */
[----:B------:R4:W-:Y:S04]  /*66b60*/  STL [R1+0x4734], R67 ;  /* 0x0047344301007387 */ /* 0x0009e80000100800 */
[----:B------:R-:W-:Y:S04]  /*66b70*/  STL [R1+0x4750], R68 ;  /* 0x0047504401007387 */ /* 0x000fe80000100800 */
[----:B------:R-:W-:Y:S04]  /*66b80*/  STL [R1+0x474c], R69 ;  /* 0x00474c4501007387 */ /* 0x000fe80000100800 */
[----:B------:R-:W-:Y:S04]  /*66b90*/  STL [R1+0x4748], R70 ;  /* 0x0047484601007387 */ /* 0x000fe80000100800 */
[----:B------:R-:W-:Y:S04]  /*66ba0*/  STL [R1+0x4744], R71 ;  /* 0x0047444701007387 */ /* 0x000fe80000100800 */
[----:B------:R-:W-:Y:S01]  /*66bb0*/  STL [R1+0x475c], R72 ;  /* 0x00475c4801007387 */ /* 0x000fe20000100800 */
[----:B-1----:R-:W-:-:S03]  /*66bc0*/  MOV R65, R32 ;  /* 0x0000002000417202 */ /* 0x002fc60000000f00 */
[----:B------:R-:W-:Y:S01]  /*66bd0*/  STL [R1+0x4758], R73 ;  /* 0x0047584901007387 */ /* 0x000fe20000100800 */
[----:B---3--:R-:W-:Y:S01]  /*66be0*/  IMAD.MOV.U32 R66, RZ, RZ, R33 ;  /* 0x000000ffff427224 */ /* 0x008fe200078e0021 */
[----:B----4-:R-:W-:Y:S02]  /*66bf0*/  MOV R67, R34 ;  /* 0x0000002200437202 */ /* 0x010fe40000000f00 */
[----:B------:R-:W-:Y:S04]  /*66c00*/  STL [R1+0x4754], R74 ;  /* 0x0047544a01007387 */ /* 0x000fe80000100800 */
[----:B------:R1:W-:Y:S01]  /*66c10*/  STL [R1+0x4730], R75 ;  /* 0x0047304b01007387 */ /* 0x0003e20000100800 */
[----:B------:R-:W-:Y:S03]  /*66c20*/  HMMA.1688.F32.TF32 R36, R80, R16, R120 ;  /* 0x000000105024723c */ /* 0x000fe60000081078 */
[----:B------:R-:W-:Y:S04]  /*66c30*/  LDS R89, [R0+0x14180] ;  /* 0x0141800000597984 */ /* 0x000fe80000000800 */
[----:B------:R-:W3:Y:S01]  /*66c40*/  LDS R91, [R0+0x15180] ;  /* 0x01518000005b7984 */ /* 0x000ee20000000800 */
[----:B-1----:R-:W-:-:S02]  /*66c50*/  IMAD.MOV.U32 R75, RZ, RZ, R35 ;  /* 0x000000ffff4b7224 */ /* 0x002fc400078e0023 */
[----:B------:R-:W-:Y:S01]  /*66c60*/  HMMA.1688.F32.TF32 R32, R80, R28, R128 ;  /* 0x0000001c5020723c */ /* 0x000fe20000081080 */
[----:B------:R-:W-:Y:S04]  /*66c70*/  STL [R1+0x476c], R76 ;  /* 0x00476c4c01007387 */ /* 0x000fe80000100800 */
[----:B------:R-:W-:Y:S04]  /*66c80*/  STL [R1+0x4768], R77 ;  /* 0x0047684d01007387 */ /* 0x000fe80000100800 */
[----:B------:R-:W-:Y:S04]  /*66c90*/  STL [R1+0x4764], R78 ;  /* 0x0047644e01007387 */ /* 0x000fe80000100800 */
[----:B------:R-:W-:Y:S04]  /*66ca0*/  STL [R1+0x4760], R79 ;  /* 0x0047604f01007387 */ /* 0x000fe80000100800 */
[----:B------:R1:W-:Y:S07]  /*66cb0*/  STL.64 [R1+0x4e0], R36 ;  /* 0x0004e02401007387 */ /* 0x0003ee0000100a00 */
[----:B------:R-:W-:Y:S01]  /*66cc0*/  MOV R69, R32 ;  /* 0x0000002000457202 */ /* 0x000fe20000000f00 */
[----:B------:R-:W-:Y:S01]  /*66cd0*/  IMAD.MOV.U32 R70, RZ, RZ, R33 ;  /* 0x000000ffff467224 */ /* 0x000fe200078e0021 */
[----:B------:R-:W-:Y:S01]  /*66ce0*/  MOV R71, R34 ;  /* 0x0000002200477202 */ /* 0x000fe20000000f00 */
[----:B------:R-:W-:-:S02]  /*66cf0*/  IMAD.MOV.U32 R64, RZ, RZ, R35 ;  /* 0x000000ffff407224 */ /* 0x000fc400078e0023 */
[----:B------:R-:W-:Y:S01]  /*66d00*/  HMMA.1688.F32.TF32 R32, R80, R24, R248 ;  /* 0x000000185020723c */ /* 0x000fe200000810f8 */
[----:B------:R4:W-:Y:S04]  /*66d10*/  STL.64 [R1+0x4e8], R38 ;  /* 0x0004e82601007387 */ /* 0x0009e80000100a00 */
[----:B------:R-:W-:Y:S04]  /*66d20*/  STL.64 [R1+0x4828], R66 ;  /* 0x0048284201007387 */ /* 0x000fe80000100a00 */
[----:B------:R5:W-:Y:S04]  /*66d30*/  STL.64 [R1+0x4820], R64 ;  /* 0x0048204001007387 */ /* 0x000be80000100a00 */
[----:B------:R-:W2:Y:S04]  /*66d40*/  LDL.LU R140, [R1] ;  /* 0x00000000018c7983 */ /* 0x000ea80000300800 */
        /* <DEDUP_REMOVED lines=11> */
[----:B------:R-:W-:-:S03]  /*66e00*/  MOV R72, R32 ;  /* 0x0000002000487202 */ /* 0x000fc60000000f00 */
[----:B------:R-:W2:Y:S01]  /*66e10*/  LDL.LU R240, [R1+0x2f0] ;  /* 0x0002f00001f07983 */ /* 0x000ea20000300800 */
[----:B------:R-:W-:-:S03]  /*66e20*/  IMAD.MOV.U32 R73, RZ, RZ, R33 ;  /* 0x000000ffff497224 */ /* 0x000fc600078e0021 */
[----:B------:R-:W2:Y:S01]  /*66e30*/  LDL.LU R241, [R1+0x2f4] ;  /* 0x0002f40001f17983 */ /* 0x000ea20000300800 */
[----:B------:R-:W-:-:S03]  /*66e40*/  MOV R74, R34 ;  /* 0x00000022004a7202 */ /* 0x000fc60000000f00 */
[----:B------:R-:W2:Y:S01]  /*66e50*/  LDL.LU R242, [R1+0x2f8] ;  /* 0x0002f80001f27983 */ /* 0x000ea20000300800 */
[----:B------:R-:W-:-:S03]  /*66e60*/  IMAD.MOV.U32 R68, RZ, RZ, R35 ;  /* 0x000000ffff447224 */ /* 0x000fc600078e0023 */
[----:B------:R-:W2:Y:S04]  /*66e70*/  LDL.LU R243, [R1+0x2fc] ;  /* 0x0002fc0001f37983 */ /* 0x000ea80000300800 */
[----:B------:R-:W2:Y:S04]  /*66e80*/  LDL.LU R32, [R1+0x410] ;  /* 0x0004100001207983 */ /* 0x000ea80000300800 */
[----:B------:R-:W2:Y:S04]  /*66e90*/  LDL.LU R33, [R1+0x414] ;  /* 0x0004140001217983 */ /* 0x000ea80000300800 */
[----:B------:R-:W2:Y:S04]  /*66ea0*/  LDL.LU R34, [R1+0x418] ;  /* 0x0004180001227983 */ /* 0x000ea80000300800 */
[----:B------:R-:W2:Y:S04]  /*66eb0*/  LDL.LU R35, [R1+0x41c] ;  /* 0x00041c0001237983 */ /* 0x000ea80000300800 */
[----:B-1----:R-:W2:Y:S04]  /*66ec0*/  LDL.LU R36, [R1+0x500] ;  /* 0x0005000001247983 */ /* 0x002ea80000300800 */
[----:B------:R-:W2:Y:S04]  /*66ed0*/  LDL.LU R37, [R1+0x504] ;  /* 0x0005040001257983 */ /* 0x000ea80000300800 */
[----:B----4-:R-:W4:Y:S04]  /*66ee0*/  LDL.LU R38, [R1+0x508] ;  /* 0x0005080001267983 */ /* 0x010f280000300800 */
        /* <DEDUP_REMOVED lines=17> */
[----:B-----5:R-:W5:Y:S04]  /*67000*/  LDL.LU R64, [R1+0x3c0] ;  /* 0x0003c00001407983 */ /* 0x020f680000300800 */
[----:B------:R-:W5:Y:S04]  /*67010*/  LDL.LU R65, [R1+0x3c4] ;  /* 0x0003c40001417983 */ /* 0x000f680000300800 */
[----:B------:R-:W5:Y:S04]  /*67020*/  LDL.LU R66, [R1+0x3c8] ;  /* 0x0003c80001427983 */ /* 0x000f680000300800 */
[----:B------:R-:W5:Y:S04]  /*67030*/  LDL.LU R67, [R1+0x3cc] ;  /* 0x0003cc0001437983 */ /* 0x000f680000300800 */
        /* <DEDUP_REMOVED lines=32> */
[----:B------:R-:W-:Y:S04]  /*67240*/  STL.64 [R1+0x4848], R70 ;  /* 0x0048484601007387 */ /* 0x000fe80000100a00 */
[----:B------:R1:W-:Y:S04]  /*67250*/  STL.64 [R1+0x4840], R68 ;  /* 0x0048404401007387 */ /* 0x0003e80000100a00 */
[----:B-1----:R-:W4:Y:S04]  /*67260*/  LDL.LU R68, [R1+0x3d0] ;  /* 0x0003d00001447983 */ /* 0x002f280000300800 */
        /* <DEDUP_REMOVED lines=8> */
[----:B------:R-:W4:Y:S01]  /*672f0*/  LDL.LU R75, [R1+0x3ec] ;  /* 0x0003ec00014b7983 */ /* 0x000f220000300800 */
[C---:B--2---:R-:W-:Y:S11]  /*67300*/  HMMA.1688.F32.TF32 R120, R80.reuse, R12, R120 ;  /* 0x0000000c5078723c */ /* 0x044ff60000081078 */
[----:B------:R-:W-:Y:S11]  /*67310*/  @!UPT UIADD3 URZ, URZ, URZ, URZ ;  /* 0x0000003f3f3ff290 */ /* 0x000ff6000fffe03f */
[----:B------:R-:W-:Y:S02]  /*67320*/  @!UPT UIADD3 URZ, URZ, URZ, URZ ;  /* 0x0000003f3f3ff290 */ /* 0x000fe4000fffe03f */
[----:B------:R-:W-:Y:S01]  /*67330*/  MOV R78, R122 ;  /* 0x0000007a004e7202 */ /* 0x000fe20000000f00 */
[----:B------:R-:W-:Y:S01]  /*67340*/  IMAD.MOV.U32 R79, RZ, RZ, R123 ;  /* 0x000000ffff4f7224 */ /* 0x000fe200078e007b */
[----:B------:R-:W-:Y:S01]  /*67350*/  MOV R76, R120 ;  /* 0x00000078004c7202 */ /* 0x000fe20000000f00 */
[----:B------:R-:W-:Y:S01]  /*67360*/  IMAD.MOV.U32 R77, RZ, RZ, R121 ;  /* 0x000000ffff4d7224 */ /* 0x000fe200078e0079 */
[----:B------:R-:W2:Y:S04]  /*67370*/  LDL.LU.64 R122, [R1+0x49e0] ;  /* 0x0049e000017a7983 */ /* 0x000ea80000300a00 */
[----:B------:R-:W2:Y:S04]  /*67380*/  LDL.LU.64 R120, [R1+0x49d8] ;  /* 0x0049d80001787983 */ /* 0x000ea80000300a00 */
[----:B------:R-:W-:Y:S04]  /*67390*/  STL.64 [R1+0x4858], R78 ;  /* 0x0048584e01007387 */ /* 0x000fe80000100a00 */
[----:B------:R1:W-:Y:S04]  /*673a0*/  STL.64 [R1+0x4850], R76 ;  /* 0x0048504c01007387 */ /* 0x0003e80000100a00 */
[----:B-1----:R-:W2:Y:S04]  /*673b0*/  LDL.LU R76, [R1+0x3f0] ;  /* 0x0003f000014c7983 */ /* 0x002ea80000300800 */
[----:B------:R-:W2:Y:S04]  /*673c0*/  LDL.LU R77, [R1+0x3f4] ;  /* 0x0003f400014d7983 */ /* 0x000ea80000300800 */
[----:B------:R-:W2:Y:S04]  /*673d0*/  LDL.LU R78, [R1+0x3f8] ;  /* 0x0003f800014e7983 */ /* 0x000ea80000300800 */
[----:B------:R-:W2:Y:S01]  /*673e0*/  LDL.LU R79, [R1+0x3fc] ;  /* 0x0003fc00014f7983 */ /* 0x000ea20000300800 */
[C---:B---3--:R-:W-:Y:S08]  /*673f0*/  HMMA.1688.F32.TF32 R124, R80.reuse, R8, R124 ;  /* 0x00000008507c723c */ /* 0x048ff0000008107c */
[C---:B------:R-:W-:Y:S08]  /*67400*/  HMMA.1688.F32.TF32 R128, R80.reuse, R216, R128 ;  /* 0x000000d85080723c */ /* 0x040ff00000081080 */
[----:B------:R-:W-:Y:S07]  /*67410*/  HMMA.1688.F32.TF32 R80, R80, R220, R248 ;  /* 0x000000dc5050723c */ /* 0x000fee00000810f8 */
        /* <DEDUP_REMOVED lines=10> */
[----:B------:R-:W-:Y:S04]  /*674c0*/  STL.64 [R1+0x400], R80 ;  /* 0x0004005001007387 */ /* 0x000fe80000100a00 */
[----:B------:R2:W-:Y:S02]  /*674d0*/  STL.64 [R1+0x408], R82 ;  /* 0x0004085201007387 */ /* 0x0005e40000100a00 */
[C---:B--2---:R-:W-:Y:S08]  /*674e0*/  HMMA.1688.F32.TF32 R80, R84.reuse, R16, R76 ;  /* 0x000000105450723c */ /* 0x044ff0000008104c */
[C---:B----4-:R-:W-:Y:S08]  /*674f0*/  HMMA.1688.F32.TF32 R76, R84.reuse, R20, R72 ;  /* 0x00000014544c723c */ /* 0x050ff00000081048 */
[C---:B------:R-:W-:Y:S08]  /*67500*/  HMMA.1688.F32.TF32 R72, R84.reuse, R28, R68 ;  /* 0x0000001c5448723c */ /* 0x040ff00000081044 */
[C---:B-----5:R-:W-:Y:S08]  /*67510*/  HMMA.1688.F32.TF32 R68, R84.reuse, R24, R64 ;  /* 0x000000185444723c */ /* 0x060ff00000081040 */
[C---:B------:R-:W-:Y:S08]  /*67520*/  HMMA.1688.F32.TF32 R64, R84.reuse, R12, R60 ;  /* 0x0000000c5440723c */ /* 0x040ff0000008103c */
[C---:B------:R-:W-:Y:S08]  /*67530*/  HMMA.1688.F32.TF32 R60, R84.reuse, R8, R56 ;  /* 0x00000008543c723c */ /* 0x040ff00000081038 */
[C---:B------:R-:W-:Y:S08]  /*67540*/  HMMA.1688.F32.TF32 R56, R84.reuse, R216, R52 ;  /* 0x000000d85438723c */ /* 0x040ff00000081034 */
[----:B------:R-:W-:Y:S01]  /*67550*/  HMMA.1688.F32.TF32 R52, R84, R220, R48 ;  /* 0x000000dc5434723c */ /* 0x000fe20000081030 */
[----:B------:R-:W-:Y:S07]  /*67560*/  STL.64 [R1+0x3f0], R80 ;  /* 0x0003f05001007387 */ /* 0x000fee0000100a00 */
[C---:B------:R-:W-:Y:S01]  /*67570*/  HMMA.1688.F32.TF32 R48, R88.reuse, R16, R44 ;  /* 0x000000105830723c */ /* 0x040fe2000008102c */
[----:B------:R-:W-:Y:S07]  /*67580*/  STL.64 [R1+0x3f8], R82 ;  /* 0x0003f85201007387 */ /* 0x000fee0000100a00 */
[C---:B------:R-:W-:Y:S01]  /*67590*/  HMMA.1688.F32.TF32 R44, R88.reuse, R20, R40 ;  /* 0x00000014582c723c */ /* 0x040fe20000081028 */
[----:B------:R-:W-:Y:S07]  /*675a0*/  STL.64 [R1+0x3e0], R76 ;  /* 0x0003e04c01007387 */ /* 0x000fee0000100a00 */
[C---:B------:R-:W-:Y:S01]  /*675b0*/  HMMA.1688.F32.TF32 R40, R88.reuse, R28, R36 ;  /* 0x0000001c5828723c */ /* 0x040fe20000081024 */
[----:B------:R-:W-:Y:S07]  /*675c0*/  STL.64 [R1+0x3e8], R78 ;  /* 0x0003e84e01007387 */ /* 0x000fee0000100a00 */
[C---:B------:R-:W-:Y:S01]  /*675d0*/  HMMA.1688.F32.TF32 R36, R88.reuse, R24, R32 ;  /* 0x000000185824723c */ /* 0x040fe20000081020 */
        /* <DEDUP_REMOVED lines=24> */
[----:B------:R1:W-:Y:S03]  /*67760*/  STL.64 [R1+0x238], R34 ;  /* 0x0002382201007387 */ /* 0x0003e60000100a00 */
[----:B-1----:R-:W-:Y:S07]  /*67770*/  HMMA.1688.F32.TF32 R32, R88, R220, R192 ;  /* 0x000000dc5820723c */ /* 0x002fee00000810c0 */
        /* <DEDUP_REMOVED lines=8> */
[C---:B---3--:R-:W-:Y:S08]  /*67800*/  HMMA.1688.F32.TF32 R80, R116.reuse, R24, R128 ;  /* 0x000000187450723c */ /* 0x048ff00000081080 */
[C---:B------:R-:W-:Y:S01]  /*67810*/  HMMA.1688.F32.TF32 R84, R116.reuse, R12, R124 ;  /* 0x0000000c7454723c */ /* 0x040fe2000008107c */
[----:B------:R-:W-:Y:S07]  /*67820*/  STL.64 [R1+0x1d0], R40 ;  /* 0x0001d02801007387 */ /* 0x000fee0000100a00 */
[C---:B-1----:R-:W-:Y:S01]  /*67830*/  HMMA.1688.F32.TF32 R32, R116.reuse, R28, R248 ;  /* 0x0000001c7420723c */ /* 0x042fe200000810f8 */
[----:B------:R-:W-:Y:S04]  /*67840*/  STL.64 [R1+0x1d8], R42 ;  /* 0x0001d82a01007387 */ /* 0x000fe80000100a00 */
[----:B------:R-:W-:Y:S03]  /*67850*/  STL.64 [R1+0x1c0], R36 ;  /* 0x0001c02401007387 */ /* 0x000fe60000100a00 */
[----:B------:R-:W-:Y:S01]  /*67860*/  HMMA.1688.F32.TF32 R88, R116, R8, R120 ;  /* 0x000000087458723c */ /* 0x000fe20000081078 */
[----:B------:R1:W-:Y:S01]  /*67870*/  STL.64 [R1+0x1c8], R38 ;  /* 0x0001c82601007387 */ /* 0x0003e20000100a00 */
[----:B------:R-:W-:Y:S01]  /*67880*/  MOV R194, R6 ;  /* 0x0000000600c27202 */ /* 0x000fe20000000f00 */
[----:B------:R-:W-:-:S02]  /*67890*/  IMAD.MOV.U32 R195, RZ, RZ, R3 ;  /* 0x000000ffffc37224 */ /* 0x000fc400078e0003 */
[----:B------:R-:W-:Y:S04]  /*678a0*/  LDS R120, [R2+0x14200] ;  /* 0x0142000002787984 */ /* 0x000fe80000000800 */
[----:B------:R-:W-:Y:S01]  /*678b0*/  LDS R122, [R2+0x15200] ;  /* 0x01520000027a7984 */ /* 0x000fe20000000800 */
[----:B-1----:R-:W-:Y:S03]  /*678c0*/  HMMA.1688.F32.TF32 R36, R116, R216, R132 ;  /* 0x000000d87424723c */ /* 0x002fe60000081084 */
[----:B------:R-:W-:Y:S04]  /*678d0*/  STL [R1+0x472c], R80 ;  /* 0x00472c5001007387 */ /* 0x000fe80000100800 */
[----:B------:R-:W-:Y:S04]  /*678e0*/  STL.64 [R1+0x1b0], R32 ;  /* 0x0001b02001007387 */ /* 0x000fe80000100a00 */
[----:B------:R1:W-:Y:S04]  /*678f0*/  STL.64 [R1+0x1b8], R34 ;  /* 0x0001b82201007387 */ /* 0x0003e80000100a00 */
[----:B------:R2:W-:Y:S04]  /*67900*/  STL [R1+0x4728], R81 ;  /* 0x0047285101007387 */ /* 0x0005e80000100800 */
[----:B------:R3:W-:Y:S04]  /*67910*/  STL [R1+0x4724], R82 ;  /* 0x0047245201007387 */ /* 0x0007e80000100800 */
[----:B------:R4:W-:Y:S04]  /*67920*/  STL [R1+0x4720], R83 ;  /* 0x0047205301007387 */ /* 0x0009e80000100800 */
[----:B------:R-:W-:Y:S04]  /*67930*/  STL.64 [R1+0x4868], R86 ;  /* 0x0048685601007387 */ /* 0x000fe80000100a00 */
[----:B------:R-:W-:Y:S04]  /*67940*/  STL.64 [R1+0x4860], R84 ;  /* 0x0048605401007387 */ /* 0x000fe80000100a00 */
[----:B------:R-:W-:Y:S04]  /*67950*/  STL [R1+0x4718], R88 ;  /* 0x0047185801007387 */ /* 0x000fe80000100800 */
[----:B------:R-:W-:Y:S04]  /*67960*/  STL [R1+0x4714], R89 ;  /* 0x0047145901007387 */ /* 0x000fe80000100800 */
[----:B------:R-:W-:Y:S04]  /*67970*/  STL [R1+0x4710], R90 ;  /* 0x0047105a01007387 */ /* 0x000fe80000100800 */
[----:B------:R-:W-:Y:S04]  /*67980*/  STL [R1+0x470c], R91 ;  /* 0x00470c5b01007387 */ /* 0x000fe80000100800 */
[----:B------:R5:W-:Y:S04]  /*67990*/  STL.64 [R1+0x200], R36 ;  /* 0x0002002401007387 */ /* 0x000be80000100a00 */
[----:B------:R1:W-:Y:S04]  /*679a0*/  STL.64 [R1+0x208], R38 ;  /* 0x0002082601007387 */ /* 0x0003e80000100a00 */
        /* <DEDUP_REMOVED lines=24> */
[----:B--2---:R-:W-:Y:S01]  /*67b30*/  IMAD.MOV.U32 R243, RZ, RZ, R6 ;  /* 0x000000fffff37224 */ /* 0x004fe200078e0006 */
[----:B---3--:R-:W-:-:S02]  /*67b40*/  MOV R242, R3 ;  /* 0x0000000300f27202 */ /* 0x008fc40000000f00 */
[----:B------:R-:W2:Y:S04]  /*67b50*/  LDL.LU R3, [R1+0x499c] ;  /* 0x00499c0001037983 */ /* 0x000ea80000300800 */
[----:B------:R-:W3:Y:S01]  /*67b60*/  LDL.LU R6, [R1+0x4998] ;  /* 0x0049980001067983 */ /* 0x000ee20000300800 */
[----:B-1----:R-:W-:Y:S03]  /*67b70*/  HMMA.1688.F32.TF32 R32, R116, R220, R136 ;  /* 0x000000dc7420723c */ /* 0x002fe60000081088 */
[----:B------:R-:W5:Y:S04]  /*67b80*/  LDL.LU R236, [R1+0x2b0] ;  /* 0x0002b00001ec7983 */ /* 0x000f680000300800 */
[----:B------:R-:W5:Y:S04]  /*67b90*/  LDL.LU R237, [R1+0x2b4] ;  /* 0x0002b40001ed7983 */ /* 0x000f680000300800 */
[----:B------:R-:W5:Y:S04]  /*67ba0*/  LDL.LU R238, [R1+0x2b8] ;  /* 0x0002b80001ee7983 */ /* 0x000f680000300800 */
[----:B------:R-:W5:Y:S04]  /*67bb0*/  LDL.LU R239, [R1+0x2bc] ;  /* 0x0002bc0001ef7983 */ /* 0x000f680000300800 */
[----:B------:R-:W-:Y:S04]  /*67bc0*/  LDS R116, [R4+0x14280] ;  /* 0x0142800004747984 */ /* 0x000fe80000000800 */
[----:B------:R-:W-:Y:S01]  /*67bd0*/  LDS R118, [R4+0x15280] ;  /* 0x0152800004767984 */ /* 0x000fe20000000800 */
[----:B------:R-:W-:Y:S01]  /*67be0*/  MOV R80, R32 ;  /* 0x0000002000507202 */ /* 0x000fe20000000f00 */
[----:B------:R-:W-:Y:S01]  /*67bf0*/  IMAD.MOV.U32 R81, RZ, RZ, R33 ;  /* 0x000000ffff517224 */ /* 0x000fe200078e0021 */
[----:B------:R-:W-:Y:S01]  /*67c00*/  MOV R82, R34 ;  /* 0x0000002200527202 */ /* 0x000fe20000000f00 */
[----:B------:R-:W5:Y:S01]  /*67c10*/  LDL.LU R32, [R1+0x2c0] ;  /* 0x0002c00001207983 */ /* 0x000f620000300800 */
[----:B----4-:R-:W-:-:S03]  /*67c20*/  IMAD.MOV.U32 R83, RZ, RZ, R35 ;  /* 0x000000ffff537224 */ /* 0x010fc600078e0023 */
[----:B------:R-:W4:Y:S04]  /*67c30*/  LDL.LU R33, [R1+0x2c4] ;  /* 0x0002c40001217983 */ /* 0x000f280000300800 */
[----:B------:R-:W-:Y:S04]  /*67c40*/  LDS R117, [R5+0x14280] ;  /* 0x0142800005757984 */ /* 0x000fe80000000800 */
[----:B------:R-:W1:Y:S01]  /*67c50*/  LDS R119, [R5+0x15280] ;  /* 0x0152800005777984 */ /* 0x000e620000000800 */
[----:B--2---:R-:W-:Y:S01]  /*67c60*/  IMAD.MOV.U32 R35, RZ, RZ, R3 ;  /* 0x000000ffff237224 */ /* 0x004fe200078e0003 */
[----:B---3--:R-:W-:-:S02]  /*67c70*/  MOV R34, R6 ;  /* 0x0000000600227202 */ /* 0x008fc40000000f00 */
[----:B------:R-:W2:Y:S04]  /*67c80*/  LDL.LU R6, [R1+0x4994] ;  /* 0x0049940001067983 */ /* 0x000ea80000300800 */
[----:B------:R-:W3:Y:S04]  /*67c90*/  LDL.LU R3, [R1+0x4990] ;  /* 0x0049900001037983 */ /* 0x000ee80000300800 */
[----:B-----5:R-:W5:Y:S04]  /*67ca0*/  LDL.LU R36, [R1+0x2d0] ;  /* 0x0002d00001247983 */ /* 0x020f680000300800 */
[----:B------:R-:W5:Y:S04]  /*67cb0*/  LDL.LU R37, [R1+0x2d4] ;  /* 0x0002d40001257983 */ /* 0x000f680000300800 */
[----:B------:R-:W5:Y:S04]  /*67cc0*/  LDL.LU R38, [R1+0x2d8] ;  /* 0x0002d80001267983 */ /* 0x000f680000300800 */
[----:B------:R-:W5:Y:S04]  /*67cd0*/  LDL.LU R39, [R1+0x2dc] ;  /* 0x0002dc0001277983 */ /* 0x000f680000300800 */
[----:B------:R-:W4:Y:S04]  /*67ce0*/  LDL.LU R40, [R1+0x310] ;  /* 0x0003100001287983 */ /* 0x000f280000300800 */
[----:B------:R-:W4:Y:S01]  /*67cf0*/  LDL.LU R41, [R1+0x314] ;  /* 0x0003140001297983 */ /* 0x000f220000300800 */
[----:B--2---:R-:W-:Y:S01]  /*67d00*/  IMAD.MOV.U32 R43, RZ, RZ, R6 ;  /* 0x000000ffff2b7224 */ /* 0x004fe200078e0006 */
[----:B---3--:R-:W-:-:S02]  /*67d10*/  MOV R42, R3 ;  /* 0x00000003002a7202 */ /* 0x008fc40000000f00 */
[----:B------:R-:W2:Y:S04]  /*67d20*/  LDL.LU R3, [R1+0x498c] ;  /* 0x00498c0001037983 */ /* 0x000ea80000300800 */
[----:B------:R-:W3:Y:S04]  /*67d30*/  LDL.LU R6, [R1+0x4988] ;  /* 0x0049880001067983 */ /* 0x000ee80000300800 */
[----:B------:R-:W4:Y:S04]  /*67d40*/  LDL.LU R44, [R1+0x320] ;  /* 0x00032000012c7983 */ /* 0x000f280000300800 */
[----:B------:R-:W4:Y:S04]  /*67d50*/  LDL.LU R45, [R1+0x324] ;  /* 0x00032400012d7983 */ /* 0x000f280000300800 */
[----:B------:R-:W4:Y:S04]  /*67d60*/  LDL.LU R46, [R1+0x328] ;  /* 0x00032800012e7983 */ /* 0x000f280000300800 */
[----:B------:R-:W4:Y:S04]  /*67d70*/  LDL.LU R47, [R1+0x32c] ;  /* 0x00032c00012f7983 */ /* 0x000f280000300800 */
        /* <DEDUP_REMOVED lines=53> */
[----:B------:R-:W4:Y:S01]  /*680d0*/  LDL.LU R65, [R1+0x374] ;  /* 0x0003740001417983 */ /* 0x000f220000300800 */
[C---:B--2---:R-:W-:Y:S11]  /*680e0*/  HMMA.1688.F32.TF32 R140, R120.reuse, R16, R140 ;  /* 0x00000010788c723c */ /* 0x044ff6000008108c */
[----:B------:R-:W-:Y:S11]  /*680f0*/  @!UPT UIADD3 URZ, URZ, URZ, URZ ;  /* 0x0000003f3f3ff290 */ /* 0x000ff6000fffe03f */
[----:B------:R-:W-:Y:S01]  /*68100*/  @!UPT UIADD3 URZ, URZ, URZ, URZ ;  /* 0x0000003f3f3ff290 */ /* 0x000fe2000fffe03f */
[----:B------:R2:W-:Y:S01]  /*68110*/  STL [R1+0x47c], R143 ;  /* 0x00047c8f01007387 */ /* 0x0005e20000100800 */
[----:B------:R-:W-:Y:S01]  /*68120*/  MOV R91, R142 ;  /* 0x0000008e005b7202 */ /* 0x000fe20000000f00 */
[----:B------:R-:W-:Y:S01]  /*68130*/  IMAD.MOV.U32 R90, RZ, RZ, R141 ;  /* 0x000000ffff5a7224 */ /* 0x000fe200078e008d */
[----:B------:R-:W-:Y:S01]  /*68140*/  MOV R89, R140 ;  /* 0x0000008c00597202 */ /* 0x000fe20000000f00 */
[----:B--2---:R-:W2:Y:S04]  /*68150*/  LDL.LU.64 R142, [R1+0x4970] ;  /* 0x00497000018e7983 */ /* 0x004ea80000300a00 */
[----:B------:R-:W2:Y:S01]  /*68160*/  LDL.LU.64 R140, [R1+0x4968] ;  /* 0x00496800018c7983 */ /* 0x000ea20000300a00 */
[C---:B---3--:R-:W-:Y:S08]  /*68170*/  HMMA.1688.F32.TF32 R136, R120.reuse, R20, R136 ;  /* 0x000000147888723c */ /* 0x048ff00000081088 */
[----:B------:R-:W-:Y:S01]  /*68180*/  HMMA.1688.F32.TF32 R132, R120, R28, R132 ;  /* 0x0000001c7884723c */ /* 0x000fe20000081084 */
[----:B------:R3:W-:Y:S01]  /*68190*/  STL [R1+0x471c], R91 ;  /* 0x00471c5b01007387 */ /* 0x0007e20000100800 */
[----:B------:R-:W-:Y:S01]  /*681a0*/  MOV R66, R6 ;  /* 0x0000000600427202 */ /* 0x000fe20000000f00 */
[----:B------:R-:W-:Y:S11]  /*681b0*/  IMAD.MOV.U32 R67, RZ, RZ, R3 ;  /* 0x000000ffff437224 */ /* 0x000ff600078e0003 */
[----:B------:R-:W-:Y:S01]  /*681c0*/  @!UPT UIADD3 URZ, URZ, URZ, URZ ;  /* 0x0000003f3f3ff290 */ /* 0x000fe2000fffe03f */
[----:B------:R-:W-:Y:S04]  /*681d0*/  STL.64 [R1+0x460], R136 ;  /* 0x0004608801007387 */ /* 0x000fe80000100a00 */
[----:B------:R-:W-:Y:S04]  /*681e0*/  STL.64 [R1+0x468], R138 ;  /* 0x0004688a01007387 */ /* 0x000fe80000100a00 */
[----:B------:R-:W-:Y:S01]  /*681f0*/  STL [R1+0x454], R133 ;  /* 0x0004548501007387 */ /* 0x000fe20000100800 */
[----:B---3--:R-:W-:Y:S01]  /*68200*/  IMAD.MOV.U32 R91, RZ, RZ, R132 ;  /* 0x000000ffff5b7224 */ /* 0x008fe200078e0084 */
[----:B------:R-:W-:-:S02]  /*68210*/  MOV R88, R135 ;  /* 0x0000008700587202 */ /* 0x000fc40000000f00 */
[----:B------:R3:W-:Y:S01]  /*68220*/  STL [R1+0x458], R134 ;  /* 0x0004588601007387 */ /* 0x0007e20000100800 */
[C---:B------:R-:W-:Y:S08]  /*68230*/  HMMA.1688.F32.TF32 R76, R120.reuse, R8, R76 ;  /* 0x00000008784c723c */ /* 0x040ff0000008104c */
[C---:B---3--:R-:W-:Y:S08]  /*68240*/  HMMA.1688.F32.TF32 R132, R120.reuse, R24, R84 ;  /* 0x000000187884723c */ /* 0x048ff00000081054 */
[C---:B----4-:R-:W-:Y:S08]  /*68250*/  HMMA.1688.F32.TF32 R84, R120.reuse, R12, R248 ;  /* 0x0000000c7854723c */ /* 0x050ff000000810f8 */
[C---:B------:R-:W-:Y:S08]  /*68260*/  HMMA.1688.F32.TF32 R72, R120.reuse, R216, R72 ;  /* 0x000000d87848723c */ /* 0x040ff00000081048 */
[----:B------:R-:W-:Y:S08]  /*68270*/  HMMA.1688.F32.TF32 R68, R120, R220, R68 ;  /* 0x000000dc7844723c */ /* 0x000ff00000081044 */
[C---:B------:R-:W-:Y:S08]  /*68280*/  HMMA.1688.F32.TF32 R64, R124.reuse, R16, R64 ;  /* 0x000000107c40723c */ /* 0x040ff00000081040 */
[C---:B------:R-:W-:Y:S08]  /*68290*/  HMMA.1688.F32.TF32 R60, R124.reuse, R20, R60 ;  /* 0x000000147c3c723c */ /* 0x040ff0000008103c */
[C---:B------:R-:W-:Y:S01]  /*682a0*/  HMMA.1688.F32.TF32 R56, R124.reuse, R28, R56 ;  /* 0x0000001c7c38723c */ /* 0x040fe20000081038 */
        /* <DEDUP_REMOVED lines=9> */
[----:B-----5:R-:W-:Y:S01]  /*68340*/  HMMA.1688.F32.TF32 R36, R124, R220, R36 ;  /* 0x000000dc7c24723c */ /* 0x020fe20000081024 */
[----:B------:R-:W-:Y:S04]  /*68350*/  STL.64 [R1+0x428], R78 ;  /* 0x0004284e01007387 */ /* 0x000fe80000100a00 */
[----:B------:R-:W-:Y:S03]  /*68360*/  STL.64 [R1+0x410], R72 ;  /* 0x0004104801007387 */ /* 0x000fe60000100a00 */
        /* <DEDUP_REMOVED lines=23> */
[C---:B---3--:R-:W-:Y:S07]  /*684e0*/  HMMA.1688.F32.TF32 R32, R128.reuse, R24, R244 ;  /* 0x000000188020723c */ /* 0x048fee00000810f4 */
[----:B------:R-:W-:Y:S04]  /*684f0*/  STL.64 [R1+0x2e0], R40 ;  /* 0x0002e02801007387 */ /* 0x000fe80000100a00 */
[----:B------:R3:W-:Y:S04]  /*68500*/  STL.64 [R1+0x2e8], R42 ;  /* 0x0002e82a01007387 */ /* 0x0007e80000100a00 */
[----:B------:R-:W-:Y:S04]  /*68510*/  STL.64 [R1+0x2d0], R36 ;  /* 0x0002d02401007387 */ /* 0x000fe80000100a00 */
[----:B------:R4:W-:Y:S01]  /*68520*/  STL.64 [R1+0x2d8], R38 ;  /* 0x0002d82601007387 */ /* 0x0009e20000100a00 */
[C---:B---3--:R-:W-:Y:S03]  /*68530*/  HMMA.1688.F32.TF32 R40, R128.reuse, R12, R192 ;  /* 0x0000000c8028723c */ /* 0x048fe600000810c0 */
[----:B------:R-:W-:Y:S04]  /*68540*/  STL.64 [R1+0x2c0], R32 ;  /* 0x0002c02001007387 */ /* 0x000fe80000100a00 */
[----:B------:R2:W-:Y:S01]  /*68550*/  STL.64 [R1+0x2c8], R34 ;  /* 0x0002c82201007387 */ /* 0x0005e20000100a00 */
[C---:B----4-:R-:W-:Y:S01]  /*68560*/  HMMA.1688.F32.TF32 R36, R128.reuse, R8, R188 ;  /* 0x000000088024723c */ /* 0x050fe200000810bc */
[----:B------:R-:W-:Y:S01]  /*68570*/  MOV R247, R7 ;  /* 0x0000000700f77202 */ /* 0x000fe20000000f00 */
[----:B------:R-:W-:Y:S01]  /*68580*/  IMAD.MOV.U32 R252, RZ, RZ, R53 ;  /* 0x000000fffffc7224 */ /* 0x000fe200078e0035 */
[----:B------:R-:W-:Y:S01]  /*68590*/  MOV R6, R54 ;  /* 0x0000003600067202 */ /* 0x000fe20000000f00 */
[----:B------:R-:W-:Y:S01]  /*685a0*/  IMAD.MOV.U32 R3, RZ, RZ, R55 ;  /* 0x000000ffff037224 */ /* 0x000fe200078e0037 */
[----:B------:R-:W-:Y:S04]  /*685b0*/  LDS R192, [R4+0x14380] ;  /* 0x0143800004c07984 */ /* 0x000fe80000000800 */
[----:B------:R-:W-:Y:S04]  /*685c0*/  LDS R194, [R4+0x15380] ;  /* 0x0153800004c27984 */ /* 0x000fe80000000800 */
[----:B------:R-:W-:Y:S04]  /*685d0*/  LDS R193, [R5+0x14380] ;  /* 0x0143800005c17984 */ /* 0x000fe80000000800 */
[----:B------:R-:W-:Y:S04]  /*685e0*/  STL.64 [R1+0x2b0], R40 ;  /* 0x0002b02801007387 */ /* 0x000fe80000100a00 */
[----:B------:R-:W-:Y:S01]  /*685f0*/  LDS R195, [R5+0x15380] ;  /* 0x0153800005c37984 */ /* 0x000fe20000000800 */
[C---:B--2---:R-:W-:Y:S03]  /*68600*/  HMMA.1688.F32.TF32 R32, R128.reuse, R216, R140 ;  /* 0x000000d88020723c */ /* 0x044fe6000008108c */
[----:B------:R2:W-:Y:S04]  /*68610*/  STL.64 [R1+0x2b8], R42 ;  /* 0x0002b82a01007387 */ /* 0x0005e80000100a00 */
[----:B------:R-:W-:Y:S04]  /*68620*/  STL.64 [R1+0x2a0], R36 ;  /* 0x0002a02401007387 */ /* 0x000fe80000100a00 */
[----:B------:R1:W-:Y:S01]  /*68630*/  STL.64 [R1+0x2a8], R38 ;  /* 0x0002a82601007387 */ /* 0x0003e20000100a00 */
[----:B--2---:R-:W-:Y:S03]  /*68640*/  HMMA.1688.F32.TF32 R40, R128, R220, R172 ;  /* 0x000000dc8028723c */ /* 0x004fe600000810ac */
[----:B------:R-:W-:Y:S04]  /*68650*/  LDS R140, [R4+0x14300] ;  /* 0x01430000048c7984 */ /* 0x000fe80000000800 */
[----:B------:R-:W-:Y:S01]  /*68660*/  LDS R142, [R4+0x15300] ;  /* 0x01530000048e7984 */ /* 0x000fe20000000800 */
[C---:B-1----:R-:W-:Y:S03]  /*68670*/  HMMA.1688.F32.TF32 R36, R116.reuse, R16, R176 ;  /* 0x000000107424723c */ /* 0x042fe600000810b0 */
[----:B------:R-:W-:Y:S04]  /*68680*/  LDS R141, [R5+0x14300] ;  /* 0x01430000058d7984 */ /* 0x000fe80000000800 */
[----:B------:R-:W-:Y:S04]  /*68690*/  STL.64 [R1+0x290], R32 ;  /* 0x0002902001007387 */ /* 0x000fe80000100a00 */
[----:B------:R1:W-:Y:S04]  /*686a0*/  STL.64 [R1+0x298], R34 ;  /* 0x0002982201007387 */ /* 0x0003e80000100a00 */
[----:B------:R-:W2:Y:S04]  /*686b0*/  LDS R143, [R5+0x15300] ;  /* 0x01530000058f7984 */ /* 0x000ea80000000800 */
        /* <DEDUP_REMOVED lines=21> */
[----:B------:R-:W1:Y:S01]  /*68810*/  LDS R111, [R0+0x15300] ;  /* 0x01530000006f7984 */ /* 0x000e620000000800 */
[C---:B---3--:R-:W-:Y:S03]  /*68820*/  HMMA.1688.F32.TF32 R36, R116.reuse, R216, R96 ;  /* 0x000000d87424723c */ /* 0x048fe60000081060 */
[----:B------:R-:W-:Y:S04]  /*68830*/  STL.64 [R1+0x40], R32 ;  /* 0x0000402001007387 */ /* 0x000fe80000100a00 */
[----:B------:R3:W-:Y:S04]  /*68840*/  STL.64 [R1+0x48], R34 ;  /* 0x0000482201007387 */ /* 0x0007e80000100a00 */
[----:B------:R-:W4:Y:S01]  /*68850*/  LDS R175, [R0+0x15380] ;  /* 0x0153800000af7984 */ /* 0x000f220000000800 */
[----:B---3--:R-:W-:Y:S03]  /*68860*/  HMMA.1688.F32.TF32 R32, R116, R220, R92 ;  /* 0x000000dc7420723c */ /* 0x008fe6000008105c */
[----:B------:R-:W-:Y:S04]  /*68870*/  STL.64 [R1+0x30], R40 ;  /* 0x0000302801007387 */ /* 0x000fe80000100a00 */
[----:B------:R-:W-:Y:S04]  /*68880*/  STL.64 [R1+0x38], R42 ;  /* 0x0000382a01007387 */ /* 0x000fe80000100a00 */
[----:B------:R-:W3:Y:S04]  /*68890*/  LDL.LU R244, [R1+0x4f0] ;  /* 0x0004f00001f47983 */ /* 0x000ee80000300800 */
[----:B------:R-:W-:Y:S04]  /*688a0*/  STL.64 [R1+0x20], R36 ;  /* 0x0000202401007387 */ /* 0x000fe80000100a00 */
[----:B------:R-:W-:Y:S04]  /*688b0*/  STL.64 [R1+0x28], R38 ;  /* 0x0000282601007387 */ /* 0x000fe80000100a00 */
[----:B------:R5:W-:Y:S04]  /*688c0*/  STL.64 [R1+0x10], R32 ;  /* 0x0000102001007387 */ /* 0x000be80000100a00 */
[----:B------:R1:W-:Y:S04]  /*688d0*/  STL.64 [R1+0x18], R34 ;  /* 0x0000182201007387 */ /* 0x0003e80000100a00 */
[----:B------:R-:W3:Y:S04]  /*688e0*/  LDL.LU R245, [R1+0x4f4] ;  /* 0x0004f40001f57983 */ /* 0x000ee80000300800 */
[----:B------:R-:W3:Y:S04]  /*688f0*/  LDL.LU R246, [R1+0x4f8] ;  /* 0x0004f80001f67983 */ /* 0x000ee80000300800 */
        /* <DEDUP_REMOVED lines=61> */
[C---:B---3--:R-:W-:Y:S07]  /*68cd0*/  HMMA.1688.F32.TF32 R136, R140.reuse, R216, R240 ;  /* 0x000000d88c88723c */ /* 0x048fee00000810f0 */
[----:B------:R-:W-:Y:S01]  /*68ce0*/  IMAD.MOV.U32 R240, RZ, RZ, R208 ;  /* 0x000000fffff07224 */ /* 0x000fe200078e00d0 */
[----:B------:R-:W-:Y:S01]  /*68cf0*/  MOV R241, R209 ;  /* 0x000000d100f17202 */ /* 0x000fe20000000f00 */
[----:B-----5:R-:W-:Y:S01]  /*68d00*/  HMMA.1688.F32.TF32 R128, R140, R12, R32 ;  /* 0x0000000c8c80723c */ /* 0x020fe20000081020 */
[----:B------:R-:W-:Y:S01]  /*68d10*/  IMAD.MOV.U32 R242, RZ, RZ, R210 ;  /* 0x000000fffff27224 */ /* 0x000fe200078e00d2 */
[----:B------:R-:W-:-:S06]  /*68d20*/  MOV R243, R211 ;  /* 0x000000d300f37202 */ /* 0x000fcc0000000f00 */
[----:B----4-:R-:W-:Y:S01]  /*68d30*/  HMMA.1688.F32.TF32 R124, R140, R24, R36 ;  /* 0x000000188c7c723c */ /* 0x010fe20000081024 */
[----:B------:R-:W-:-:S07]  /*68d40*/  IMAD.MOV.U32 R32, RZ, RZ, R200 ;  /* 0x000000ffff207224 */ /* 0x000fce00078e00c8 */
[----:B------:R-:W-:Y:S01]  /*68d50*/  HMMA.1688.F32.TF32 R120, R140, R28, R40 ;  /* 0x0000001c8c78723c */ /* 0x000fe20000081028 */
[----:B------:R-:W-:-:S07]  /*68d60*/  MOV R33, R201 ;  /* 0x000000c900217202 */ /* 0x000fce0000000f00 */
        /* <DEDUP_REMOVED lines=15> */
[C---:B------:R-:W-:Y:S08]  /*68e60*/  HMMA.1688.F32.TF32 R104, R108.reuse, R216, R56 ;  /* 0x000000d86c68723c */ /* 0x040ff00000081038 */
[----:B------:R-:W-:Y:S11]  /*68e70*/  HMMA.1688.F32.TF32 R76, R108, R16, R76 ;  /* 0x000000106c4c723c */ /* 0x000ff6000008104c */
[----:B------:R-:W-:Y:S11]  /*68e80*/  @!UPT UIADD3 URZ, URZ, URZ, URZ ;  /* 0x0000003f3f3ff290 */ /* 0x000ff6000fffe03f */
[----:B------:R-:W-:Y:S01]  /*68e90*/  @!UPT UIADD3 URZ, URZ, URZ, URZ ;  /* 0x0000003f3f3ff290 */ /* 0x000fe2000fffe03f */
[----:B------:R1:W-:Y:S04]  /*68ea0*/  STL.64 [R1], R76 ;  /* 0x0000004c01007387 */ /* 0x0003e80000100a00 */
[----:B------:R2:W-:Y:S01]  /*68eb0*/  STL [R1+0x8], R78 ;  /* 0x0000084e01007387 */ /* 0x0005e20000100800 */
[C---:B------:R-:W-:Y:S08]  /*68ec0*/  HMMA.1688.F32.TF32 R116, R140.reuse, R20, R44 ;  /* 0x000000148c74723c */ /* 0x040ff0000008102c */
[C---:B------:R-:W-:Y:S08]  /*68ed0*/  HMMA.1688.F32.TF32 R132, R140.reuse, R8, R236 ;  /* 0x000000088c84723c */ /* 0x040ff000000810ec */
[----:B------:R-:W-:Y:S07]  /*68ee0*/  HMMA.1688.F32.TF32 R140, R140, R220, R244 ;  /* 0x000000dc8c8c723c */ /* 0x000fee00000810f4 */
[----:B------:R-:W-:Y:S01]  /*68ef0*/  IMAD.MOV.U32 R244, RZ, RZ, R212 ;  /* 0x000000fffff47224 */ /* 0x000fe200078e00d4 */
[----:B------:R-:W-:Y:S01]  /*68f00*/  MOV R245, R213 ;  /* 0x000000d500f57202 */ /* 0x000fe20000000f00 */
[----:B------:R-:W3:Y:S01]  /*68f10*/  LDL.LU R212, [R1+0x495c] ;  /* 0x00495c0001d47983 */ /* 0x000ee20000300800 */
[----:B------:R-:W-:Y:S01]  /*68f20*/  IMAD.MOV.U32 R246, RZ, RZ, R214 ;  /* 0x000000fffff67224 */ /* 0x000fe200078e00d6 */
[----:B------:R-:W-:-:S02]  /*68f30*/  MOV R247, R215 ;  /* 0x000000d700f77202 */ /* 0x000fc40000000f00 */
        /* <DEDUP_REMOVED lines=31> */
[----:B------:R-:W5:Y:S04]  /*69130*/  LDL.LU R228, [R1+0x48fc] ;  /* 0x0048fc0001e47983 */ /* 0x000f680000300800 */
[----:B------:R-:W5:Y:S01]  /*69140*/  LDL.LU R229, [R1+0x48f8] ;  /* 0x0048f80001e57983 */ /* 0x000f620000300800 */
[C---:B------:R-:W-:Y:S03]  /*69150*/  HMMA.1688.F32.TF32 R248, R108.reuse, R20, R72 ;  /* 0x000000146cf8723c */ /* 0x040fe60000081048 */
        /* <DEDUP_REMOVED lines=8> */
[----:B------:R-:W-:Y:S01]  /*691e0*/  HMMA.1688.F32.TF32 R96, R108, R12, R64 ;  /* 0x0000000c6c60723c */ /* 0x000fe20000081040 */
[----:B------:R-:W-:-:S07]  /*691f0*/  IMAD.MOV.U32 R56, RZ, RZ, R164 ;  /* 0x000000ffff387224 */ /* 0x000fce00078e00a4 */
[----:B------:R-:W-:Y:S01]  /*69200*/  HMMA.1688.F32.TF32 R100, R108, R8, R60 ;  /* 0x000000086c64723c */ /* 0x000fe2000008103c */
[----:B------:R-:W-:-:S07]  /*69210*/  MOV R57, R165 ;  /* 0x000000a500397202 */ /* 0x000fce0000000f00 */
[----:B------:R-:W-:Y:S01]  /*69220*/  HMMA.1688.F32.TF32 R108, R108, R220, R52 ;  /* 0x000000dc6c6c723c */ /* 0x000fe20000081034 */
[----:B------:R-:W-:-:S06]  /*69230*/  IMAD.MOV.U32 R58, RZ, RZ, R166 ;  /* 0x000000ffff3a7224 */ /* 0x000fcc00078e00a6 */
[----:B------:R-:W-:Y:S01]  /*69240*/  IMAD.MOV.U32 R52, RZ, RZ, R168 ;  /* 0x000000ffff347224 */ /* 0x000fe200078e00a8 */
[----:B------:R-:W-:Y:S01]  /*69250*/  MOV R53, R169 ;  /* 0x000000a900357202 */ /* 0x000fe20000000f00 */
[----:B------:R-:W5:Y:S01]  /*69260*/  LDL.LU R168, [R1+0x48dc] ;  /* 0x0048dc0001a87983 */ /* 0x000f620000300800 */
[----:B------:R-:W-:Y:S01]  /*69270*/  IMAD.MOV.U32 R54, RZ, RZ, R170 ;  /* 0x000000ffff367224 */ /* 0x000fe200078e00aa */
[----:B------:R-:W-:Y:S02]  /*69280*/  MOV R55, R171 ;  /* 0x000000ab00377202 */ /* 0x000fe40000000f00 */
[----:B------:R-:W5:Y:S04]  /*69290*/  LDL.LU R169, [R1+0x48d8] ;  /* 0x0048d80001a97983 */ /* 0x000f680000300800 */
[----:B------:R-:W5:Y:S01]  /*692a0*/  LDL.LU R170, [R1+0x48d4] ;  /* 0x0048d40001aa7983 */ /* 0x000f620000300800 */
[----:B------:R-:W-:-:S03]  /*692b0*/  MOV R59, R167 ;  /* 0x000000a7003b7202 */ /* 0x000fc60000000f00 */
[----:B------:R-:W5:Y:S01]  /*692c0*/  LDL.LU R171, [R1+0x48d0] ;  /* 0x0048d00001ab7983 */ /* 0x000f620000300800 */
[----:B------:R-:W-:-:S03]  /*692d0*/  IMAD.MOV.U32 R60, RZ, RZ, R160 ;  /* 0x000000ffff3c7224 */ /* 0x000fc600078e00a0 */
        /* <DEDUP_REMOVED lines=35> */
[----:B------:R-:W-:-:S03]  /*69510*/  MOV R7, R79 ;  /* 0x0000004f00077202 */ /* 0x000fc60000000f00 */
[----:B------:R-:W5:Y:S01]  /*69520*/  LDL.LU R151, [R1+0x4884] ;  /* 0x0048840001977983 */ /* 0x000f620000300800 */
[----:B--2---:R-:W-:-:S03]  /*69530*/  IMAD.MOV.U32 R78, RZ, RZ, R147 ;  /* 0x000000ffff4e7224 */ /* 0x004fc600078e0093 */
        /* <DEDUP_REMOVED lines=11> */
[C---:B---3--:R-:W-:Y:S08]  /*695f0*/  HMMA.1688.F32.TF32 R200, R192.reuse, R24, R200 ;  /* 0x00000018c0c8723c */ /* 0x048ff000000810c8 */
[C---:B----4-:R-:W-:Y:S08]  /*69600*/  HMMA.1688.F32.TF32 R184, R192.reuse, R28, R184 ;  /* 0x0000001cc0b8723c */ /* 0x050ff000000810b8 */
[C---:B-----5:R-:W-:Y:S08]  /*69610*/  HMMA.1688.F32.TF32 R180, R192.reuse, R20, R224 ;  /* 0x00000014c0b4723c */ /* 0x060ff000000810e0 */
[C---:B------:R-:W-:Y:S01]  /*69620*/  HMMA.1688.F32.TF32 R224, R192.reuse, R12, R204 ;  /* 0x0000000cc0e0723c */ /* 0x040fe200000810cc */
[----:B------:R-:W-:Y:S04]  /*69630*/  LDS R204, [R4+0x16000] ;  /* 0x0160000004cc7984 */ /* 0x000fe80000000800 */
[----:B------:R-:W-:Y:S03]  /*69640*/  LDS R206, [R4+0x17000] ;  /* 0x0170000004ce7984 */ /* 0x000fe60000000800 */
[C---:B------:R-:W-:Y:S01]  /*69650*/  HMMA.1688.F32.TF32 R176, R192.reuse, R16, R228 ;  /* 0x00000010c0b0723c */ /* 0x040fe200000810e4 */
[----:B------:R-:W-:Y:S04]  /*69660*/  LDS R205, [R5+0x16000] ;  /* 0x0160000005cd7984 */ /* 0x000fe80000000800 */
[----:B------:R-:W1:Y:S03]  /*69670*/  LDS R207, [R5+0x17000] ;  /* 0x0170000005cf7984 */ /* 0x000e660000000800 */
[----:B------:R-:W-:Y:S01]  /*69680*/  HMMA.1688.F32.TF32 R228, R192, R8, R208 ;  /* 0x00000008c0e4723c */ /* 0x000fe200000810d0 */
[----:B------:R-:W-:Y:S04]  /*69690*/  LDS R208, [R2+0x16080] ;  /* 0x0160800002d07984 */ /* 0x000fe80000000800 */
[----:B------:R-:W-:Y:S04]  /*696a0*/  LDS R210, [R2+0x17080] ;  /* 0x0170800002d27984 */ /* 0x000fe80000000800 */
[----:B------:R-:W-:Y:S04]  /*696b0*/  LDS R209, [R0+0x16080] ;  /* 0x0160800000d17984 */ /* 0x000fe80000000800 */
[----:B------:R-:W-:Y:S01]  /*696c0*/  LDS R211, [R0+0x17080] ;  /* 0x0170800000d37984 */ /* 0x000fe20000000800 */
[C---:B------:R-:W-:Y:S08]  /*696d0*/  HMMA.1688.F32.TF32 R168, R172.reuse, R216, R168 ;  /* 0x000000d8aca8723c */ /* 0x040ff000000810a8 */
[C---:B------:R-:W-:Y:S08]  /*696e0*/  HMMA.1688.F32.TF32 R164, R172.reuse, R8, R164 ;  /* 0x00000008aca4723c */ /* 0x040ff000000810a4 */
[C---:B------:R-:W-:Y:S08]  /*696f0*/  HMMA.1688.F32.TF32 R160, R172.reuse, R12, R160 ;  /* 0x0000000caca0723c */ /* 0x040ff000000810a0 */
[C---:B------:R-:W-:Y:S08]  /*69700*/  HMMA.1688.F32.TF32 R156, R172.reuse, R24, R156 ;  /* 0x00000018ac9c723c */ /* 0x040ff0000008109c */
[C---:B------:R-:W-:Y:S08]  /*69710*/  HMMA.1688.F32.TF32 R148, R172.reuse, R20, R148 ;  /* 0x00000014ac94723c */ /* 0x040ff00000081094 */
[C---:B--2---:R-:W-:Y:S08]  /*69720*/  HMMA.1688.F32.TF32 R144, R172.reuse, R16, R144 ;  /* 0x00000010ac90723c */ /* 0x044ff00000081090 */
[C---:B------:R-:W-:Y:S08]  /*69730*/  HMMA.1688.F32.TF32 R152, R172.reuse, R28, R152 ;  /* 0x0000001cac98723c */ /* 0x040ff00000081098 */
[----:B------:R-:W-:Y:S08]  /*69740*/  HMMA.1688.F32.TF32 R172, R172, R220, R232 ;  /* 0x000000dcacac723c */ /* 0x000ff000000810e8 */
[----:B------:R-:W-:Y:S01]  /*69750*/  HMMA.1688.F32.TF32 R232, R192, R216, R212 ;  /* 0x000000d8c0e8723c */ /* 0x000fe200000810d4 */
        /* <DEDUP_REMOVED lines=9> */
[----:B------:R-:W1:Y:S01]  /*697f0*/  LDS R215, [R5+0x17080] ;  /* 0x0170800005d77984 */ /* 0x000e620000000800 */
[C---:B--2---:R-:W-:Y:S08]  /*69800*/  HMMA.1688.F32.TF32 R84, R192.reuse, R18, R84 ;  /* 0x00000012c054723c */ /* 0x044ff00000081054 */
[C---:B------:R-:W-:Y:S08]  /*69810*/  HMMA.1688.F32.TF32 R76, R192.reuse, R22, R76 ;  /* 0x00000016c04c723c */ /* 0x040ff0000008104c */
[C---:B------:R-:W-:Y:S08]  /*69820*/  HMMA.1688.F32.TF32 R68, R192.reuse, R30, R68 ;  /* 0x0000001ec044723c */ /* 0x040ff00000081044 */
[C---:B------:R-:W-:Y:S08]  /*69830*/  HMMA.1688.F32.TF32 R72, R192.reuse, R26, R72 ;  /* 0x0000001ac048723c */ /* 0x040ff00000081048 */
[----:B------:R-:W-:Y:S01]  /*69840*/  HMMA.1688.F32.TF32 R64, R192, R14, R64 ;  /* 0x0000000ec040723c */ /* 0x000fe20000081040 */
[----:B------:R-:W-:Y:S01]  /*69850*/  IMAD.MOV.U32 R9, RZ, RZ, R86 ;  /* 0x000000ffff097224 */ /* 0x000fe200078e0056 */
[----:B------:R-:W-:-:S06]  /*69860*/  MOV R8, R87 ;  /* 0x0000005700087202 */ /* 0x000fcc0000000f00 */
[----:B------:R-:W-:Y:S01]  /*69870*/  HMMA.1688.F32.TF32 R60, R192, R10, R60 ;  /* 0x0000000ac03c723c */ /* 0x000fe2000008103c */
[----:B------:R-:W-:Y:S01]  /*69880*/  IMAD.MOV.U32 R13, RZ, RZ, R84 ;  /* 0x000000ffff0d7224 */ /* 0x000fe200078e0054 */
[----:B------:R-:W-:Y:S01]  /*69890*/  MOV R12, R85 ;  /* 0x00000055000c7202 */ /* 0x000fe20000000f00 */
[----:B------:R-:W2:Y:S01]  /*698a0*/  LDL.LU.64 R86, [R1+0x4868] ;  /* 0x0048680001567983 */ /* 0x000ea20000300a00 */
[----:B------:R-:W-:-:S04]  /*698b0*/  IMAD.MOV.U32 R17, RZ, RZ, R78 ;  /* 0x000000ffff117224 */ /* 0x000fc800078e004e */
[C---:B------:R-:W-:Y:S01]  /*698c0*/  HMMA.1688.F32.TF32 R56, R192.reuse, R218, R56 ;  /* 0x000000dac038723c */ /* 0x040fe20000081038 */
[----:B------:R-:W2:Y:S01]  /*698d0*/  LDL.LU.64 R84, [R1+0x4860] ;  /* 0x0048600001547983 */ /* 0x000ea20000300a00 */
[----:B------:R-:W-:Y:S01]  /*698e0*/  MOV R16, R79 ;  /* 0x0000004f00107202 */ /* 0x000fe20000000f00 */
[----:B------:R-:W-:Y:S01]  /*698f0*/  IMAD.MOV.U32 R21, RZ, RZ, R76 ;  /* 0x000000ffff157224 */ /* 0x000fe200078e004c */
[----:B------:R-:W-:Y:S01]  /*69900*/  MOV R20, R77 ;  /* 0x0000004d00147202 */ /* 0x000fe20000000f00 */
[----:B------:R-:W3:Y:S03]  /*69910*/  LDL.LU.64 R78, [R1+0x4858] ;  /* 0x00485800014e7983 */ /* 0x000ee60000300a00 */
[----:B------:R-:W-:Y:S01]  /*69920*/  HMMA.1688.F32.TF32 R192, R192, R222, R52 ;  /* 0x000000dec0c0723c */ /* 0x000fe20000081034 */
[----:B------:R-:W4:Y:S04]  /*69930*/  LDL.LU.64 R76, [R1+0x4850] ;  /* 0x00485000014c7983 */ /* 0x000f280000300a00 */
[----:B------:R-:W-:Y:S04]  /*69940*/  STL.64 [R1+0x1a0], R68 ;  /* 0x0001a04401007387 */ /* 0x000fe80000100a00 */
[----:B------:R5:W-:Y:S01]  /*69950*/  STL.64 [R1+0x1a8], R70 ;  /* 0x0001a84601007387 */ /* 0x000be20000100a00 */
[C---:B------:R-:W-:Y:S03]  /*69960*/  HMMA.1688.F32.TF32 R40, R204.reuse, R30, R40 ;  /* 0x0000001ecc28723c */ /* 0x040fe60000081028 */
[----:B-----5:R-:W5:Y:S04]  /*69970*/  LDL.LU.64 R70, [R1+0x4848] ;  /* 0x0048480001467983 */ /* 0x020f680000300a00 */
[----:B------:R-:W2:Y:S04]  /*69980*/  LDL.LU.64 R68, [R1+0x4840] ;  /* 0x0048400001447983 */ /* 0x000ea80000300a00 */
[----:B------:R-:W-:Y:S04]  /*69990*/  STL.64 [R1+0x190], R72 ;  /* 0x0001904801007387 */ /* 0x000fe80000100a00 */
[----:B------:R1:W-:Y:S01]  /*699a0*/  STL.64 [R1+0x198], R74 ;  /* 0x0001984a01007387 */ /* 0x0003e20000100a00 */
[C---:B------:R-:W-:Y:S03]  /*699b0*/  HMMA.1688.F32.TF32 R36, R204.reuse, R26, R36 ;  /* 0x0000001acc24723c */ /* 0x040fe60000081024 */
[----:B-1----:R-:W2:Y:S04]  /*699c0*/  LDL.LU.64 R74, [R1+0x4838] ;  /* 0x00483800014a7983 */ /* 0x002ea80000300a00 */
        /* <DEDUP_REMOVED lines=23> */
[----:B------:R-:W2:Y:S04]  /*69b40*/  LDL.LU R195, [R1+0x8c] ;  /* 0x00008c0001c37983 */ /* 0x000ea80000300800 */
        /* <DEDUP_REMOVED lines=17> */
[----:B------:R1:W-:Y:S01]  /*69c60*/  STL.64 [R1+0x108], R34 ;  /* 0x0001082201007387 */ /* 0x0003e20000100a00 */
[----:B------:R-:W-:Y:S03]  /*69c70*/  HMMA.1688.F32.TF32 R204, R204, R222, R244 ;  /* 0x000000decccc723c */ /* 0x000fe600000810f4 */
[----:B-1----:R-:W4:Y:S04]  /*69c80*/  LDL.LU.64 R34, [R1+0x47a8] ;  /* 0x0047a80001227983 */ /* 0x002f280000300a00 */
[----:B------:R-:W4:Y:S04]  /*69c90*/  LDL.LU.64 R32, [R1+0x47a0] ;  /* 0x0047a00001207983 */ /* 0x000f280000300a00 */
        /* <DEDUP_REMOVED lines=8> */
[----:B------:R-:W5:Y:S04]  /*69d20*/  LDL.LU.64 R246, [R1+0x4778] ;  /* 0x0047780001f67983 */ /* 0x000f680000300a00 */
[----:B------:R-:W5:Y:S04]  /*69d30*/  LDL.LU.64 R244, [R1+0x4770] ;  /* 0x0047700001f47983 */ /* 0x000f680000300a00 */
[----:B------:R-:W-:Y:S04]  /*69d40*/  STL.64 [R1+0xd0], R204 ;  /* 0x0000d0cc01007387 */ /* 0x000fe80000100a00 */
[----:B------:R2:W-:Y:S02]  /*69d50*/  STL.64 [R1+0xd8], R206 ;  /* 0x0000d8ce01007387 */ /* 0x0005e40000100a00 */
[C---:B--2---:R-:W-:Y:S11]  /*69d60*/  HMMA.1688.F32.TF32 R204, R208.reuse, R18, R192 ;  /* 0x00000012d0cc723c */ /* 0x044ff600000810c0 */
[----:B------:R-:W-:Y:S11]  /*69d70*/  @!UPT UIADD3 URZ, URZ, URZ, URZ ;  /* 0x0000003f3f3ff290 */ /* 0x000ff6000fffe03f */
[----:B------:R-:W-:Y:S01]  /*69d80*/  @!UPT UIADD3 URZ, URZ, URZ, URZ ;  /* 0x0000003f3f3ff290 */ /* 0x000fe2000fffe03f */
[----:B------:R-:W-:Y:S04]  /*69d90*/  STL.64 [R1+0xc0], R204 ;  /* 0x0000c0cc01007387 */ /* 0x000fe80000100a00 */
[----:B------:R4:W-:Y:S01]  /*69da0*/  STL.64 [R1+0xc8], R206 ;  /* 0x0000c8ce01007387 */ /* 0x0009e20000100a00 */
[C---:B---3--:R-:W-:Y:S08]  /*69db0*/  HMMA.1688.F32.TF32 R40, R208.reuse, R218, R40 ;  /* 0x000000dad028723c */ /* 0x048ff00000081028 */
[C---:B----4-:R-:W-:Y:S08]  /*69dc0*/  HMMA.1688.F32.TF32 R204, R208.reuse, R26, R236 ;  /* 0x0000001ad0cc723c */ /* 0x050ff000000810ec */
[C---:B-----5:R-:W-:Y:S08]  /*69dd0*/  HMMA.1688.F32.TF32 R192, R208.reuse, R22, R244 ;  /* 0x00000016d0c0723c */ /* 0x060ff000000810f4 */
[C---:B------:R-:W-:Y:S01]  /*69de0*/  HMMA.1688.F32.TF32 R240, R208.reuse, R30, R240 ;  /* 0x0000001ed0f0723c */ /* 0x040fe200000810f0 */
        /* <DEDUP_REMOVED lines=9> */
[----:B------:R-:W-:Y:S01]  /*69e80*/  LDS R247, [R5+0x17180] ;  /* 0x0171800005f77984 */ /* 0x000fe20000000800 */
[C---:B-1----:R-:W-:Y:S08]  /*69e90*/  HMMA.1688.F32.TF32 R192, R208.reuse, R14, R32 ;  /* 0x0000000ed0c0723c */ /* 0x042ff00000081020 */
[C---:B------:R-:W-:Y:S01]  /*69ea0*/  HMMA.1688.F32.TF32 R32, R208.reuse, R10, R36 ;  /* 0x0000000ad020723c */ /* 0x040fe20000081024 */
[----:B------:R-:W-:Y:S04]  /*69eb0*/  STL.64 [R1+0xa0], R240 ;  /* 0x0000a0f001007387 */ /* 0x000fe80000100a00 */
[----:B------:R-:W-:Y:S04]  /*69ec0*/  STL.64 [R1+0xa8], R242 ;  /* 0x0000a8f201007387 */ /* 0x000fe80000100a00 */
[----:B------:R1:W-:Y:S01]  /*69ed0*/  STL.64 [R1+0x90], R204 ;  /* 0x000090cc01007387 */ /* 0x0003e20000100a00 */
[----:B------:R-:W-:Y:S03]  /*69ee0*/  HMMA.1688.F32.TF32 R36, R208, R222, R44 ;  /* 0x000000ded024723c */ /* 0x000fe6000008102c */
[----:B------:R-:W-:Y:S04]  /*69ef0*/  STL.64 [R1+0x98], R206 ;  /* 0x000098ce01007387 */ /* 0x000fe80000100a00 */
[----:B------:R-:W-:Y:S04]  /*69f00*/  STL.64 [R1+0x80], R192 ;  /* 0x000080c001007387 */ /* 0x000fe80000100a00 */
[----:B------:R-:W-:Y:S04]  /*69f10*/  STL.64 [R1+0x88], R194 ;  /* 0x000088c201007387 */ /* 0x000fe80000100a00 */
[----:B------:R-:W-:Y:S04]  /*69f20*/  STL.64 [R1+0x660], R32 ;  /* 0x0006602001007387 */ /* 0x000fe80000100a00 */
[----:B------:R2:W-:Y:S01]  /*69f30*/  STL.64 [R1+0x668], R34 ;  /* 0x0006682201007387 */ /* 0x0005e20000100a00 */
[----:B-1----:R-:W-:Y:S01]  /*69f40*/  IMAD.MOV.U32 R204, RZ, RZ, R72 ;  /* 0x000000ffffcc7224 */ /* 0x002fe200078e0048 */
[----:B------:R-:W-:Y:S01]  /*69f50*/  MOV R205, R73 ;  /* 0x0000004900cd7202 */ /* 0x000fe20000000f00 */
[----:B------:R-:W-:Y:S01]  /*69f60*/  IMAD.MOV.U32 R208, RZ, RZ, R69 ;  /* 0x000000ffffd07224 */ /* 0x000fe200078e0045 */
[----:B------:R-:W-:Y:S01]  /*69f70*/  MOV R209, R70 ;  /* 0x0000004600d17202 */ /* 0x000fe20000000f00 */
[----:B------:R-:W-:Y:S01]  /*69f80*/  IMAD.MOV.U32 R210, RZ, RZ, R71 ;  /* 0x000000ffffd27224 */ /* 0x000fe200078e0047 */
[----:B------:R-:W-:Y:S01]  /*69f90*/  MOV R211, R64 ;  /* 0x0000004000d37202 */ /* 0x000fe20000000f00 */
[----:B------:R-:W-:Y:S04]  /*69fa0*/  LDS R44, [R2+0x16180] ;  /* 0x01618000022c7984 */ /* 0x000fe80000000800 */
[----:B------:R-:W-:Y:S01]  /*69fb0*/  LDS R46, [R2+0x17180] ;  /* 0x01718000022e7984 */ /* 0x000fe20000000800 */
[C---:B--2---:R-:W-:Y:S03]  /*69fc0*/  HMMA.1688.F32.TF32 R32, R212.reuse, R18, R48 ;  /* 0x00000012d420723c */ /* 0x044fe60000081030 */
[----:B------:R-:W-:Y:S04]  /*69fd0*/  STL.64 [R1+0x650], R40 ;  /* 0x0006502801007387 */ /* 0x000fe80000100a00 */
[----:B------:R1:W-:Y:S04]  /*69fe0*/  STL.64 [R1+0x658], R42 ;  /* 0x0006582a01007387 */ /* 0x0003e80000100a00 */
[----:B------:R-:W-:Y:S04]  /*69ff0*/  STL.64 [R1+0x550], R36 ;  /* 0x0005502401007387 */ /* 0x000fe80000100a00 */
[----:B------:R2:W-:Y:S01]  /*6a000*/  STL.64 [R1+0x558], R38 ;  /* 0x0005582601007387 */ /* 0x0005e20000100a00 */
[C---:B-1----:R-:W-:Y:S03]  /*6a010*/  HMMA.1688.F32.TF32 R40, R212.reuse, R22, R52 ;  /* 0x00000016d428723c */ /* 0x042fe60000081034 */
[----:B------:R-:W-:Y:S04]  /*6a020*/  LDS R45, [R0+0x16180] ;  /* 0x01618000002d7984 */ /* 0x000fe80000000800 */
[----:B------:R-:W-:Y:S01]  /*6a030*/  STL.64 [R1+0x540], R32 ;  /* 0x0005402001007387 */ /* 0x000fe20000100a00 */
[C---:B--2---:R-:W-:Y:S03]  /*6a040*/  HMMA.1688.F32.TF32 R36, R212.reuse, R30, R56 ;  /* 0x0000001ed424723c */ /* 0x044fe60000081038 */
[----:B------:R1:W-:Y:S04]  /*6a050*/  STL.64 [R1+0x548], R34 ;  /* 0x0005482201007387 */ /* 0x0003e80000100a00 */
[----:B------:R-:W-:Y:S01]  /*6a060*/  LDS R47, [R0+0x17180] ;  /* 0x01718000002f7984 */ /* 0x000fe20000000800 */
[----:B-1----:R-:W-:Y:S07]  /*6a070*/  HMMA.1688.F32.TF32 R32, R212, R26, R60 ;  /* 0x0000001ad420723c */ /* 0x002fee000008103c */
[----:B------:R-:W-:Y:S04]  /*6a080*/  STL.64 [R1+0x510], R40 ;  /* 0x0005102801007387 */ /* 0x000fe80000100a00 */
[----:B------:R1:W-:Y:S04]  /*6a090*/  STL.64 [R1+0x518], R42 ;  /* 0x0005182a01007387 */ /* 0x0003e80000100a00 */
[----:B------:R-:W-:Y:S04]  /*6a0a0*/  STL.64 [R1+0x500], R36 ;  /* 0x0005002401007387 */ /* 0x000fe80000100a00 */
[----:B------:R-:W-:Y:S04]  /*6a0b0*/  STL.64 [R1+0x508], R38 ;  /* 0x0005082601007387 */ /* 0x000fe80000100a00 */
[----:B------:R-:W1:Y:S01]  /*6a0c0*/  LDL.LU R76, [R1+0x476c] ;  /* 0x00476c00014c7983 */ /* 0x000e620000300800 */
[----:B------:R-:W-:Y:S01]  /*6a0d0*/  IMAD.MOV.U32 R206, RZ, RZ, R74 ;  /* 0x000000ffffce7224 */ /* 0x000fe200078e004a */
[----:B------:R-:W-:Y:S01]  /*6a0e0*/  MOV R207, R68 ;  /* 0x0000004400cf7202 */ /* 0x000fe20000000f00 */
[----:B------:R-:W-:Y:S01]  /*6a0f0*/  IMAD.MOV.U32 R192, RZ, RZ, R65 ;  /* 0x000000ffffc07224 */ /* 0x000fe200078e0041 */
[----:B------:R-:W-:Y:S01]  /*6a100*/  MOV R193, R66 ;  /* 0x0000004200c17202 */ /* 0x000fe20000000f00 */
[----:B------:R-:W-:Y:S04]  /*6a110*/  STL.64 [R1+0x4f0], R32 ;  /* 0x0004f02001007387 */ /* 0x000fe80000100a00 */
[----:B------:R-:W-:Y:S04]  /*6a120*/  STL.64 [R1+0x4f8], R34 ;  /* 0x0004f82201007387 */ /* 0x000fe80000100a00 */
[----:B------:R-:W1:Y:S04]  /*6a130*/  LDL.LU R77, [R1+0x4768] ;  /* 0x00476800014d7983 */ /* 0x000e680000300800 */
[----:B------:R-:W1:Y:S04]  /*6a140*/  LDL.LU R78, [R1+0x4764] ;  /* 0x00476400014e7983 */ /* 0x000e680000300800 */
[----:B------:R-:W1:Y:S04]  /*6a150*/  LDL.LU R79, [R1+0x4760] ;  /* 0x00476000014f7983 */ /* 0x000e680000300800 */
[----:B------:R-:W2:Y:S04]  /*6a160*/  LDL.LU R72, [R1+0x475c] ;  /* 0x00475c0001487983 */ /* 0x000ea80000300800 */
[----:B------:R-:W2:Y:S04]  /*6a170*/  LDL.LU R73, [R1+0x4758] ;  /* 0x0047580001497983 */ /* 0x000ea80000300800 */
[----:B------:R-:W2:Y:S04]  /*6a180*/  LDL.LU R74, [R1+0x4754] ;  /* 0x00475400014a7983 */ /* 0x000ea80000300800 */
[----:B------:R-:W3:Y:S04]  /*6a190*/  LDL.LU R68, [R1+0x4750] ;  /* 0x0047500001447983 */ /* 0x000ee80000300800 */
[----:B------:R-:W3:Y:S04]  /*6a1a0*/  LDL.LU R69, [R1+0x474c] ;  /* 0x00474c0001457983 */ /* 0x000ee80000300800 */
[----:B------:R-:W3:Y:S01]  /*6a1b0*/  LDL.LU R70, [R1+0x4748] ;  /* 0x0047480001467983 */ /* 0x000ee20000300800 */
[----:B------:R-:W-:-:S03]  /*6a1c0*/  IMAD.MOV.U32 R194, RZ, RZ, R67 ;  /* 0x000000ffffc27224 */ /* 0x000fc600078e0043 */
[----:B------:R-:W3:Y:S01]  /*6a1d0*/  LDL.LU R71, [R1+0x4744] ;  /* 0x0047440001477983 */ /* 0x000ee20000300800 */
[----:B------:R-:W-:-:S03]  /*6a1e0*/  MOV R195, R75 ;  /* 0x0000004b00c37202 */ /* 0x000fc60000000f00 */
[----:B------:R-:W4:Y:S04]  /*6a1f0*/  LDL.LU R64, [R1+0x4740] ;  /* 0x0047400001407983 */ /* 0x000f280000300800 */
[----:B------:R-:W4:Y:S04]  /*6a200*/  LDL.LU R65, [R1+0x473c] ;  /* 0x00473c0001417983 */ /* 0x000f280000300800 */
[----:B------:R-:W4:Y:S04]  /*6a210*/  LDL.LU R66, [R1+0x4738] ;  /* 0x0047380001427983 */ /* 0x000f280000300800 */
[----:B------:R-:W4:Y:S04]  /*6a220*/  LDL.LU R67, [R1+0x4734] ;  /* 0x0047340001437983 */ /* 0x000f280000300800 */
[----:B------:R-:W2:Y:S04]  /*6a230*/  LDL.LU R75, [R1+0x4730] ;  /* 0x00473000014b7983 */ /* 0x000ea80000300800 */
[----:B------:R-:W5:Y:S04]  /*6a240*/  LDL.LU R48, [R1+0x4e0] ;  /* 0x0004e00001307983 */ /* 0x000f680000300800 */
[----:B------:R-:W5:Y:S04]  /*6a250*/  LDL.LU R49, [R1+0x4e4] ;  /* 0x0004e40001317983 */ /* 0x000f680000300800 */
[----:B------:R-:W5:Y:S04]  /*6a260*/  LDL.LU R50, [R1+0x4e8] ;  /* 0x0004e80001327983 */ /* 0x000f680000300800 */
[----:B------:R-:W5:Y:S04]  /*6a270*/  LDL.LU R51, [R1+0x4ec] ;  /* 0x0004ec0001337983 */ /* 0x000f680000300800 */
[----:B------:R-:W-:Y:S04]  /*6a280*/  LDS R32, [R2+0x16100] ;  /* 0x0161000002207984 */ /* 0x000fe80000000800 */
[----:B------:R-:W-:Y:S04]  /*6a290*/  LDS R34, [R2+0x17100] ;  /* 0x0171000002227984 */ /* 0x000fe80000000800 */
[----:B------:R-:W-:Y:S04]  /*6a2a0*/  LDS R33, [R0+0x16100] ;  /* 0x0161000000217984 */ /* 0x000fe80000000800 */
[----:B------:R-:W5:Y:S04]  /*6a2b0*/  LDS R35, [R0+0x17100] ;  /* 0x0171000000237984 */ /* 0x000f680000000800 */
[----:B------:R-:W-:Y:S04]  /*6a2c0*/  LDS R36, [R4+0x16100] ;  /* 0x0161000004247984 */ /* 0x000fe80000000800 */
[----:B------:R-:W-:Y:S04]  /*6a2d0*/  LDS R38, [R4+0x17100] ;  /* 0x0171000004267984 */ /* 0x000fe80000000800 */
[----:B------:R-:W-:Y:S04]  /*6a2e0*/  LDS R37, [R5+0x16100] ;  /* 0x0161000005257984 */ /* 0x000fe80000000800 */
[----:B------:R-:W1:Y:S02]  /*6a2f0*/  LDS R39, [R5+0x17100] ;  /* 0x0171000005277984 */ /* 0x000e640000000800 */
[C---:B-1----:R-:W-:Y:S08]  /*6a300*/  HMMA.1688.F32.TF32 R40, R212.reuse, R222, R76 ;  /* 0x000000ded428723c */ /* 0x042ff0000008104c */
[C---:B---3--:R-:W-:Y:S08]  /*6a310*/  HMMA.1688.F32.TF32 R56, R212.reuse, R10, R68 ;  /* 0x0000000ad438723c */ /* 0x048ff00000081044 */
[----:B--2---:R-:W-:Y:S11]  /*6a320*/  HMMA.1688.F32.TF32 R240, R212, R218, R72 ;  /* 0x000000dad4f0723c */ /* 0x004ff60000081048 */
[----:B------:R-:W-:Y:S04]  /*6a330*/  @!UPT UIADD3 URZ, URZ, URZ, URZ ;  /* 0x0000003f3f3ff290 */ /* 0x000fe8000fffe03f */
[----:B------:R-:W-:Y:S01]  /*6a340*/  STL [R1+0x4588], R56 ;  /* 0x0045883801007387 */ /* 0x000fe20000100800 */
[C---:B-----5:R-:W-:Y:S03]  /*6a350*/  HMMA.1688.F32.TF32 R52, R32.reuse, R18, R48 ;  /* 0x000000122034723c */ /* 0x060fe60000081030 */
        /* <DEDUP_REMOVED lines=9> */
[----:B------:R-:W-:Y:S03]  /*6a3f0*/  HMMA.1688.F32.TF32 R48, R32, R22, R192 ;  /* 0x000000162030723c */ /* 0x000fe600000810c0 */
[----:B------:R2:W-:Y:S04]  /*6a400*/  STL [R1+0x459c], R42 ;  /* 0x00459c2a01007387 */ /* 0x0005e80000100800 */
[----:B------:R-:W-:Y:S04]  /*6a410*/  STL [R1+0x4578], R43 ;  /* 0x0045782b01007387 */ /* 0x000fe80000100800 */
[----:B------:R-:W-:Y:S04]  /*6a420*/  STL.64 [R1+0x8b0], R52 ;  /* 0x0008b03401007387 */ /* 0x000fe80000100a00 */
[----:B------:R-:W-:Y:S04]  /*6a430*/  STL.64 [R1+0x8b8], R54 ;  /* 0x0008b83601007387 */ /* 0x000fe80000100a00 */
[----:B------:R-:W3:Y:S04]  /*6a440*/  LDL.LU R192, [R1+0x490] ;  /* 0x0004900001c07983 */ /* 0x000ee80000300800 */
[----:B------:R-:W3:Y:S04]  /*6a450*/  LDL.LU R193, [R1+0x494] ;  /* 0x0004940001c17983 */ /* 0x000ee80000300800 */
[----:B------:R-:W3:Y:S04]  /*6a460*/  LDL.LU R194, [R1+0x498] ;  /* 0x0004980001c27983 */ /* 0x000ee80000300800 */
[----:B------:R-:W3:Y:S01]  /*6a470*/  LDL.LU R195, [R1+0x49c] ;  /* 0x00049c0001c37983 */ /* 0x000ee20000300800 */
[----:B-1----:R-:W-:Y:S01]  /*6a480*/  MOV R240, R51 ;  /* 0x0000003300f07202 */ /* 0x002fe20000000f00 */
[----:B--2---:R-:W-:Y:S01]  /*6a490*/  IMAD.MOV.U32 R42, RZ, RZ, R50 ;  /* 0x000000ffff2a7224 */ /* 0x004fe200078e0032 */
[----:B------:R-:W-:Y:S01]  /*6a4a0*/  MOV R41, R49 ;  /* 0x0000003100297202 */ /* 0x000fe20000000f00 */
[----:B------:R-:W-:-:S02]  /*6a4b0*/  IMAD.MOV.U32 R40, RZ, RZ, R48 ;  /* 0x000000ffff287224 */ /* 0x000fc400078e0030 */
[----:B------:R-:W-:Y:S01]  /*6a4c0*/  STL [R1+0x45b4], R240 ;  /* 0x0045b4f001007387 */ /* 0x000fe20000100800 */
[C---:B------:R-:W-:Y:S03]  /*6a4d0*/  HMMA.1688.F32.TF32 R48, R32.reuse, R30, R208 ;  /* 0x0000001e2030723c */ /* 0x040fe600000810d0 */
[----:B------:R-:W-:Y:S04]  /*6a4e0*/  STL [R1+0x45b0], R42 ;  /* 0x0045b02a01007387 */ /* 0x000fe80000100800 */
[----:B------:R-:W-:Y:S04]  /*6a4f0*/  STL [R1+0x45ac], R40 ;  /* 0x0045ac2801007387 */ /* 0x000fe80000100800 */
[----:B------:R1:W-:Y:S02]  /*6a500*/  STL [R1+0x45a8], R41 ;  /* 0x0045a82901007387 */ /* 0x0003e40000100800 */
[C---:B-1----:R-:W-:Y:S10]  /*6a510*/  HMMA.1688.F32.TF32 R40, R32.reuse, R26, R204 ;  /* 0x0000001a2028723c */ /* 0x042ff400000810cc */
[----:B------:R-:W-:Y:S04]  /*6a520*/  STL.64 [R1+0x890], R48 ;  /* 0x0008903001007387 */ /* 0x000fe80000100a00 */
[----:B------:R1:W-:Y:S04]  /*6a530*/  STL.64 [R1+0x898], R50 ;  /* 0x0008983201007387 */ /* 0x0003e80000100a00 */
[----:B------:R-:W2:Y:S04]  /*6a540*/  LDL.LU R204, [R1+0x480] ;  /* 0x0004800001cc7983 */ /* 0x000ea80000300800 */
[----:B------:R-:W2:Y:S01]  /*6a550*/  LDL.LU R205, [R1+0x484] ;  /* 0x0004840001cd7983 */ /* 0x000ea20000300800 */
[----:B-1----:R-:W-:Y:S03]  /*6a560*/  HMMA.1688.F32.TF32 R48, R32, R14, R236 ;  /* 0x0000000e2030723c */ /* 0x002fe600000810ec */
[----:B------:R-:W2:Y:S04]  /*6a570*/  LDL.LU R206, [R1+0x488] ;  /* 0x0004880001ce7983 */ /* 0x000ea80000300800 */
[----:B------:R-:W2:Y:S01]  /*6a580*/  LDL.LU R207, [R1+0x48c] ;  /* 0x00048c0001cf7983 */ /* 0x000ea20000300800 */
[----:B------:R-:W-:Y:S01]  /*6a590*/  MOV R56, R43 ;  /* 0x0000002b00387202 */ /* 0x000fe20000000f00 */
[----:B------:R-:W-:Y:S01]  /*6a5a0*/  IMAD.MOV.U32 R243, RZ, RZ, R42 ;  /* 0x000000fffff37224 */ /* 0x000fe200078e002a */
[----:B------:R-:W-:Y:S01]  /*6a5b0*/  MOV R242, R41 ;  /* 0x0000002900f27202 */ /* 0x000fe20000000f00 */
[----:B------:R-:W-:-:S02]  /*6a5c0*/  IMAD.MOV.U32 R241, RZ, RZ, R40 ;  /* 0x000000fffff17224 */ /* 0x000fc400078e0028 */
        /* <DEDUP_REMOVED lines=12> */
[----:B------:R-:W-:Y:S04]  /*6a690*/  STL [R1+0x45d4], R41 ;  /* 0x0045d42901007387 */ /* 0x000fe80000100800 */
[----:B------:R-:W-:Y:S04]  /*6a6a0*/  STL [R1+0x45d0], R40 ;  /* 0x0045d02801007387 */ /* 0x000fe80000100800 */
[----:B------:R-:W-:Y:S04]  /*6a6b0*/  STL [R1+0x45cc], R240 ;  /* 0x0045ccf001007387 */ /* 0x000fe80000100800 */
[----:B------:R1:W-:Y:S01]  /*6a6c0*/  STL [R1+0x45c8], R42 ;  /* 0x0045c82a01007387 */ /* 0x0003e20000100800 */
[----:B---3--:R-:W-:Y:S03]  /*6a6d0*/  HMMA.1688.F32.TF32 R48, R32, R10, R192 ;  /* 0x0000000a2030723c */ /* 0x008fe600000810c0 */
        /* <DEDUP_REMOVED lines=8> */
[----:B-1----:R-:W-:Y:S01]  /*6a760*/  MOV R241, R51 ;  /* 0x0000003300f17202 */ /* 0x002fe20000000f00 */
[----:B------:R-:W-:Y:S01]  /*6a770*/  IMAD.MOV.U32 R242, RZ, RZ, R50 ;  /* 0x000000fffff27224 */ /* 0x000fe200078e0032 */
[----:B------:R-:W-:Y:S01]  /*6a780*/  MOV R243, R49 ;  /* 0x0000003100f37202 */ /* 0x000fe20000000f00 */
[----:B------:R-:W-:-:S02]  /*6a790*/  IMAD.MOV.U32 R56, RZ, RZ, R48 ;  /* 0x000000ffff387224 */ /* 0x000fc400078e0030 */
[----:B------:R-:W-:Y:S04]  /*6a7a0*/  STL [R1+0x45e4], R241 ;  /* 0x0045e4f101007387 */ /* 0x000fe80000100800 */
[----:B------:R-:W-:Y:S04]  /*6a7b0*/  STL [R1+0x45e0], R242 ;  /* 0x0045e0f201007387 */ /* 0x000fe80000100800 */
[----:B------:R-:W-:Y:S04]  /*6a7c0*/  STL [R1+0x45dc], R56 ;  /* 0x0045dc3801007387 */ /* 0x000fe80000100800 */
[----:B------:R-:W-:Y:S01]  /*6a7d0*/  STL [R1+0x45d8], R243 ;  /* 0x0045d8f301007387 */ /* 0x000fe20000100800 */
[C---:B--2---:R-:W-:Y:S03]  /*6a7e0*/  HMMA.1688.F32.TF32 R48, R32.reuse, R218, R204 ;  /* 0x000000da2030723c */ /* 0x044fe600000810cc */
[----:B------:R-:W2:Y:S04]  /*6a7f0*/  LDL.LU R204, [R1+0x3d0] ;  /* 0x0003d00001cc7983 */ /* 0x000ea80000300800 */
[----:B------:R-:W2:Y:S04]  /*6a800*/  LDL.LU R205, [R1+0x3d4] ;  /* 0x0003d40001cd7983 */ /* 0x000ea80000300800 */
[----:B------:R-:W2:Y:S04]  /*6a810*/  LDL.LU R206, [R1+0x3d8] ;  /* 0x0003d80001ce7983 */ /* 0x000ea80000300800 */
[----:B------:R-:W2:Y:S01]  /*6a820*/  LDL.LU R207, [R1+0x3dc] ;  /* 0x0003dc0001cf7983 */ /* 0x000ea20000300800 */
[----:B-----5:R-:W-:Y:S08]  /*6a830*/  HMMA.1688.F32.TF32 R32, R32, R222, R208 ;  /* 0x000000de2020723c */ /* 0x020ff000000810d0 */
[----:B------:R-:W-:Y:S01]  /*6a840*/  MOV R42, R51 ;  /* 0x00000033002a7202 */ /* 0x000fe20000000f00 */
[----:B------:R-:W-:Y:S01]  /*6a850*/  IMAD.MOV.U32 R240, RZ, RZ, R50 ;  /* 0x000000fffff07224 */ /* 0x000fe200078e0032 */
[----:B------:R-:W-:Y:S01]  /*6a860*/  MOV R40, R49 ;  /* 0x0000003100287202 */ /* 0x000fe20000000f00 */
[----:B------:R-:W-:-:S02]  /*6a870*/  IMAD.MOV.U32 R41, RZ, RZ, R48 ;  /* 0x000000ffff297224 */ /* 0x000fc400078e0030 */
[----:B------:R-:W-:Y:S11]  /*6a880*/  STL [R1+0x45f4], R42 ;  /* 0x0045f42a01007387 */ /* 0x000ff60000100800 */
[----:B------:R-:W-:Y:S01]  /*6a890*/  IMAD.MOV.U32 R57, RZ, RZ, R32 ;  /* 0x000000ffff397224 */ /* 0x000fe200078e0020 */
[----:B------:R-:W-:Y:S01]  /*6a8a0*/  MOV R58, R33 ;  /* 0x00000021003a7202 */ /* 0x000fe20000000f00 */
[----:B------:R-:W-:Y:S01]  /*6a8b0*/  IMAD.MOV.U32 R59, RZ, RZ, R34 ;  /* 0x000000ffff3b7224 */ /* 0x000fe200078e0022 */
[----:B------:R-:W-:Y:S01]  /*6a8c0*/  MOV R43, R35 ;  /* 0x00000023002b7202 */ /* 0x000fe20000000f00 */
[----:B------:R-:W-:Y:S04]  /*6a8d0*/  STL [R1+0x45f0], R240 ;  /* 0x0045f0f001007387 */ /* 0x000fe80000100800 */
[----:B------:R-:W-:Y:S04]  /*6a8e0*/  STL [R1+0x45ec], R41 ;  /* 0x0045ec2901007387 */ /* 0x000fe80000100800 */
[----:B------:R-:W-:Y:S04]  /*6a8f0*/  STL [R1+0x45e8], R40 ;  /* 0x0045e82801007387 */ /* 0x000fe80000100800 */
[----:B------:R-:W-:Y:S04]  /*6a900*/  STL [R1+0x4604], R43 ;  /* 0x0046042b01007387 */ /* 0x000fe80000100800 */
[----:B------:R-:W-:Y:S04]  /*6a910*/  STL [R1+0x4600], R59 ;  /* 0x0046003b01007387 */ /* 0x000fe80000100800 */
[----:B------:R-:W-:Y:S04]  /*6a920*/  STL [R1+0x45fc], R58 ;  /* 0x0045fc3a01007387 */ /* 0x000fe80000100800 */
[----:B------:R-:W-:Y:S01]  /*6a930*/  STL [R1+0x45f8], R57 ;  /* 0x0045f83901007387 */ /* 0x000fe20000100800 */
[C---:B---3--:R-:W-:Y:S03]  /*6a940*/  HMMA.1688.F32.TF32 R32, R36.reuse, R18, R192 ;  /* 0x000000122420723c */ /* 0x048fe600000810c0 */
[----:B------:R-:W3:Y:S11]  /*6a950*/  LDL.LU R192, [R1+0x3c0] ;  /* 0x0003c00001c07983 */ /* 0x000ef60000300800 */
[----:B------:R-:W-:Y:S09]  /*6a960*/  @!UPT UIADD3 URZ, URZ, URZ, URZ ;  /* 0x0000003f3f3ff290 */ /* 0x000ff2000fffe03f */
[----:B------:R-:W-:Y:S04]  /*6a970*/  STL.64 [R1+0x480], R32 ;  /* 0x0004802001007387 */ /* 0x000fe80000100a00 */
[----:B------:R4:W-:Y:S04]  /*6a980*/  STL.64 [R1+0x488], R34 ;  /* 0x0004882201007387 */ /* 0x0009e80000100a00 */
[----:B------:R-:W3:Y:S04]  /*6a990*/  LDL.LU R193, [R1+0x3c4] ;  /* 0x0003c40001c17983 */ /* 0x000ee80000300800 */
[----:B------:R-:W3:Y:S04]  /*6a9a0*/  LDL.LU R194, [R1+0x3c8] ;  /* 0x0003c80001c27983 */ /* 0x000ee80000300800 */
[----:B------:R-:W3:Y:S01]  /*6a9b0*/  LDL.LU R195, [R1+0x3cc] ;  /* 0x0003cc0001c37983 */ /* 0x000ee20000300800 */
[----:B----4-:R-:W-:Y:S03]  /*6a9c0*/  HMMA.1688.F32.TF32 R32, R36, R22, R236 ;  /* 0x000000162420723c */ /* 0x010fe600000810ec */
[----:B------:R-:W4:Y:S04]  /*6a9d0*/  LDL.LU R236, [R1+0x3a0] ;  /* 0x0003a00001ec7983 */ /* 0x000f280000300800 */
[----:B------:R-:W4:Y:S04]  /*6a9e0*/  LDL.LU R237, [R1+0x3a4] ;  /* 0x0003a40001ed7983 */ /* 0x000f280000300800 */
[----:B------:R-:W4:Y:S04]  /*6a9f0*/  LDL.LU R238, [R1+0x3a8] ;  /* 0x0003a80001ee7983 */ /* 0x000f280000300800 */
[----:B------:R-:W4:Y:S04]  /*6aa00*/  LDL.LU R239, [R1+0x3ac] ;  /* 0x0003ac0001ef7983 */ /* 0x000f280000300800 */
        /* <DEDUP_REMOVED lines=8> */
[----:B------:R-:W-:Y:S01]  /*6aa90*/  STL [R1+0x4614], R243 ;  /* 0x004614f301007387 */ /* 0x000fe20000100800 */
[----:B--2---:R-:W-:Y:S03]  /*6aaa0*/  HMMA.1688.F32.TF32 R32, R36, R30, R204 ;  /* 0x0000001e2420723c */ /* 0x004fe600000810cc */
[----:B------:R-:W-:Y:S04]  /*6aab0*/  STL [R1+0x4610], R56 ;  /* 0x0046103801007387 */ /* 0x000fe80000100800 */
[----:B------:R-:W-:Y:S04]  /*6aac0*/  STL [R1+0x460c], R242 ;  /* 0x00460cf201007387 */ /* 0x000fe80000100800 */
[----:B------:R-:W-:Y:S04]  /*6aad0*/  STL [R1+0x4608], R241 ;  /* 0x004608f101007387 */ /* 0x000fe80000100800 */
        /* <DEDUP_REMOVED lines=11> */
[----:B------:R-:W-:Y:S01]  /*6ab90*/  STL [R1+0x4618], R42 ;  /* 0x0046182a01007387 */ /* 0x000fe20000100800 */
[----:B---3--:R-:W-:Y:S03]  /*6aba0*/  HMMA.1688.F32.TF32 R32, R36, R26, R192 ;  /* 0x0000001a2420723c */ /* 0x008fe600000810c0 */
[----:B------:R-:W3:Y:S04]  /*6abb0*/  LDL.LU R192, [R1+0x280] ;  /* 0x0002800001c07983 */ /* 0x000ee80000300800 */
[----:B------:R-:W3:Y:S04]  /*6abc0*/  LDL.LU R193, [R1+0x284] ;  /* 0x0002840001c17983 */ /* 0x000ee80000300800 */
[----:B------:R-:W3:Y:S04]  /*6abd0*/  LDL.LU R194, [R1+0x288] ;  /* 0x0002880001c27983 */ /* 0x000ee80000300800 */
[----:B------:R-:W3:Y:S09]  /*6abe0*/  LDL.LU R195, [R1+0x28c] ;  /* 0x00028c0001c37983 */ /* 0x000ef20000300800 */
[----:B------:R-:W-:Y:S01]  /*6abf0*/  MOV R57, R35 ;  /* 0x0000002300397202 */ /* 0x000fe20000000f00 */
[----:B------:R-:W-:Y:S01]  /*6ac00*/  IMAD.MOV.U32 R58, RZ, RZ, R34 ;  /* 0x000000ffff3a7224 */ /* 0x000fe200078e0022 */
[----:B------:R-:W-:Y:S01]  /*6ac10*/  MOV R59, R33 ;  /* 0x00000021003b7202 */ /* 0x000fe20000000f00 */
[----:B------:R-:W-:-:S02]  /*6ac20*/  IMAD.MOV.U32 R43, RZ, RZ, R32 ;  /* 0x000000ffff2b7224 */ /* 0x000fc400078e0020 */
[----:B------:R-:W-:Y:S04]  /*6ac30*/  STL [R1+0x4634], R57 ;  /* 0x0046343901007387 */ /* 0x000fe80000100800 */
[----:B------:R-:W-:Y:S04]  /*6ac40*/  STL [R1+0x4630], R58 ;  /* 0x0046303a01007387 */ /* 0x000fe80000100800 */
[----:B------:R-:W-:Y:S04]  /*6ac50*/  STL [R1+0x462c], R59 ;  /* 0x00462c3b01007387 */ /* 0x000fe80000100800 */
[----:B------:R5:W-:Y:S02]  /*6ac60*/  STL [R1+0x4628], R43 ;  /* 0x0046282b01007387 */ /* 0x000be40000100800 */
[C---:B-----5:R-:W-:Y:S08]  /*6ac70*/  HMMA.1688.F32.TF32 R40, R36.reuse, R14, R208 ;  /* 0x0000000e2428723c */ /* 0x060ff000000810d0 */
[----:B----4-:R-:W-:Y:S11]  /*6ac80*/  HMMA.1688.F32.TF32 R32, R36, R10, R236 ;  /* 0x0000000a2420723c */ /* 0x010ff600000810ec */
[----:B------:R-:W-:Y:S04]  /*6ac90*/  @!UPT UIADD3 URZ, URZ, URZ, URZ ;  /* 0x0000003f3f3ff290 */ /* 0x000fe8000fffe03f */
[----:B------:R-:W-:Y:S04]  /*6aca0*/  STL.64 [R1+0x400], R40 ;  /* 0x0004002801007387 */ /* 0x000fe80000100a00 */
[----:B------:R1:W-:Y:S04]  /*6acb0*/  STL.64 [R1+0x408], R42 ;  /* 0x0004082a01007387 */ /* 0x0003e80000100a00 */
        /* <DEDUP_REMOVED lines=12> */
[----:B------:R2:W-:Y:S04]  /*6ad80*/  STL [R1+0x4638], R243 ;  /* 0x004638f301007387 */ /* 0x0005e80000100800 */
[----:B------:R-:W5:Y:S04]  /*6ad90*/  LDL.LU R204, [R1+0x260] ;  /* 0x0002600001cc7983 */ /* 0x000f680000300800 */
[----:B------:R-:W5:Y:S04]  /*6ada0*/  LDL.LU R205, [R1+0x264] ;  /* 0x0002640001cd7983 */ /* 0x000f680000300800 */
[----:B------:R-:W5:Y:S04]  /*6adb0*/  LDL.LU R206, [R1+0x268] ;  /* 0x0002680001ce7983 */ /* 0x000f680000300800 */
[----:B------:R-:W5:Y:S01]  /*6adc0*/  LDL.LU R207, [R1+0x26c] ;  /* 0x00026c0001cf7983 */ /* 0x000f620000300800 */
[----:B-1----:R-:W-:Y:S01]  /*6add0*/  MOV R42, R35 ;  /* 0x00000023002a7202 */ /* 0x002fe20000000f00 */
        /* <DEDUP_REMOVED lines=11> */
[----:B------:R-:W3:Y:S01]  /*6ae90*/  LDL.LU R195, [R1+0x25c] ;  /* 0x00025c0001c37983 */ /* 0x000ee20000300800 */
[----:B------:R-:W-:Y:S03]  /*6aea0*/  HMMA.1688.F32.TF32 R60, R212, R14, R64 ;  /* 0x0000000ed43c723c */ /* 0x000fe60000081040 */
[----:B------:R-:W-:Y:S04]  /*6aeb0*/  LDS R36, [R4+0x16200] ;  /* 0x0162000004247984 */ /* 0x000fe80000000800 */
[----:B------:R-:W-:Y:S01]  /*6aec0*/  LDS R38, [R4+0x17200] ;  /* 0x0172000004267984 */ /* 0x000fe20000000800 */
[----:B------:R-:W-:Y:S01]  /*6aed0*/  IMAD.MOV.U32 R57, RZ, RZ, R32 ;  /* 0x000000ffff397224 */ /* 0x000fe200078e0020 */
[----:B------:R-:W-:Y:S01]  /*6aee0*/  MOV R58, R33 ;  /* 0x00000021003a7202 */ /* 0x000fe20000000f00 */
[----:B------:R-:W-:Y:S01]  /*6aef0*/  IMAD.MOV.U32 R59, RZ, RZ, R34 ;  /* 0x000000ffff3b7224 */ /* 0x000fe200078e0022 */
[----:B------:R-:W-:Y:S01]  /*6af00*/  MOV R43, R35 ;  /* 0x00000023002b7202 */ /* 0x000fe20000000f00 */
[----:B------:R-:W-:Y:S04]  /*6af10*/  LDS R37, [R5+0x16200] ;  /* 0x0162000005257984 */ /* 0x000fe80000000800 */
[----:B------:R1:W-:Y:S04]  /*6af20*/  STL [R1+0x4664], R43 ;  /* 0x0046642b01007387 */ /* 0x0003e80000100800 */
[----:B------:R1:W-:Y:S04]  /*6af30*/  STL [R1+0x4660], R59 ;  /* 0x0046603b01007387 */ /* 0x0003e80000100800 */
[----:B------:R1:W-:Y:S04]  /*6af40*/  STL [R1+0x465c], R58 ;  /* 0x00465c3a01007387 */ /* 0x0003e80000100800 */
[----:B------:R1:W-:Y:S04]  /*6af50*/  STL [R1+0x4658], R57 ;  /* 0x0046583901007387 */ /* 0x0003e80000100800 */
[----:B------:R-:W-:Y:S01]  /*6af60*/  LDS R39, [R5+0x17200] ;  /* 0x0172000005277984 */ /* 0x000fe20000000800 */
[----:B----4-:R-:W-:Y:S03]  /*6af70*/  HMMA.1688.F32.TF32 R32, R44, R18, R236 ;  /* 0x000000122c20723c */ /* 0x010fe600000810ec */
[----:B------:R-:W4:Y:S04]  /*6af80*/  LDL.LU R236, [R1+0x240] ;  /* 0x0002400001ec7983 */ /* 0x000f280000300800 */
[----:B------:R-:W4:Y:S04]  /*6af90*/  LDL.LU R237, [R1+0x244] ;  /* 0x0002440001ed7983 */ /* 0x000f280000300800 */
[----:B------:R-:W4:Y:S04]  /*6afa0*/  LDL.LU R238, [R1+0x248] ;  /* 0x0002480001ee7983 */ /* 0x000f280000300800 */
[----:B------:R-:W4:Y:S09]  /*6afb0*/  LDL.LU R239, [R1+0x24c] ;  /* 0x00024c0001ef7983 */ /* 0x000f320000300800 */
[----:B--2---:R-:W-:Y:S01]  /*6afc0*/  MOV R243, R35 ;  /* 0x0000002300f37202 */ /* 0x004fe20000000f00 */
[----:B------:R-:W-:Y:S01]  /*6afd0*/  IMAD.MOV.U32 R56, RZ, RZ, R34 ;  /* 0x000000ffff387224 */ /* 0x000fe200078e0022 */
[----:B------:R-:W-:Y:S01]  /*6afe0*/  MOV R242, R33 ;  /* 0x0000002100f27202 */ /* 0x000fe20000000f00 */
[----:B------:R-:W-:-:S02]  /*6aff0*/  IMAD.MOV.U32 R241, RZ, RZ, R32 ;  /* 0x000000fffff17224 */ /* 0x000fc400078e0020 */
[----:B------:R2:W-:Y:S04]  /*6b000*/  STL [R1+0x4674], R243 ;  /* 0x004674f301007387 */ /* 0x0005e80000100800 */
[----:B------:R1:W-:Y:S01]  /*6b010*/  STL [R1+0x4670], R56 ;  /* 0x0046703801007387 */ /* 0x0003e20000100800 */
[----:B-----5:R-:W-:Y:S03]  /*6b020*/  HMMA.1688.F32.TF32 R32, R44, R22, R204 ;  /* 0x000000162c20723c */ /* 0x020fe600000810cc */
[----:B------:R5:W-:Y:S04]  /*6b030*/  STL [R1+0x466c], R242 ;  /* 0x00466cf201007387 */ /* 0x000be80000100800 */
        /* <DEDUP_REMOVED lines=30> */
[----:B----4-:R-:W-:Y:S11]  /*6b220*/  HMMA.1688.F32.TF32 R32, R44, R26, R236 ;  /* 0x0000001a2c20723c */ /* 0x010ff600000810ec */
[----:B------:R-:W-:Y:S11]  /*6b230*/  @!UPT UIADD3 URZ, URZ, URZ, URZ ;  /* 0x0000003f3f3ff290 */ /* 0x000ff6000fffe03f */
[----:B------:R-:W-:Y:S02]  /*6b240*/  @!UPT UIADD3 URZ, URZ, URZ, URZ ;  /* 0x0000003f3f3ff290 */ /* 0x000fe4000fffe03f */
[----:B--2---:R-:W-:Y:S01]  /*6b250*/  IMAD.MOV.U32 R243, RZ, RZ, R32 ;  /* 0x000000fffff37224 */ /* 0x004fe200078e0020 */
[----:B------:R-:W-:Y:S01]  /*6b260*/  MOV R56, R33 ;  /* 0x0000002100387202 */ /* 0x000fe20000000f00 */
[----:B-----5:R-:W-:Y:S01]  /*6b270*/  IMAD.MOV.U32 R242, RZ, RZ, R34 ;  /* 0x000000fffff27224 */ /* 0x020fe200078e0022 */
[----:B------:R-:W-:-:S05]  /*6b280*/  MOV R241, R35 ;  /* 0x0000002300f17202 */ /* 0x000fca0000000f00 */
[----:B------:R2:W-:Y:S04]  /*6b290*/  STL [R1+0x46a4], R241 ;  /* 0x0046a4f101007387 */ /* 0x0005e80000100800 */
[----:B------:R4:W-:Y:S01]  /*6b2a0*/  STL [R1+0x46a0], R242 ;  /* 0x0046a0f201007387 */ /* 0x0009e20000100800 */
[----:B------:R-:W-:Y:S03]  /*6b2b0*/  HMMA.1688.F32.TF32 R32, R44, R14, R204 ;  /* 0x0000000e2c20723c */ /* 0x000fe600000810cc */
        /* <DEDUP_REMOVED lines=10> */
[----:B------:R1:W-:Y:S04]  /*6b360*/  STL [R1+0x46b4], R42 ;  /* 0x0046b42a01007387 */ /* 0x0003e80000100800 */
[----:B------:R1:W-:Y:S04]  /*6b370*/  STL [R1+0x46b0], R240 ;  /* 0x0046b0f001007387 */ /* 0x0003e80000100800 */
[----:B------:R1:W-:Y:S04]  /*6b380*/  STL [R1+0x46ac], R41 ;  /* 0x0046ac2901007387 */ /* 0x0003e80000100800 */
        /* <DEDUP_REMOVED lines=13> */
[----:B------:R-:W-:-:S02]  /*6b460*/  MOV R43, R35 ;  /* 0x00000023002b7202 */ /* 0x000fc40000000f00 */
[C---:B------:R-:W-:Y:S11]  /*6b470*/  HMMA.1688.F32.TF32 R32, R44.reuse, R218, R208 ;  /* 0x000000da2c20723c */ /* 0x040ff600000810d0 */
[----:B------:R-:W-:Y:S11]  /*6b480*/  @!UPT UIADD3 URZ, URZ, URZ, URZ ;  /* 0x0000003f3f3ff290 */ /* 0x000ff6000fffe03f */
[----:B------:R-:W-:Y:S02]  /*6b490*/  @!UPT UIADD3 URZ, URZ, URZ, URZ ;  /* 0x0000003f3f3ff290 */ /* 0x000fe4000fffe03f */
[----:B--2---:R-:W-:Y:S01]  /*6b4a0*/  IMAD.MOV.U32 R241, RZ, RZ, R32 ;  /* 0x000000fffff17224 */ /* 0x004fe200078e0020 */
[----:B----4-:R-:W-:Y:S01]  /*6b4b0*/  MOV R242, R33 ;  /* 0x0000002100f27202 */ /* 0x010fe20000000f00 */
[----:B-----5:R-:W-:Y:S01]  /*6b4c0*/  IMAD.MOV.U32 R56, RZ, RZ, R34 ;  /* 0x000000ffff387224 */ /* 0x020fe200078e0022 */
[----:B------:R-:W-:Y:S01]  /*6b4d0*/  MOV R243, R35 ;  /* 0x0000002300f37202 */ /* 0x000fe20000000f00 */
[----:B------:R2:W-:Y:S04]  /*6b4e0*/  STL [R1+0x46c4], R43 ;  /* 0x0046c42b01007387 */ /* 0x0005e80000100800 */
[----:B------:R4:W-:Y:S04]  /*6b4f0*/  STL [R1+0x46c0], R59 ;  /* 0x0046c03b01007387 */ /* 0x0009e80000100800 */
[----:B------:R5:W-:Y:S01]  /*6b500*/  STL [R1+0x46bc], R58 ;  /* 0x0046bc3a01007387 */ /* 0x000be20000100800 */
[----:B------:R-:W-:Y:S11]  /*6b510*/  HMMA.1688.F32.TF32 R32, R44, R222, R204 ;  /* 0x000000de2c20723c */ /* 0x000ff600000810cc */
[----:B------:R-:W-:Y:S11]  /*6b520*/  @!UPT UIADD3 URZ, URZ, URZ, URZ ;  /* 0x0000003f3f3ff290 */ /* 0x000ff6000fffe03f */
[----:B------:R-:W-:Y:S02]  /*6b530*/  @!UPT UIADD3 URZ, URZ, URZ, URZ ;  /* 0x0000003f3f3ff290 */ /* 0x000fe4000fffe03f */
[----:B-1----:R-:W-:Y:S01]  /*6b540*/  IMAD.MOV.U32 R42, RZ, RZ, R32 ;  /* 0x000000ffff2a7224 */ /* 0x002fe200078e0020 */
[----:B------:R-:W-:Y:S01]  /*6b550*/  MOV R240, R33 ;  /* 0x0000002100f07202 */ /* 0x000fe20000000f00 */
[----:B------:R-:W-:Y:S01]  /*6b560*/  IMAD.MOV.U32 R41, RZ, RZ, R34 ;  /* 0x000000ffff297224 */ /* 0x000fe200078e0022 */
[----:B------:R-:W-:Y:S02]  /*6b570*/  MOV R40, R35 ;  /* 0x0000002300287202 */ /* 0x000fe40000000f00 */
[C---:B------:R-:W-:Y:S01]  /*6b580*/  HMMA.1688.F32.TF32 R32, R244.reuse, R18, R236 ;  /* 0x00000012f420723c */ /* 0x040fe200000810ec */
[----:B------:R1:W-:Y:S04]  /*6b590*/  STL [R1+0x46b8], R57 ;  /* 0x0046b83901007387 */ /* 0x0003e80000100800 */
[----:B------:R-:W-:Y:S04]  /*6b5a0*/  STL [R1+0x46d4], R243 ;  /* 0x0046d4f301007387 */ /* 0x000fe80000100800 */
[----:B------:R-:W-:Y:S04]  /*6b5b0*/  STL [R1+0x46d0], R56 ;  /* 0x0046d03801007387 */ /* 0x000fe80000100800 */
[----:B------:R-:W-:Y:S11]  /*6b5c0*/  STL [R1+0x46cc], R242 ;  /* 0x0046ccf201007387 */ /* 0x000ff60000100800 */
[----:B--2---:R-:W-:Y:S01]  /*6b5d0*/  IMAD.MOV.U32 R43, RZ, RZ, R32 ;  /* 0x000000ffff2b7224 */ /* 0x004fe200078e0020 */
[----:B----4-:R-:W-:Y:S01]  /*6b5e0*/  MOV R59, R33 ;  /* 0x00000021003b7202 */ /* 0x010fe20000000f00 */
[----:B-----5:R-:W-:Y:S01]  /*6b5f0*/  IMAD.MOV.U32 R58, RZ, RZ, R34 ;  /* 0x000000ffff3a7224 */ /* 0x020fe200078e0022 */
[----:B-1----:R-:W-:Y:S01]  /*6b600*/  MOV R57, R35 ;  /* 0x0000002300397202 */ /* 0x002fe20000000f00 */
[----:B------:R1:W-:Y:S04]  /*6b610*/  STL [R1+0x46c8], R241 ;  /* 0x0046c8f101007387 */ /* 0x0003e80000100800 */
[----:B------:R-:W2:Y:S04]  /*6b620*/  LDL.LU R204, [R1+0x1b0] ;  /* 0x0001b00001cc7983 */ /* 0x000ea80000300800 */
[----:B------:R-:W2:Y:S04]  /*6b630*/  LDL.LU R205, [R1+0x1b4] ;  /* 0x0001b40001cd7983 */ /* 0x000ea80000300800 */
[----:B------:R-:W2:Y:S04]  /*6b640*/  LDL.LU R206, [R1+0x1b8] ;  /* 0x0001b80001ce7983 */ /* 0x000ea80000300800 */
[----:B------:R-:W2:Y:S04]  /*6b650*/  LDL.LU R207, [R1+0x1bc] ;  /* 0x0001bc0001cf7983 */ /* 0x000ea80000300800 */
[----:B------:R4:W-:Y:S04]  /*6b660*/  STL [R1+0x46e4], R40 ;  /* 0x0046e42801007387 */ /* 0x0009e80000100800 */
[----:B------:R5:W-:Y:S04]  /*6b670*/  STL [R1+0x46e0], R41 ;  /* 0x0046e02901007387 */ /* 0x000be80000100800 */
[----:B------:R1:W-:Y:S04]  /*6b680*/  STL [R1+0x46dc], R240 ;  /* 0x0046dcf001007387 */ /* 0x0003e80000100800 */
[----:B------:R1:W-:Y:S04]  /*6b690*/  STL [R1+0x46d8], R42 ;  /* 0x0046d82a01007387 */ /* 0x0003e80000100800 */
[----:B------:R1:W-:Y:S04]  /*6b6a0*/  STL [R1+0x46f4], R57 ;  /* 0x0046f43901007387 */ /* 0x0003e80000100800 */
[----:B------:R1:W-:Y:S04]  /*6b6b0*/  STL [R1+0x46f0], R58 ;  /* 0x0046f03a01007387 */ /* 0x0003e80000100800 */
[----:B------:R1:W-:Y:S04]  /*6b6c0*/  STL [R1+0x46ec], R59 ;  /* 0x0046ec3b01007387 */ /* 0x0003e80000100800 */
[----:B------:R1:W-:Y:S01]  /*6b6d0*/  STL [R1+0x46e8], R43 ;  /* 0x0046e82b01007387 */ /* 0x0003e20000100800 */
[----:B------:R-:W-:Y:S01]  /*6b6e0*/  IMAD.MOV.U32 R236, RZ, RZ, R91 ;  /* 0x000000ffffec7224 */ /* 0x000fe200078e005b */
[----:B---3--:R-:W-:Y:S07]  /*6b6f0*/  HMMA.1688.F32.TF32 R32, R244, R22, R192 ;  /* 0x00000016f420723c */ /* 0x008fee00000810c0 */
[----:B------:R-:W-:Y:S01]  /*6b700*/  IMAD.MOV.U32 R192, RZ, RZ, R80 ;  /* 0x000000ffffc07224 */ /* 0x000fe200078e0050 */
[----:B------:R-:W-:Y:S01]  /*6b710*/  MOV R193, R81 ;  /* 0x0000005100c17202 */ /* 0x000fe20000000f00 */
[----:B------:R-:W3:Y:S01]  /*6b720*/  LDL.LU R80, [R1+0x472c] ;  /* 0x00472c0001507983 */ /* 0x000ee20000300800 */
[----:B------:R-:W-:Y:S01]  /*6b730*/  IMAD.MOV.U32 R194, RZ, RZ, R82 ;  /* 0x000000ffffc27224 */ /* 0x000fe200078e0052 */
[----:B------:R-:W-:-:S02]  /*6b740*/  MOV R195, R83 ;  /* 0x0000005300c37202 */ /* 0x000fc40000000f00 */
[----:B------:R-:W3:Y:S04]  /*6b750*/  LDL.LU R81, [R1+0x4728] ;  /* 0x0047280001517983 */ /* 0x000ee80000300800 */
[----:B------:R-:W3:Y:S04]  /*6b760*/  LDL.LU R82, [R1+0x4724] ;  /* 0x0047240001527983 */ /* 0x000ee80000300800 */
[----:B------:R-:W3:Y:S03]  /*6b770*/  LDL.LU R83, [R1+0x4720] ;  /* 0x0047200001537983 */ /* 0x000ee60000300800 */
[----:B-1----:R-:W-:Y:S01]  /*6b780*/  MOV R241, R35 ;  /* 0x0000002300f17202 */ /* 0x002fe20000000f00 */
[----:B------:R-:W-:Y:S01]  /*6b790*/  IMAD.MOV.U32 R242, RZ, RZ, R34 ;  /* 0x000000fffff27224 */ /* 0x000fe200078e0022 */
[----:B------:R-:W3:Y:S01]  /*6b7a0*/  LDL.LU R48, [R1+0x200] ;  /* 0x0002000001307983 */ /* 0x000ee20000300800 */
[----:B------:R-:W-:Y:S01]  /*6b7b0*/  MOV R56, R33 ;  /* 0x0000002100387202 */ /* 0x000fe20000000f00 */
[----:B------:R-:W-:-:S02]  /*6b7c0*/  IMAD.MOV.U32 R243, RZ, RZ, R32 ;  /* 0x000000fffff37224 */ /* 0x000fc400078e0020 */
[----:B------:R-:W3:Y:S04]  /*6b7d0*/  LDL.LU R49, [R1+0x204] ;  /* 0x0002040001317983 */ /* 0x000ee80000300800 */
[----:B------:R-:W3:Y:S04]  /*6b7e0*/  LDL.LU R50, [R1+0x208] ;  /* 0x0002080001327983 */ /* 0x000ee80000300800 */
[----:B------:R-:W3:Y:S04]  /*6b7f0*/  LDL.LU R51, [R1+0x20c] ;  /* 0x00020c0001337983 */ /* 0x000ee80000300800 */
[----:B------:R1:W-:Y:S04]  /*6b800*/  STL [R1+0x4704], R241 ;  /* 0x004704f101007387 */ /* 0x0003e80000100800 */
[----:B------:R1:W-:Y:S04]  /*6b810*/  STL [R1+0x4700], R242 ;  /* 0x004700f201007387 */ /* 0x0003e80000100800 */
[----:B------:R1:W-:Y:S04]  /*6b820*/  STL [R1+0x46fc], R56 ;  /* 0x0046fc3801007387 */ /* 0x0003e80000100800 */
[----:B------:R1:W-:Y:S04]  /*6b830*/  STL [R1+0x46f8], R243 ;  /* 0x0046f8f301007387 */ /* 0x0003e80000100800 */
[----:B------:R-:W3:Y:S01]  /*6b840*/  LDL.LU R91, [R1+0x471c] ;  /* 0x00471c00015b7983 */ /* 0x000ee20000300800 */
[----:B------:R-:W-:-:S03]  /*6b850*/  MOV R239, R88 ;  /* 0x0000005800ef7202 */ /* 0x000fc60000000f00 */
[----:B------:R-:W4:Y:S04]  /*6b860*/  LDL.LU R237, [R1+0x454] ;  /* 0x0004540001ed7983 */ /* 0x000f280000300800 */
[----:B------:R-:W5:Y:S04]  /*6b870*/  LDL.LU R238, [R1+0x458] ;  /* 0x0004580001ee7983 */ /* 0x000f680000300800 */
[----:B------:R-:W5:Y:S01]  /*6b880*/  LDL.LU R88, [R1+0x4718] ;  /* 0x0047180001587983 */ /* 0x000f620000300800 */
[----:B--2---:R-:W-:Y:S07]  /*6b890*/  HMMA.1688.F32.TF32 R32, R244, R30, R204 ;  /* 0x0000001ef420723c */ /* 0x004fee00000810cc */
[----:B------:R-:W-:Y:S01]  /*6b8a0*/  IMAD.MOV.U32 R204, RZ, RZ, R89 ;  /* 0x000000ffffcc7224 */ /* 0x000fe200078e0059 */
[----:B------:R-:W-:Y:S01]  /*6b8b0*/  MOV R205, R90 ;  /* 0x0000005a00cd7202 */ /* 0x000fe20000000f00 */
[----:B------:R-:W2:Y:S04]  /*6b8c0*/  LDL.LU R89, [R1+0x4714] ;  /* 0x0047140001597983 */ /* 0x000ea80000300800 */
[----:B------:R-:W2:Y:S01]  /*6b8d0*/  LDL.LU R90, [R1+0x4710] ;  /* 0x00471000015a7983 */ /* 0x000ea20000300800 */
[----:B---3--:R-:W-:-:S03]  /*6b8e0*/  IMAD.MOV.U32 R206, RZ, RZ, R91 ;  /* 0x000000ffffce7224 */ /* 0x008fc600078e005b */
[----:B------:R-:W2:Y:S04]  /*6b8f0*/  LDL.LU R91, [R1+0x470c] ;  /* 0x00470c00015b7983 */ /* 0x000ea80000300800 */
[----:B------:R-:W3:Y:S03]  /*6b900*/  LDL.LU R207, [R1+0x47c] ;  /* 0x00047c0001cf7983 */ /* 0x000ee60000300800 */
[----:B----4-:R-:W-:Y:S01]  /*6b910*/  IMAD.MOV.U32 R40, RZ, RZ, R32 ;  /* 0x000000ffff287224 */ /* 0x010fe200078e0020 */
[----:B-----5:R-:W-:Y:S01]  /*6b920*/  MOV R41, R33 ;  /* 0x0000002100297202 */ /* 0x020fe20000000f00 */
[----:B------:R-:W-:Y:S01]  /*6b930*/  IMAD.MOV.U32 R240, RZ, RZ, R34 ;  /* 0x000000fffff07224 */ /* 0x000fe200078e0022 */
[----:B------:R-:W4:Y:S01]  /*6b940*/  LDL.LU R208, [R1+0x460] ;  /* 0x0004600001d07983 */ /* 0x000f220000300800 */
[----:B------:R-:W-:-:S02]  /*6b950*/  MOV R42, R35 ;  /* 0x00000023002a7202 */ /* 0x000fc40000000f00 */
[C---:B------:R-:W-:Y:S01]  /*6b960*/  HMMA.1688.F32.TF32 R32, R244.reuse, R26, R80 ;  /* 0x0000001af420723c */ /* 0x040fe20000081050 */
[----:B------:R-:W4:Y:S04]  /*6b970*/  LDL.LU R209, [R1+0x464] ;  /* 0x0004640001d17983 */ /* 0x000f280000300800 */
[----:B------:R-:W4:Y:S04]  /*6b980*/  LDL.LU R210, [R1+0x468] ;  /* 0x0004680001d27983 */ /* 0x000f280000300800 */
[----:B------:R-:W4:Y:S11]  /*6b990*/  LDL.LU R211, [R1+0x46c] ;  /* 0x00046c0001d37983 */ /* 0x000f360000300800 */
[----:B------:R-:W-:Y:S04]  /*6b9a0*/  @!UPT UIADD3 URZ, URZ, URZ, URZ ;  /* 0x0000003f3f3ff290 */ /* 0x000fe8000fffe03f */
[----:B------:R-:W-:Y:S01]  /*6b9b0*/  IMAD.MOV.U32 R57, RZ, RZ, R32 ;  /* 0x000000ffff397224 */ /* 0x000fe200078e0020 */
[----:B------:R-:W-:Y:S01]  /*6b9c0*/  MOV R58, R33 ;  /* 0x00000021003a7202 */ /* 0x000fe20000000f00 */
[----:B------:R-:W-:Y:S01]  /*6b9d0*/  IMAD.MOV.U32 R59, RZ, RZ, R34 ;  /* 0x000000ffff3b7224 */ /* 0x000fe200078e0022 */
[----:B------:R-:W-:Y:S02]  /*6b9e0*/  MOV R43, R35 ;  /* 0x00000023002b7202 */ /* 0x000fe40000000f00 */
[C---:B------:R-:W-:Y:S08]  /*6b9f0*/  HMMA.1688.F32.TF32 R32, R244.reuse, R14, R84 ;  /* 0x0000000ef420723c */ /* 0x040ff00000081054 */
[C---:B------:R-:W-:Y:S01]  /*6ba00*/  HMMA.1688.F32.TF32 R44, R244.reuse, R218, R48 ;  /* 0x000000daf42c723c */ /* 0x040fe20000081030 */
[----:B------:R-:W-:Y:S04]  /*6ba10*/  LDS R48, [R2+0x16280] ;  /* 0x0162800002307984 */ /* 0x000fe80000000800 */
[----:B------:R-:W-:Y:S04]  /*6ba20*/  LDS R50, [R2+0x17280] ;  /* 0x0172800002327984 */ /* 0x000fe80000000800 */
[----:B------:R-:W-:Y:S04]  /*6ba30*/  LDS R49, [R0+0x16280] ;  /* 0x0162800000317984 */ /* 0x000fe80000000800 */
[----:B------:R-:W-:Y:S03]  /*6ba40*/  LDS R51, [R0+0x17280] ;  /* 0x0172800000337984 */ /* 0x000fe60000000800 */
[----:B-1----:R-:W-:Y:S01]  /*6ba50*/  IMAD.MOV.U32 R241, RZ, RZ, R32 ;  /* 0x000000fffff17224 */ /* 0x002fe200078e0020 */
[----:B------:R-:W-:Y:S01]  /*6ba60*/  MOV R242, R33 ;  /* 0x0000002100f27202 */ /* 0x000fe20000000f00 */
[----:B------:R-:W-:Y:S01]  /*6ba70*/  IMAD.MOV.U32 R56, RZ, RZ, R34 ;  /* 0x000000ffff387224 */ /* 0x000fe200078e0022 */
[----:B------:R-:W-:Y:S01]  /*6ba80*/  MOV R243, R35 ;  /* 0x0000002300f37202 */ /* 0x000fe20000000f00 */
[----:B------:R-:W-:Y:S04]  /*6ba90*/  LDS R32, [R2+0x16200] ;  /* 0x0162000002207984 */ /* 0x000fe80000000800 */
[----:B------:R-:W-:Y:S04]  /*6baa0*/  LDS R34, [R2+0x17200] ;  /* 0x0172000002227984 */ /* 0x000fe80000000800 */
[----:B------:R-:W-:Y:S04]  /*6bab0*/  LDS R33, [R0+0x16200] ;  /* 0x0162000000217984 */ /* 0x000fe80000000800 */
[----:B------:R-:W4:Y:S01]  /*6bac0*/  LDS R35, [R0+0x17200] ;  /* 0x0172000000237984 */ /* 0x000f220000000800 */
[C---:B--2---:R-:W-:Y:S08]  /*6bad0*/  HMMA.1688.F32.TF32 R88, R244.reuse, R10, R88 ;  /* 0x0000000af458723c */ /* 0x044ff00000081058 */
[----:B------:R-:W-:Y:S01]  /*6bae0*/  HMMA.1688.F32.TF32 R244, R244, R222, R192 ;  /* 0x000000def4f4723c */ /* 0x000fe200000810c0 */
[----:B------:R-:W-:Y:S04]  /*6baf0*/  LDS R192, [R4+0x16280] ;  /* 0x0162800004c07984 */ /* 0x000fe80000000800 */
[----:B------:R-:W-:Y:S04]  /*6bb00*/  LDS R194, [R4+0x17280] ;  /* 0x0172800004c27984 */ /* 0x000fe80000000800 */
[----:B------:R-:W-:Y:S01]  /*6bb10*/  LDS R193, [R5+0x16280] ;  /* 0x0162800005c17984 */ /* 0x000fe20000000800 */
[C---:B----4-:R-:W-:Y:S03]  /*6bb20*/  HMMA.1688.F32.TF32 R52, R32.reuse, R22, R208 ;  /* 0x000000162034723c */ /* 0x050fe600000810d0 */
[----:B------:R-:W1:Y:S04]  /*6bb30*/  LDS R195, [R5+0x17280] ;  /* 0x0172800005c37984 */ /* 0x000e680000000800 */
[----:B------:R-:W-:Y:S04]  /*6bb40*/  STL.64 [R1+0x44c0], R90 ;  /* 0x0044c05a01007387 */ /* 0x000fe80000100a00 */
[----:B------:R-:W-:Y:S04]  /*6bb50*/  STL.64 [R1+0x44b8], R88 ;  /* 0x0044b85801007387 */ /* 0x000fe80000100a00 */
[----:B------:R-:W-:Y:S04]  /*6bb60*/  STL.64 [R1+0x44d0], R46 ;  /* 0x0044d02e01007387 */ /* 0x000fe80000100a00 */
[----:B------:R3:W-:Y:S02]  /*6bb70*/  STL.64 [R1+0x44c8], R44 ;  /* 0x0044c82c01007387 */ /* 0x0007e40000100a00 */
[C---:B---3--:R-:W-:Y:S02]  /*6bb80*/  HMMA.1688.F32.TF32 R44, R32.reuse, R18, R204 ;  /* 0x00000012202c723c */ /* 0x048fe400000810cc */
[----:B------:R-:W-:Y:S04]  /*6bb90*/  STL [R1+0x4464], R244 ;  /* 0x004464f401007387 */ /* 0x000fe80000100800 */
[----:B------:R-:W-:Y:S04]  /*6bba0*/  STL [R1+0x4460], R245 ;  /* 0x004460f501007387 */ /* 0x000fe80000100800 */
[----:B------:R-:W-:Y:S04]  /*6bbb0*/  STL [R1+0x445c], R246 ;  /* 0x00445cf601007387 */ /* 0x000fe80000100800 */
[----:B------:R-:W-:Y:S04]  /*6bbc0*/  STL [R1+0x4458], R247 ;  /* 0x004458f701007387 */ /* 0x000fe80000100800 */
[----:B------:R-:W2:Y:S05]  /*6bbd0*/  LDL.LU R204, [R1+0x440] ;  /* 0x0004400001cc7983 */ /* 0x000eaa0000300800 */
[----:B------:R-:W-:Y:S04]  /*6bbe0*/  STL.64 [R1+0x880], R44 ;  /* 0x0008802c01007387 */ /* 0x000fe80000100a00 */
[----:B------:R3:W-:Y:S04]  /*6bbf0*/  STL.64 [R1+0x888], R46 ;  /* 0x0008882e01007387 */ /* 0x0007e80000100a00 */
[----:B------:R-:W2:Y:S04]  /*6bc00*/  LDL.LU R205, [R1+0x444] ;  /* 0x0004440001cd7983 */ /* 0x000ea80000300800 */
[----:B------:R-:W2:Y:S04]  /*6bc10*/  LDL.LU R206, [R1+0x448] ;  /* 0x0004480001ce7983 */ /* 0x000ea80000300800 */
[----:B------:R-:W2:Y:S01]  /*6bc20*/  LDL.LU R207, [R1+0x44c] ;  /* 0x00044c0001cf7983 */ /* 0x000ea20000300800 */
[C---:B---3--:R-:W-:Y:S03]  /*6bc30*/  HMMA.1688.F32.TF32 R44, R32.reuse, R30, R236 ;  /* 0x0000001e202c723c */ /* 0x048fe600000810ec */
[----:B------:R-:W3:Y:S04]  /*6bc40*/  LDL.LU R72, [R1+0x420] ;  /* 0x0004200001487983 */ /* 0x000ee80000300800 */
[----:B------:R4:W-:Y:S04]  /*6bc50*/  STL.64 [R1+0x870], R52 ;  /* 0x0008703401007387 */ /* 0x0009e80000100a00 */
[----:B------:R5:W-:Y:S11]  /*6bc60*/  STL.64 [R1+0x878], R54 ;  /* 0x0008783601007387 */ /* 0x000bf60000100a00 */
[----:B------:R-:W-:Y:S01]  /*6bc70*/  @!UPT UIADD3 URZ, URZ, URZ, URZ ;  /* 0x0000003f3f3ff290 */ /* 0x000fe2000fffe03f */
[----:B------:R-:W-:Y:S04]  /*6bc80*/  STL.64 [R1+0x860], R44 ;  /* 0x0008602c01007387 */ /* 0x000fe80000100a00 */
        /* <DEDUP_REMOVED lines=28> */
[C---:B--2---:R-:W-:Y:S11]  /*6be50*/  HMMA.1688.F32.TF32 R44, R32.reuse, R26, R204 ;  /* 0x0000001a202c723c */ /* 0x044ff600000810cc */
[----:B------:R-:W-:Y:S11]  /*6be60*/  @!UPT UIADD3 URZ, URZ, URZ, URZ ;  /* 0x0000003f3f3ff290 */ /* 0x000ff6000fffe03f */
[----:B------:R-:W-:Y:S01]  /*6be70*/  @!UPT UIADD3 URZ, URZ, URZ, URZ ;  /* 0x0000003f3f3ff290 */ /* 0x000fe2000fffe03f */
[----:B------:R3:W-:Y:S04]  /*6be80*/  STL [R1+0x850], R44 ;  /* 0x0008502c01007387 */ /* 0x0007e80000100800 */
[----:B------:R-:W2:Y:S01]  /*6be90*/  LDL.LU R204, [R1+0x340] ;  /* 0x0003400001cc7983 */ /* 0x000ea20000300800 */
[----:B------:R-:W-:Y:S01]  /*6bea0*/  MOV R244, R45 ;  /* 0x0000002d00f47202 */ /* 0x000fe20000000f00 */
[----:B------:R-:W-:Y:S01]  /*6beb0*/  IMAD.MOV.U32 R245, RZ, RZ, R46 ;  /* 0x000000fffff57224 */ /* 0x000fe200078e002e */
[----:B------:R-:W-:Y:S02]  /*6bec0*/  MOV R246, R47 ;  /* 0x0000002f00f67202 */ /* 0x000fe40000000f00 */
[C---:B---3--:R-:W-:Y:S08]  /*6bed0*/  HMMA.1688.F32.TF32 R44, R32.reuse, R10, R72 ;  /* 0x0000000a202c723c */ /* 0x048ff00000081048 */
[----:B------:R-:W-:Y:S01]  /*6bee0*/  HMMA.1688.F32.TF32 R76, R32, R14, R76 ;  /* 0x0000000e204c723c */ /* 0x000fe2000008104c */
[----:B------:R3:W-:Y:S04]  /*6bef0*/  STL [R1+0x4470], R246 ;  /* 0x004470f601007387 */ /* 0x0007e80000100800 */
[----:B------:R1:W-:Y:S04]  /*6bf00*/  STL [R1+0x446c], R245 ;  /* 0x00446cf501007387 */ /* 0x0003e80000100800 */
[----:B------:R3:W-:Y:S07]  /*6bf10*/  STL [R1+0x4468], R244 ;  /* 0x004468f401007387 */ /* 0x0007ee0000100800 */
[----:B---3--:R-:W-:Y:S01]  /*6bf20*/  MOV R246, R45 ;  /* 0x0000002d00f67202 */ /* 0x008fe20000000f00 */
[----:B-1----:R-:W-:Y:S01]  /*6bf30*/  IMAD.MOV.U32 R245, RZ, RZ, R46 ;  /* 0x000000fffff57224 */ /* 0x002fe200078e002e */
[----:B------:R-:W-:-:S05]  /*6bf40*/  MOV R244, R47 ;  /* 0x0000002f00f47202 */ /* 0x000fca0000000f00 */
[----:B------:R-:W-:Y:S04]  /*6bf50*/  STL.64 [R1+0x840], R76 ;  /* 0x0008404c01007387 */ /* 0x000fe80000100a00 */
[----:B------:R-:W-:Y:S04]  /*6bf60*/  STL.64 [R1+0x848], R78 ;  /* 0x0008484e01007387 */ /* 0x000fe80000100a00 */
[----:B------:R1:W-:Y:S01]  /*6bf70*/  STL [R1+0x830], R44 ;  /* 0x0008302c01007387 */ /* 0x0003e20000100800 */
[C---:B------:R-:W-:Y:S08]  /*6bf80*/  HMMA.1688.F32.TF32 R68, R32.reuse, R218, R68 ;  /* 0x000000da2044723c */ /* 0x040ff00000081044 */
[----:B-1----:R-:W-:Y:S08]  /*6bf90*/  HMMA.1688.F32.TF32 R44, R32, R222, R64 ;  /* 0x000000de202c723c */ /* 0x002ff00000081040 */
[----:B----4-:R-:W-:Y:S01]  /*6bfa0*/  HMMA.1688.F32.TF32 R32, R36, R18, R52 ;  /* 0x000000122420723c */ /* 0x010fe20000081034 */
[----:B------:R1:W-:Y:S04]  /*6bfb0*/  STL [R1+0x447c], R244 ;  /* 0x00447cf401007387 */ /* 0x0003e80000100800 */
[----:B------:R3:W-:Y:S04]  /*6bfc0*/  STL [R1+0x4478], R245 ;  /* 0x004478f501007387 */ /* 0x0007e80000100800 */
[----:B------:R4:W-:Y:S06]  /*6bfd0*/  STL [R1+0x4474], R246 ;  /* 0x004474f601007387 */ /* 0x0009ec0000100800 */
[----:B------:R-:W-:Y:S01]  /*6bfe0*/  STL [R1+0x764], R45 ;  /* 0x0007642d01007387 */ /* 0x000fe20000100800 */
[----:B------:R-:W-:-:S03]  /*6bff0*/  IMAD.MOV.U32 R247, RZ, RZ, R44 ;  /* 0x000000fffff77224 */ /* 0x000fc600078e002c */
[----:B------:R-:W-:Y:S04]  /*6c000*/  STL.64 [R1+0x820], R68 ;  /* 0x0008204401007387 */ /* 0x000fe80000100a00 */
[----:B------:R-:W-:Y:S01]  /*6c010*/  STL.64 [R1+0x828], R70 ;  /* 0x0008284601007387 */ /* 0x000fe20000100a00 */
[----:B-1----:R-:W-:Y:S01]  /*6c020*/  MOV R244, R33 ;  /* 0x0000002100f47202 */ /* 0x002fe20000000f00 */
[----:B---3--:R-:W-:Y:S02]  /*6c030*/  IMAD.MOV.U32 R245, RZ, RZ, R34 ;  /* 0x000000fffff57224 */ /* 0x008fe400078e0022 */
[----:B------:R-:W-:Y:S01]  /*6c040*/  STL.64 [R1+0x768], R46 ;  /* 0x0007682e01007387 */ /* 0x000fe20000100a00 */
[----:B----4-:R-:W-:-:S03]  /*6c050*/  MOV R246, R35 ;  /* 0x0000002300f67202 */ /* 0x010fc60000000f00 */
[----:B------:R-:W-:Y:S04]  /*6c060*/  STL [R1+0x4480], R247 ;  /* 0x004480f701007387 */ /* 0x000fe80000100800 */
[----:B------:R5:W-:Y:S02]  /*6c070*/  STL [R1+0x750], R32 ;  /* 0x0007502001007387 */ /* 0x000be40000100800 */
[----:B-----5:R-:W-:Y:S02]  /*6c080*/  HMMA.1688.F32.TF32 R32, R36, R22, R208 ;  /* 0x000000162420723c */ /* 0x020fe400000810d0 */
[----:B------:R-:W-:Y:S04]  /*6c090*/  STL [R1+0x448c], R246 ;  /* 0x00448cf601007387 */ /* 0x000fe80000100800 */
[----:B------:R-:W-:Y:S04]  /*6c0a0*/  STL [R1+0x4488], R245 ;  /* 0x004488f501007387 */ /* 0x000fe80000100800 */
[----:B------:R-:W-:Y:S11]  /*6c0b0*/  STL [R1+0x4484], R244 ;  /* 0x004484f401007387 */ /* 0x000ff60000100800 */
[----:B------:R-:W-:Y:S02]  /*6c0c0*/  @!UPT UIADD3 URZ, URZ, URZ, URZ ;  /* 0x0000003f3f3ff290 */ /* 0x000fe4000fffe03f */
[----:B------:R-:W-:Y:S01]  /*6c0d0*/  STL.64 [R1+0x740], R32 ;  /* 0x0007402001007387 */ /* 0x000fe20000100a00 */
[----:B------:R-:W-:-:S03]  /*6c0e0*/  IMAD.MOV.U32 R247, RZ, RZ, R35 ;  /* 0x000000fffff77224 */ /* 0x000fc600078e0023 */
[----:B------:R1:W-:Y:S02]  /*6c0f0*/  STL [R1+0x748], R34 ;  /* 0x0007482201007387 */ /* 0x0003e40000100800 */
[----:B-1----:R-:W-:Y:S01]  /*6c100*/  HMMA.1688.F32.TF32 R32, R36, R30, R236 ;  /* 0x0000001e2420723c */ /* 0x002fe200000810ec */
[----:B------:R-:W-:Y:S01]  /*6c110*/  IMAD.MOV.U32 R205, RZ, RZ, R252 ;  /* 0x000000ffffcd7224 */ /* 0x000fe200078e00fc */
[----:B------:R-:W-:Y:S01]  /*6c120*/  MOV R206, R6 ;  /* 0x0000000600ce7202 */ /* 0x000fe20000000f00 */
[----:B------:R-:W-:Y:S01]  /*6c130*/  IMAD.MOV.U32 R207, RZ, RZ, R3 ;  /* 0x000000ffffcf7224 */ /* 0x000fe200078e0003 */
[----:B------:R-:W-:Y:S11]  /*6c140*/  STL [R1+0x4490], R247 ;  /* 0x004490f701007387 */ /* 0x000ff60000100800 */
[----:B------:R-:W-:Y:S08]  /*6c150*/  @!UPT UIADD3 URZ, URZ, URZ, URZ ;  /* 0x0000003f3f3ff290 */ /* 0x000ff0000fffe03f */
[----:B------:R2:W-:Y:S01]  /*6c160*/  STL [R1+0x730], R32 ;  /* 0x0007302001007387 */ /* 0x0005e20000100800 */
[----:B------:R-:W-:Y:S01]  /*6c170*/  MOV R246, R33 ;  /* 0x0000002100f67202 */ /* 0x000fe20000000f00 */
[----:B------:R-:W-:Y:S01]  /*6c180*/  IMAD.MOV.U32 R245, RZ, RZ, R34 ;  /* 0x000000fffff57224 */ /* 0x000fe200078e0022 */
[----:B------:R-:W-:-:S03]  /*6c190*/  MOV R244, R35 ;  /* 0x0000002300f47202 */ /* 0x000fc60000000f00 */
[----:B------:R-:W-:Y:S04]  /*6c1a0*/  STL [R1+0x449c], R246 ;  /* 0x00449cf601007387 */ /* 0x000fe80000100800 */
[----:B------:R-:W-:Y:S04]  /*6c1b0*/  STL [R1+0x4498], R245 ;  /* 0x004498f501007387 */ /* 0x000fe80000100800 */
[----:B------:R-:W-:Y:S01]  /*6c1c0*/  STL [R1+0x4494], R244 ;  /* 0x004494f401007387 */ /* 0x000fe20000100800 */
[----:B--2---:R-:W-:Y:S11]  /*6c1d0*/  HMMA.1688.F32.TF32 R32, R36, R26, R204 ;  /* 0x0000001a2420723c */ /* 0x004ff600000810cc */
[----:B------:R-:W-:Y:S11]  /*6c1e0*/  @!UPT UIADD3 URZ, URZ, URZ, URZ ;  /* 0x0000003f3f3ff290 */ /* 0x000ff6000fffe03f */
[----:B------:R-:W-:Y:S01]  /*6c1f0*/  @!UPT UIADD3 URZ, URZ, URZ, URZ ;  /* 0x0000003f3f3ff290 */ /* 0x000fe2000fffe03f */
[----:B------:R1:W-:Y:S04]  /*6c200*/  STL [R1+0x720], R32 ;  /* 0x0007202001007387 */ /* 0x0003e80000100800 */
        /* <DEDUP_REMOVED lines=44> */
[----:B------:R-:W-:Y:S01]  /*6c4d0*/  IMAD.MOV.U32 R252, RZ, RZ, R33 ;  /* 0x000000fffffc7224 */ /* 0x000fe200078e0021 */
[----:B------:R-:W-:Y:S01]  /*6c4e0*/  MOV R6, R34 ;  /* 0x0000002200067202 */ /* 0x000fe20000000f00 */
[----:B------:R-:W-:-:S05]  /*6c4f0*/  IMAD.MOV.U32 R3, RZ, RZ, R35 ;  /* 0x000000ffff037224 */ /* 0x000fca00078e0023 */
[----:B------:R-:W-:Y:S04]  /*6c500*/  STL [R1+0x44a8], R3 ;  /* 0x0044a80301007387 */ /* 0x000fe80000100800 */
[----:B------:R-:W-:Y:S04]  /*6c510*/  STL [R1+0x44a4], R6 ;  /* 0x0044a40601007387 */ /* 0x000fe80000100800 */
[----:B------:R-:W-:Y:S01]  /*6c520*/  STL [R1+0x44a0], R252 ;  /* 0x0044a0fc01007387 */ /* 0x000fe20000100800 */
[----:B-1----:R-:W-:Y:S11]  /*6c530*/  HMMA.1688.F32.TF32 R32, R36, R14, R204 ;  /* 0x0000000e2420723c */ /* 0x002ff600000810cc */
[----:B------:R-:W-:Y:S11]  /*6c540*/  @!UPT UIADD3 URZ, URZ, URZ, URZ ;  /* 0x0000003f3f3ff290 */ /* 0x000ff6000fffe03f */
[----:B------:R-:W-:Y:S01]  /*6c550*/  @!UPT UIADD3 URZ, URZ, URZ, URZ ;  /* 0x0000003f3f3ff290 */ /* 0x000fe2000fffe03f */
        /* <DEDUP_REMOVED lines=11> */
[----:B------:R-:W-:-:S02]  /*6c610*/  MOV R247, R35 ;  /* 0x0000002300f77202 */ /* 0x000fc40000000f00 */
[C---:B--2---:R-:W-:Y:S03]  /*6c620*/  HMMA.1688.F32.TF32 R32, R36.reuse, R10, R88 ;  /* 0x0000000a2420723c */ /* 0x044fe60000081058 */
[----:B------:R1:W-:Y:S11]  /*6c630*/  STL [R1+0x44b4], R247 ;  /* 0x0044b4f701007387 */ /* 0x0003f60000100800 */
[----:B------:R-:W-:Y:S10]  /*6c640*/  @!UPT UIADD3 URZ, URZ, URZ, URZ ;  /* 0x0000003f3f3ff290 */ /* 0x000ff4000fffe03f */
[----:B------:R-:W-:Y:S01]  /*6c650*/  IMAD.MOV.U32 R3, RZ, RZ, R32 ;  /* 0x000000ffff037224 */ /* 0x000fe200078e0020 */
[----:B------:R-:W-:Y:S01]  /*6c660*/  MOV R6, R33 ;  /* 0x0000002100067202 */ /* 0x000fe20000000f00 */
[----:B------:R-:W-:Y:S01]  /*6c670*/  IMAD.MOV.U32 R252, RZ, RZ, R34 ;  /* 0x000000fffffc7224 */ /* 0x000fe200078e0022 */
[----:B------:R-:W-:Y:S02]  /*6c680*/  MOV R246, R35 ;  /* 0x0000002300f67202 */ /* 0x000fe40000000f00 */
[C---:B---3--:R-:W-:Y:S01]  /*6c690*/  HMMA.1688.F32.TF32 R32, R36.reuse, R218, R84 ;  /* 0x000000da2420723c */ /* 0x048fe20000081054 */
[----:B------:R2:W-:Y:S04]  /*6c6a0*/  STL [R1+0x44b0], R245 ;  /* 0x0044b0f501007387 */ /* 0x0005e80000100800 */
[----:B------:R3:W-:Y:S03]  /*6c6b0*/  STL [R1+0x44ac], R244 ;  /* 0x0044acf401007387 */ /* 0x0007e60000100800 */
[----:B----4-:R-:W-:Y:S11]  /*6c6c0*/  HMMA.1688.F32.TF32 R36, R36, R222, R80 ;  /* 0x000000de2424723c */ /* 0x010ff60000081050 */
[----:B------:R-:W-:Y:S04]  /*6c6d0*/  @!UPT UIADD3 URZ, URZ, URZ, URZ ;  /* 0x0000003f3f3ff290 */ /* 0x000fe8000fffe03f */
[----:B------:R4:W-:Y:S01]  /*6c6e0*/  STL [R1+0x6f0], R32 ;  /* 0x0006f02001007387 */ /* 0x0009e20000100800 */
[----:B-1----:R-:W-:Y:S01]  /*6c6f0*/  IMAD.MOV.U32 R247, RZ, RZ, R33 ;  /* 0x000000fffff77224 */ /* 0x002fe200078e0021 */
[----:B--2---:R-:W-:Y:S01]  /*6c700*/  MOV R245, R34 ;  /* 0x0000002200f57202 */ /* 0x004fe20000000f00 */
[----:B---3--:R-:W-:Y:S02]  /*6c710*/  IMAD.MOV.U32 R244, RZ, RZ, R35 ;  /* 0x000000fffff47224 */ /* 0x008fe400078e0023 */
[C---:B----4-:R-:W-:Y:S01]  /*6c720*/  HMMA.1688.F32.TF32 R32, R48.reuse, R18, R212 ;  /* 0x000000123020723c */ /* 0x050fe200000810d4 */
[----:B------:R-:W-:Y:S04]  /*6c730*/  STL.64 [R1+0x44e0], R246 ;  /* 0x0044e0f601007387 */ /* 0x000fe80000100a00 */
[----:B------:R-:W-:Y:S03]  /*6c740*/  STL.64 [R1+0x44d8], R244 ;  /* 0x0044d8f401007387 */ /* 0x000fe60000100a00 */
[C---:B------:R-:W-:Y:S01]  /*6c750*/  HMMA.1688.F32.TF32 R44, R48.reuse, R22, R76 ;  /* 0x00000016302c723c */ /* 0x040fe2000008104c */
[----:B------:R-:W-:Y:S04]  /*6c760*/  STL.64 [R1+0x640], R36 ;  /* 0x0006402401007387 */ /* 0x000fe80000100a00 */
[----:B------:R1:W-:Y:S10]  /*6c770*/  STL.64 [R1+0x648], R38 ;  /* 0x0006482601007387 */ /* 0x0003f40000100a00 */
[----:B------:R-:W-:Y:S01]  /*6c780*/  STL.64 [R1+0x630], R32 ;  /* 0x0006302001007387 */ /* 0x000fe20000100a00 */
[C---:B-1----:R-:W-:Y:S03]  /*6c790*/  HMMA.1688.F32.TF32 R36, R48.reuse, R30, R72 ;  /* 0x0000001e3024723c */ /* 0x042fe60000081048 */
[----:B------:R1:W-:Y:S05]  /*6c7a0*/  STL.64 [R1+0x638], R34 ;  /* 0x0006382201007387 */ /* 0x0003ea0000100a00 */
[C---:B-1----:R-:W-:Y:S01]  /*6c7b0*/  HMMA.1688.F32.TF32 R32, R48.reuse, R26, R68 ;  /* 0x0000001a3020723c */ /* 0x042fe20000081044 */
[----:B------:R-:W-:Y:S04]  /*6c7c0*/  STL.64 [R1+0x620], R44 ;  /* 0x0006202c01007387 */ /* 0x000fe80000100a00 */
[----:B------:R1:W-:Y:S10]  /*6c7d0*/  STL.64 [R1+0x628], R46 ;  /* 0x0006282e01007387 */ /* 0x0003f40000100a00 */
[----:B------:R-:W-:Y:S04]  /*6c7e0*/  STL.64 [R1+0x200], R36 ;  /* 0x0002002401007387 */ /* 0x000fe80000100a00 */
[----:B------:R2:W-:Y:S01]  /*6c7f0*/  STL.64 [R1+0x208], R38 ;  /* 0x0002082601007387 */ /* 0x0005e20000100a00 */
[C---:B-1----:R-:W-:Y:S03]  /*6c800*/  HMMA.1688.F32.TF32 R44, R48.reuse, R14, R64 ;  /* 0x0000000e302c723c */ /* 0x042fe60000081040 */
[----:B------:R-:W-:Y:S05]  /*6c810*/  STL.64 [R1+0x610], R32 ;  /* 0x0006102001007387 */ /* 0x000fea0000100a00 */
[C---:B--2---:R-:W-:Y:S01]  /*6c820*/  HMMA.1688.F32.TF32 R36, R48.reuse, R10, R52 ;  /* 0x0000000a3024723c */ /* 0x044fe20000081034 */
[----:B------:R1:W-:Y:S07]  /*6c830*/  STL.64 [R1+0x618], R34 ;  /* 0x0006182201007387 */ /* 0x0003ee0000100a00 */
[C---:B-1----:R-:W-:Y:S07]  /*6c840*/  HMMA.1688.F32.TF32 R32, R48.reuse, R218, R208 ;  /* 0x000000da3020723c */ /* 0x042fee00000810d0 */
[----:B------:R-:W-:Y:S04]  /*6c850*/  STL.64 [R1+0x600], R44 ;  /* 0x0006002c01007387 */ /* 0x000fe80000100a00 */
[----:B------:R-:W-:Y:S04]  /*6c860*/  STL.64 [R1+0x608], R46 ;  /* 0x0006082e01007387 */ /* 0x000fe80000100a00 */
[----:B------:R-:W2:Y:S04]  /*6c870*/  LDL.LU R68, [R1+0x70] ;  /* 0x0000700001447983 */ /* 0x000ea80000300800 */
[----:B------:R-:W-:Y:S04]  /*6c880*/  STL.64 [R1+0x5f0], R36 ;  /* 0x0005f02401007387 */ /* 0x000fe80000100a00 */
[----:B------:R-:W-:Y:S04]  /*6c890*/  STL.64 [R1+0x5f8], R38 ;  /* 0x0005f82601007387 */ /* 0x000fe80000100a00 */
[----:B------:R-:W-:Y:S04]  /*6c8a0*/  LDS R36, [R2+0x16300] ;  /* 0x0163000002247984 */ /* 0x000fe80000000800 */
[----:B------:R-:W-:Y:S04]  /*6c8b0*/  STL.64 [R1+0x5e0], R32 ;  /* 0x0005e02001007387 */ /* 0x000fe80000100a00 */
[----:B------:R5:W-:Y:S04]  /*6c8c0*/  STL.64 [R1+0x5e8], R34 ;  /* 0x0005e82201007387 */ /* 0x000be80000100a00 */
[----:B------:R-:W2:Y:S04]  /*6c8d0*/  LDL.LU R69, [R1+0x74] ;  /* 0x0000740001457983 */ /* 0x000ea80000300800 */
[----:B------:R-:W2:Y:S04]  /*6c8e0*/  LDL.LU R70, [R1+0x78] ;  /* 0x0000780001467983 */ /* 0x000ea80000300800 */
[----:B------:R-:W2:Y:S04]  /*6c8f0*/  LDL.LU R71, [R1+0x7c] ;  /* 0x00007c0001477983 */ /* 0x000ea80000300800 */
[----:B------:R-:W3:Y:S04]  /*6c900*/  LDL.LU R72, [R1+0x60] ;  /* 0x0000600001487983 */ /* 0x000ee80000300800 */
[----:B------:R-:W-:Y:S04]  /*6c910*/  LDS R38, [R2+0x17300] ;  /* 0x0173000002267984 */ /* 0x000fe80000000800 */
[----:B------:R-:W-:Y:S04]  /*6c920*/  LDS R37, [R0+0x16300] ;  /* 0x0163000000257984 */ /* 0x000fe80000000800 */
[----:B------:R-:W1:Y:S01]  /*6c930*/  LDS R39, [R0+0x17300] ;  /* 0x0173000000277984 */ /* 0x000e620000000800 */
[----:B-----5:R-:W-:Y:S03]  /*6c940*/  HMMA.1688.F32.TF32 R32, R48, R222, R236 ;  /* 0x000000de3020723c */ /* 0x020fe600000810ec */
[----:B------:R-:W-:Y:S04]  /*6c950*/  LDS R48, [R4+0x16300] ;  /* 0x0163000004307984 */ /* 0x000fe80000000800 */
[----:B------:R-:W-:Y:S01]  /*6c960*/  LDS R50, [R4+0x17300] ;  /* 0x0173000004327984 */ /* 0x000fe20000000800 */
[C---:B------:R-:W-:Y:S03]  /*6c970*/  HMMA.1688.F32.TF32 R64, R192.reuse, R18, R204 ;  /* 0x00000012c040723c */ /* 0x040fe600000810cc */
[----:B------:R-:W-:Y:S04]  /*6c980*/  LDS R49, [R5+0x16300] ;  /* 0x0163000005317984 */ /* 0x000fe80000000800 */
[----:B------:R-:W-:Y:S08]  /*6c990*/  LDS R51, [R5+0x17300] ;  /* 0x0173000005337984 */ /* 0x000ff00000000800 */
[----:B------:R-:W-:Y:S04]  /*6c9a0*/  STL.64 [R1+0x410], R32 ;  /* 0x0004102001007387 */ /* 0x000fe80000100a00 */
[----:B------:R-:W-:Y:S04]  /*6c9b0*/  STL.64 [R1+0x418], R34 ;  /* 0x0004182201007387 */ /* 0x000fe80000100a00 */
        /* <DEDUP_REMOVED lines=23> */
[----:B------:R1:W-:Y:S04]  /*6cb30*/  STL [R1+0x4434], R64 ;  /* 0x0044344001007387 */ /* 0x0003e80000100800 */
[----:B------:R1:W-:Y:S04]  /*6cb40*/  STL [R1+0x4430], R65 ;  /* 0x0044304101007387 */ /* 0x0003e80000100800 */
[----:B------:R1:W-:Y:S04]  /*6cb50*/  STL [R1+0x442c], R66 ;  /* 0x00442c4201007387 */ /* 0x0003e80000100800 */
[----:B------:R1:W-:Y:S01]  /*6cb60*/  STL [R1+0x4428], R67 ;  /* 0x0044284301007387 */ /* 0x0003e20000100800 */
[-C--:B--2---:R-:W-:Y:S03]  /*6cb70*/  HMMA.1688.F32.TF32 R68, R192, R22.reuse, R68 ;  /* 0x00000016c044723c */ /* 0x084fe60000081044 */
[----:B------:R-:W-:Y:S04]  /*6cb80*/  LDS R32, [R4+0x16380] ;  /* 0x0163800004207984 */ /* 0x000fe80000000800 */
[----:B------:R-:W-:Y:S01]  /*6cb90*/  LDS R34, [R4+0x17380] ;  /* 0x0173800004227984 */ /* 0x000fe20000000800 */
[----:B-1----:R-:W-:Y:S03]  /*6cba0*/  HMMA.1688.F32.TF32 R44, R36, R22, R248 ;  /* 0x00000016242c723c */ /* 0x002fe600000810f8 */
[----:B------:R-:W-:Y:S04]  /*6cbb0*/  LDS R33, [R5+0x16380] ;  /* 0x0163800005217984 */ /* 0x000fe80000000800 */
[----:B------:R-:W1:Y:S08]  /*6cbc0*/  LDS R35, [R5+0x17380] ;  /* 0x0173800005237984 */ /* 0x000e700000000800 */
[----:B------:R-:W-:Y:S04]  /*6cbd0*/  STL [R1+0x4444], R68 ;  /* 0x0044444401007387 */ /* 0x000fe80000100800 */
[----:B------:R-:W-:Y:S04]  /*6cbe0*/  STL [R1+0x4440], R69 ;  /* 0x0044404501007387 */ /* 0x000fe80000100800 */
[----:B------:R-:W-:Y:S04]  /*6cbf0*/  STL [R1+0x443c], R70 ;  /* 0x00443c4601007387 */ /* 0x000fe80000100800 */
[----:B------:R2:W-:Y:S01]  /*6cc00*/  STL [R1+0x4438], R71 ;  /* 0x0044384701007387 */ /* 0x0005e20000100800 */
[C---:B---3--:R-:W-:Y:S08]  /*6cc10*/  HMMA.1688.F32.TF32 R72, R192.reuse, R30, R72 ;  /* 0x0000001ec048723c */ /* 0x048ff00000081048 */
[----:B----4-:R-:W-:Y:S11]  /*6cc20*/  HMMA.1688.F32.TF32 R76, R192, R26, R204 ;  /* 0x0000001ac04c723c */ /* 0x010ff600000810cc */
[----:B------:R-:W-:Y:S04]  /*6cc30*/  @!UPT UIADD3 URZ, URZ, URZ, URZ ;  /* 0x0000003f3f3ff290 */ /* 0x000fe8000fffe03f */
[----:B------:R-:W-:Y:S04]  /*6cc40*/  STL [R1+0x4454], R72 ;  /* 0x0044544801007387 */ /* 0x000fe80000100800 */
[----:B------:R-:W-:Y:S04]  /*6cc50*/  STL [R1+0x4450], R73 ;  /* 0x0044504901007387 */ /* 0x000fe80000100800 */
[----:B------:R-:W-:Y:S04]  /*6cc60*/  STL [R1+0x444c], R74 ;  /* 0x00444c4a01007387 */ /* 0x000fe80000100800 */
[----:B------:R-:W-:Y:S04]  /*6cc70*/  STL [R1+0x4448], R75 ;  /* 0x0044484b01007387 */ /* 0x000fe80000100800 */
[----:B------:R-:W2:Y:S04]  /*6cc80*/  LDL.LU R204, [R1] ;  /* 0x0000000001cc7983 */ /* 0x000ea80000300800 */
[----:B------:R-:W2:Y:S04]  /*6cc90*/  LDL.LU R205, [R1+0x4] ;  /* 0x0000040001cd7983 */ /* 0x000ea80000300800 */
[----:B------:R-:W2:Y:S01]  /*6cca0*/  LDL.LU R206, [R1+0x8] ;  /* 0x0000080001ce7983 */ /* 0x000ea20000300800 */
[----:B------:R-:W-:Y:S01]  /*6ccb0*/  IMAD.MOV.U32 R64, RZ, RZ, R44 ;  /* 0x000000ffff407224 */ /* 0x000fe200078e002c */
[----:B------:R-:W-:Y:S01]  /*6ccc0*/  MOV R65, R45 ;  /* 0x0000002d00417202 */ /* 0x000fe20000000f00 */
[----:B------:R-:W-:Y:S01]  /*6ccd0*/  IMAD.MOV.U32 R66, RZ, RZ, R46 ;  /* 0x000000ffff427224 */ /* 0x000fe200078e002e */
[----:B------:R-:W-:-:S02]  /*6cce0*/  MOV R67, R47 ;  /* 0x0000002f00437202 */ /* 0x000fc40000000f00 */
[----:B------:R-:W-:Y:S01]  /*6ccf0*/  HMMA.1688.F32.TF32 R44, R36, R30, R188 ;  /* 0x0000001e242c723c */ /* 0x000fe200000810bc */
[----:B------:R-:W-:Y:S02]  /*6cd00*/  MOV R207, R7 ;  /* 0x0000000700cf7202 */ /* 0x000fe40000000f00 */
[----:B------:R-:W3:Y:S05]  /*6cd10*/  LDL.LU R7, [R1+0x4708] ;  /* 0x0047080001077983 */ /* 0x000eea0000300800 */
[C---:B-----5:R-:W-:Y:S08]  /*6cd20*/  HMMA.1688.F32.TF32 R80, R192.reuse, R14, R212 ;  /* 0x0000000ec050723c */ /* 0x060ff000000810d4 */
[C---:B------:R-:W-:Y:S08]  /*6cd30*/  HMMA.1688.F32.TF32 R84, R192.reuse, R10, R52 ;  /* 0x0000000ac054723c */ /* 0x040ff00000081034 */
[C---:B------:R-:W-:Y:S01]  /*6cd40*/  HMMA.1688.F32.TF32 R236, R192.reuse, R218, R236 ;  /* 0x000000dac0ec723c */ /* 0x040fe200000810ec */
[----:B------:R-:W-:Y:S01]  /*6cd50*/  IMAD.MOV.U32 R191, RZ, RZ, R44 ;  /* 0x000000ffffbf7224 */ /* 0x000fe200078e002c */
[----:B------:R-:W-:Y:S01]  /*6cd60*/  MOV R190, R45 ;  /* 0x0000002d00be7202 */ /* 0x000fe20000000f00 */
[----:B------:R-:W-:Y:S01]  /*6cd70*/  IMAD.MOV.U32 R189, RZ, RZ, R46 ;  /* 0x000000ffffbd7224 */ /* 0x000fe200078e002e */
[----:B------:R-:W-:Y:S01]  /*6cd80*/  MOV R188, R47 ;  /* 0x0000002f00bc7202 */ /* 0x000fe20000000f00 */
[----:B------:R-:W-:Y:S03]  /*6cd90*/  STL.64 [R1+0x44f0], R78 ;  /* 0x0044f04e01007387 */ /* 0x000fe60000100a00 */
[----:B------:R-:W-:Y:S01]  /*6cda0*/  HMMA.1688.F32.TF32 R192, R192, R222, R208 ;  /* 0x000000dec0c0723c */ /* 0x000fe200000810d0 */
[----:B------:R-:W-:Y:S04]  /*6cdb0*/  LDS R52, [R2+0x16380] ;  /* 0x0163800002347984 */ /* 0x000fe80000000800 */
[----:B------:R-:W-:Y:S03]  /*6cdc0*/  LDS R54, [R2+0x17380] ;  /* 0x0173800002367984 */ /* 0x000fe60000000800 */
        /* <DEDUP_REMOVED lines=11> */
[----:B------:R-:W4:Y:S01]  /*6ce80*/  LDS R55, [R0+0x17380] ;  /* 0x0173800000377984 */ /* 0x000f220000000800 */
[----:B--2---:R-:W-:Y:S01]  /*6ce90*/  HMMA.1688.F32.TF32 R68, R36, R18, R204 ;  /* 0x000000122444723c */ /* 0x004fe200000810cc */
[----:B------:R-:W-:Y:S01]  /*6cea0*/  IMAD.MOV.U32 R90, RZ, RZ, R17 ;  /* 0x000000ffff5a7224 */ /* 0x000fe200078e0011 */
[----:B------:R-:W-:Y:S01]  /*6ceb0*/  MOV R91, R16 ;  /* 0x00000010005b7202 */ /* 0x000fe20000000f00 */
[----:B------:R-:W-:Y:S01]  /*6cec0*/  IMAD.MOV.U32 R88, RZ, RZ, R21 ;  /* 0x000000ffff587224 */ /* 0x000fe200078e0015 */
[----:B------:R-:W-:Y:S01]  /*6ced0*/  MOV R89, R20 ;  /* 0x0000001400597202 */ /* 0x000fe20000000f00 */
[----:B------:R-:W-:Y:S03]  /*6cee0*/  LDS R92, [R4+0x18000] ;  /* 0x01800000045c7984 */ /* 0x000fe60000000800 */
[C---:B-1----:R-:W-:Y:S01]  /*6cef0*/  HMMA.1688.F32.TF32 R212, R32.reuse, R10, R228 ;  /* 0x0000000a20d4723c */ /* 0x042fe200000810e4 */
[----:B------:R-:W-:Y:S04]  /*6cf00*/  LDS R94, [R4+0x19000] ;  /* 0x01900000045e7984 */ /* 0x000fe80000000800 */
[----:B------:R-:W-:Y:S03]  /*6cf10*/  LDS R93, [R5+0x18000] ;  /* 0x01800000055d7984 */ /* 0x000fe60000000800 */
[----:B------:R-:W-:Y:S01]  /*6cf20*/  HMMA.1688.F32.TF32 R208, R32, R14, R224 ;  /* 0x0000000e20d0723c */ /* 0x000fe200000810e0 */
[----:B------:R-:W-:Y:S06]  /*6cf30*/  LDS R95, [R5+0x19000] ;  /* 0x01900000055f7984 */ /* 0x000fec0000000800 */
[----:B------:R1:W-:Y:S04]  /*6cf40*/  STL.64 [R1+0x810], R68 ;  /* 0x0008104401007387 */ /* 0x0003e80000100a00 */
[----:B------:R2:W-:Y:S01]  /*6cf50*/  STL.64 [R1+0x818], R70 ;  /* 0x0008184601007387 */ /* 0x0005e20000100a00 */
[----:B-1----:R-:W-:Y:S01]  /*6cf60*/  IMAD.MOV.U32 R68, RZ, RZ, R44 ;  /* 0x000000ffff447224 */ /* 0x002fe200078e002c */
[----:B------:R-:W-:Y:S01]  /*6cf70*/  MOV R69, R45 ;  /* 0x0000002d00457202 */ /* 0x000fe20000000f00 */
[----:B--2---:R-:W-:Y:S01]  /*6cf80*/  IMAD.MOV.U32 R70, RZ, RZ, R46 ;  /* 0x000000ffff467224 */ /* 0x004fe200078e002e */
[----:B------:R-:W-:-:S02]  /*6cf90*/  MOV R71, R47 ;  /* 0x0000002f00477202 */ /* 0x000fc40000000f00 */
[----:B------:R-:W-:Y:S01]  /*6cfa0*/  HMMA.1688.F32.TF32 R44, R36, R14, R96 ;  /* 0x0000000e242c723c */ /* 0x000fe20000081060 */
[----:B------:R-:W-:Y:S04]  /*6cfb0*/  STL.64 [R1+0x4540], R66 ;  /* 0x0045404201007387 */ /* 0x000fe80000100a00 */
[----:B------:R-:W-:Y:S04]  /*6cfc0*/  LDS R96, [R2+0x18000] ;  /* 0x0180000002607984 */ /* 0x000fe80000000800 */
[----:B------:R-:W-:Y:S04]  /*6cfd0*/  LDS R98, [R2+0x19000] ;  /* 0x0190000002627984 */ /* 0x000fe80000000800 */
[----:B------:R-:W-:Y:S04]  /*6cfe0*/  LDS R97, [R0+0x18000] ;  /* 0x0180000000617984 */ /* 0x000fe80000000800 */
[----:B------:R-:W-:Y:S07]  /*6cff0*/  LDS R99, [R0+0x19000] ;  /* 0x0190000000637984 */ /* 0x000fee0000000800 */
        /* <DEDUP_REMOVED lines=11> */
[C---:B------:R-:W-:Y:S08]  /*6d0b0*/  HMMA.1688.F32.TF32 R44, R36.reuse, R218, R104 ;  /* 0x000000da242c723c */ /* 0x040ff00000081068 */
[----:B------:R-:W-:Y:S11]  /*6d0c0*/  HMMA.1688.F32.TF32 R36, R36, R222, R108 ;  /* 0x000000de2424723c */ /* 0x000ff6000008106c */
[----:B------:R-:W-:Y:S11]  /*6d0d0*/  @!UPT UIADD3 URZ, URZ, URZ, URZ ;  /* 0x0000003f3f3ff290 */ /* 0x000ff6000fffe03f */
[----:B------:R-:W-:Y:S02]  /*6d0e0*/  @!UPT UIADD3 URZ, URZ, URZ, URZ ;  /* 0x0000003f3f3ff290 */ /* 0x000fe4000fffe03f */
[----:B------:R-:W-:Y:S01]  /*6d0f0*/  IMAD.MOV.U32 R111, RZ, RZ, R36 ;  /* 0x000000ffff6f7224 */ /* 0x000fe200078e0024 */
[----:B------:R-:W-:Y:S01]  /*6d100*/  MOV R110, R37 ;  /* 0x00000025006e7202 */ /* 0x000fe20000000f00 */
[----:B------:R-:W-:Y:S01]  /*6d110*/  IMAD.MOV.U32 R109, RZ, RZ, R38 ;  /* 0x000000ffff6d7224 */ /* 0x000fe200078e0026 */
[----:B------:R-:W-:Y:S02]  /*6d120*/  MOV R108, R39 ;  /* 0x00000027006c7202 */ /* 0x000fe40000000f00 */
[C---:B------:R-:W-:Y:S01]  /*6d130*/  HMMA.1688.F32.TF32 R36, R48.reuse, R18, R112 ;  /* 0x000000123024723c */ /* 0x040fe20000081070 */
[----:B------:R-:W-:Y:S11]  /*6d140*/  IMAD.MOV.U32 R107, RZ, RZ, R44 ;  /* 0x000000ffff6b7224 */ /* 0x000ff600078e002c */
[----:B------:R-:W-:Y:S11]  /*6d150*/  @!UPT UIADD3 URZ, URZ, URZ, URZ ;  /* 0x0000003f3f3ff290 */ /* 0x000ff6000fffe03f */
[----:B------:R-:W-:Y:S01]  /*6d160*/  @!UPT UIADD3 URZ, URZ, URZ, URZ ;  /* 0x0000003f3f3ff290 */ /* 0x000fe2000fffe03f */
[----:B------:R-:W-:Y:S01]  /*6d170*/  IMAD.MOV.U32 R115, RZ, RZ, R36 ;  /* 0x000000ffff737224 */ /* 0x000fe200078e0024 */
[----:B------:R-:W-:Y:S01]  /*6d180*/  MOV R114, R37 ;  /* 0x0000002500727202 */ /* 0x000fe20000000f00 */
[----:B------:R-:W-:Y:S01]  /*6d190*/  IMAD.MOV.U32 R113, RZ, RZ, R38 ;  /* 0x000000ffff717224 */ /* 0x000fe200078e0026 */
[----:B------:R-:W-:Y:S02]  /*6d1a0*/  MOV R112, R39 ;  /* 0x0000002700707202 */ /* 0x000fe40000000f00 */
[----:B------:R-:W-:Y:S01]  /*6d1b0*/  HMMA.1688.F32.TF32 R36, R48, R22, R116 ;  /* 0x000000163024723c */ /* 0x000fe20000081074 */
[----:B------:R-:W-:Y:S01]  /*6d1c0*/  MOV R106, R45 ;  /* 0x0000002d006a7202 */ /* 0x000fe20000000f00 */
[----:B------:R-:W-:Y:S01]  /*6d1d0*/  IMAD.MOV.U32 R105, RZ, RZ, R46 ;  /* 0x000000ffff697224 */ /* 0x000fe200078e002e */
[----:B------:R-:W-:-:S05]  /*6d1e0*/  MOV R104, R47 ;  /* 0x0000002f00687202 */ /* 0x000fca0000000f00 */
[C---:B------:R-:W-:Y:S01]  /*6d1f0*/  HMMA.1688.F32.TF32 R44, R48.reuse, R30, R120 ;  /* 0x0000001e302c723c */ /* 0x040fe20000081078 */
[----:B------:R-:W-:Y:S11]  /*6d200*/  STL.64 [R1+0x4538], R64 ;  /* 0x0045384001007387 */ /* 0x000ff60000100a00 */
[----:B------:R-:W-:Y:S04]  /*6d210*/  @!UPT UIADD3 URZ, URZ, URZ, URZ ;  /* 0x0000003f3f3ff290 */ /* 0x000fe8000fffe03f */
[----:B------:R-:W-:Y:S01]  /*6d220*/  IMAD.MOV.U32 R119, RZ, RZ, R36 ;  /* 0x000000ffff777224 */ /* 0x000fe200078e0024 */
[----:B------:R-:W-:Y:S01]  /*6d230*/  MOV R118, R37 ;  /* 0x0000002500767202 */ /* 0x000fe20000000f00 */
[----:B------:R-:W-:Y:S01]  /*6d240*/  IMAD.MOV.U32 R117, RZ, RZ, R38 ;  /* 0x000000ffff757224 */ /* 0x000fe200078e0026 */
[----:B------:R-:W-:Y:S02]  /*6d250*/  MOV R116, R39 ;  /* 0x0000002700747202 */ /* 0x000fe40000000f00 */
        /* <DEDUP_REMOVED lines=10> */
[----:B------:R1:W-:Y:S02]  /*6d300*/  STL.64 [R1+0x6a8], R38 ;  /* 0x0006a82601007387 */ /* 0x0003e40000100a00 */
        /* <DEDUP_REMOVED lines=8> */
[C---:B------:R-:W-:Y:S08]  /*6d390*/  HMMA.1688.F32.TF32 R64, R48.reuse, R14, R128 ;  /* 0x0000000e3040723c */ /* 0x040ff00000081080 */
[----:B------:R-:W-:Y:S08]  /*6d3a0*/  HMMA.1688.F32.TF32 R44, R48, R10, R132 ;  /* 0x0000000a302c723c */ /* 0x000ff00000081084 */
[----:B------:R-:W-:Y:S01]  /*6d3b0*/  IMAD.MOV.U32 R143, RZ, RZ, R36 ;  /* 0x000000ffff8f7224 */ /* 0x000fe200078e0024 */
[----:B------:R-:W-:Y:S01]  /*6d3c0*/  MOV R142, R37 ;  /* 0x00000025008e7202 */ /* 0x000fe20000000f00 */
[----:B------:R-:W-:Y:S01]  /*6d3d0*/  IMAD.MOV.U32 R141, RZ, RZ, R38 ;  /* 0x000000ffff8d7224 */ /* 0x000fe200078e0026 */
[----:B------:R-:W-:-:S02]  /*6d3e0*/  MOV R140, R39 ;  /* 0x00000027008c7202 */ /* 0x000fc40000000f00 */
[C---:B----4-:R-:W-:Y:S02]  /*6d3f0*/  HMMA.1688.F32.TF32 R36, R52.reuse, R22, R148 ;  /* 0x000000163424723c */ /* 0x050fe40000081094 */
[----:B------:R-:W-:Y:S04]  /*6d400*/  STL.64 [R1+0x690], R64 ;  /* 0x0006904001007387 */ /* 0x000fe80000100a00 */
[----:B------:R-:W-:Y:S04]  /*6d410*/  STL.64 [R1+0x698], R66 ;  /* 0x0006984201007387 */ /* 0x000fe80000100a00 */
[----:B------:R-:W-:Y:S04]  /*6d420*/  STL.64 [R1+0x680], R44 ;  /* 0x0006802c01007387 */ /* 0x000fe80000100a00 */
[----:B------:R1:W-:Y:S02]  /*6d430*/  STL.64 [R1+0x688], R46 ;  /* 0x0006882e01007387 */ /* 0x0003e40000100a00 */
[----:B-1----:R-:W-:Y:S08]  /*6d440*/  HMMA.1688.F32.TF32 R44, R52, R18, R144 ;  /* 0x00000012342c723c */ /* 0x002ff00000081090 */
        /* <DEDUP_REMOVED lines=11> */
[C---:B------:R-:W-:Y:S01]  /*6d500*/  HMMA.1688.F32.TF32 R36, R52.reuse, R26, R156 ;  /* 0x0000001a3424723c */ /* 0x040fe2000008109c */
[----:B------:R-:W-:Y:S04]  /*6d510*/  STL.64 [R1+0x5c0], R44 ;  /* 0x0005c02c01007387 */ /* 0x000fe80000100a00 */
[----:B------:R1:W-:Y:S03]  /*6d520*/  STL.64 [R1+0x5c8], R46 ;  /* 0x0005c82e01007387 */ /* 0x0003e60000100a00 */
[C---:B-1----:R-:W-:Y:S11]  /*6d530*/  HMMA.1688.F32.TF32 R44, R52.reuse, R14, R160 ;  /* 0x0000000e342c723c */ /* 0x042ff600000810a0 */
[----:B------:R-:W-:Y:S05]  /*6d540*/  @!UPT UIADD3 URZ, URZ, URZ, URZ ;  /* 0x0000003f3f3ff290 */ /* 0x000fea000fffe03f */
[----:B------:R-:W-:Y:S01]  /*6d550*/  IMAD.MOV.U32 R155, RZ, RZ, R36 ;  /* 0x000000ffff9b7224 */ /* 0x000fe200078e0024 */
[----:B------:R-:W-:Y:S01]  /*6d560*/  MOV R154, R37 ;  /* 0x00000025009a7202 */ /* 0x000fe20000000f00 */
[----:B------:R-:W-:Y:S01]  /*6d570*/  IMAD.MOV.U32 R153, RZ, RZ, R38 ;  /* 0x000000ffff997224 */ /* 0x000fe200078e0026 */
[----:B------:R-:W-:Y:S02]  /*6d580*/  MOV R152, R39 ;  /* 0x0000002700987202 */ /* 0x000fe40000000f00 */
[C---:B------:R-:W-:Y:S08]  /*6d590*/  HMMA.1688.F32.TF32 R36, R52.reuse, R10, R164 ;  /* 0x0000000a3424723c */ /* 0x040ff000000810a4 */
[----:B------:R-:W-:Y:S01]  /*6d5a0*/  HMMA.1688.F32.TF32 R48, R52, R222, R172 ;  /* 0x000000de3430723c */ /* 0x000fe200000810ac */
[----:B------:R-:W-:Y:S04]  /*6d5b0*/  STL.64 [R1+0x580], R44 ;  /* 0x0005802c01007387 */ /* 0x000fe80000100a00 */
[----:B------:R1:W-:Y:S11]  /*6d5c0*/  STL.64 [R1+0x588], R46 ;  /* 0x0005882e01007387 */ /* 0x0003f60000100a00 */
[----:B------:R-:W-:Y:S01]  /*6d5d0*/  IMAD.MOV.U32 R163, RZ, RZ, R36 ;  /* 0x000000ffffa37224 */ /* 0x000fe200078e0024 */
[----:B------:R-:W-:Y:S01]  /*6d5e0*/  MOV R162, R37 ;  /* 0x0000002500a27202 */ /* 0x000fe20000000f00 */
[----:B------:R-:W-:Y:S01]  /*6d5f0*/  IMAD.MOV.U32 R161, RZ, RZ, R38 ;  /* 0x000000ffffa17224 */ /* 0x000fe200078e0026 */
[----:B------:R-:W-:-:S02]  /*6d600*/  MOV R160, R39 ;  /* 0x0000002700a07202 */ /* 0x000fc40000000f00 */
[----:B------:R-:W-:Y:S01]  /*6d610*/  HMMA.1688.F32.TF32 R36, R52, R218, R168 ;  /* 0x000000da3424723c */ /* 0x000fe200000810a8 */
[----:B------:R-:W-:Y:S04]  /*6d620*/  LDS R52, [R2+0x18080] ;  /* 0x0180800002347984 */ /* 0x000fe80000000800 */
[----:B------:R-:W-:Y:S03]  /*6d630*/  LDS R54, [R2+0x19080] ;  /* 0x0190800002367984 */ /* 0x000fe60000000800 */
[C---:B-1----:R-:W-:Y:S01]  /*6d640*/  HMMA.1688.F32.TF32 R44, R32.reuse, R18, R176 ;  /* 0x00000012202c723c */ /* 0x042fe200000810b0 */
[----:B---3--:R-:W-:Y:S04]  /*6d650*/  LDSM.16.M88.4 R16, [R7+0x42180] ;  /* 0x042180000710783b */ /* 0x008fe80000000200 */
[----:B------:R-:W-:Y:S03]  /*6d660*/  LDS R53, [R0+0x18080] ;  /* 0x0180800000357984 */ /* 0x000fe60000000800 */
[C---:B------:R-:W-:Y:S01]  /*6d670*/  HMMA.1688.F32.TF32 R28, R32.reuse, R30, R184 ;  /* 0x0000001e201c723c */ /* 0x040fe200000810b8 */
[----:B------:R-:W-:Y:S06]  /*6d680*/  LDS R55, [R0+0x19080] ;  /* 0x0190800000377984 */ /* 0x000fec0000000800 */
[----:B------:R-:W-:Y:S04]  /*6d690*/  STL.64 [R1+0x560], R36 ;  /* 0x0005602401007387 */ /* 0x000fe80000100a00 */
[----:B------:R1:W-:Y:S04]  /*6d6a0*/  STL.64 [R1+0x568], R38 ;  /* 0x0005682601007387 */ /* 0x0003e80000100a00 */
[----:B------:R-:W-:Y:S04]  /*6d6b0*/  STL.64 [R1+0x530], R48 ;  /* 0x0005303001007387 */ /* 0x000fe80000100a00 */
[----:B------:R-:W-:Y:S01]  /*6d6c0*/  STL.64 [R1+0x538], R50 ;  /* 0x0005383201007387 */ /* 0x000fe20000100a00 */
[C---:B-1----:R-:W-:Y:S03]  /*6d6d0*/  HMMA.1688.F32.TF32 R36, R32.reuse, R22, R180 ;  /* 0x000000162024723c */ /* 0x042fe600000810b4 */
[----:B------:R-:W-:Y:S04]  /*6d6e0*/  STL.64 [R1+0x520], R44 ;  /* 0x0005202c01007387 */ /* 0x000fe80000100a00 */
[----:B------:R1:W-:Y:S01]  /*6d6f0*/  STL.64 [R1+0x528], R46 ;  /* 0x0005282e01007387 */ /* 0x0003e20000100a00 */
[----:B------:R-:W-:Y:S01]  /*6d700*/  IMAD.MOV.U32 R171, RZ, RZ, R28 ;  /* 0x000000ffffab7224 */ /* 0x000fe200078e001c */
[----:B------:R-:W-:Y:S02]  /*6d710*/  HMMA.1688.F32.TF32 R204, R32, R26, R200 ;  /* 0x0000001a20cc723c */ /* 0x000fe400000810c8 */
[----:B------:R-:W-:Y:S01]  /*6d720*/  LDSM.16.M88.4 R20, [R7+0x43180] ;  /* 0x043180000714783b */ /* 0x000fe20000000200 */
[----:B------:R-:W-:Y:S01]  /*6d730*/  MOV R170, R29 ;  /* 0x0000001d00aa7202 */ /* 0x000fe20000000f00 */
[----:B------:R-:W-:Y:S01]  /*6d740*/  IMAD.MOV.U32 R169, RZ, RZ, R30 ;  /* 0x000000ffffa97224 */ /* 0x000fe200078e001e */
[----:B------:R-:W-:Y:S01]  /*6d750*/  MOV R168, R31 ;  /* 0x0000001f00a87202 */ /* 0x000fe20000000f00 */
[----:B------:R-:W-:Y:S01]  /*6d760*/  LDSM.16.M88.4 R24, [R7+0x44180] ;  /* 0x044180000718783b */ /* 0x000fe20000000200 */
[----:B-1----:R-:W-:Y:S01]  /*6d770*/  IMAD.MOV.U32 R46, RZ, RZ, R9 ;  /* 0x000000ffff2e7224 */ /* 0x002fe200078e0009 */
[----:B------:R-:W-:-:S02]  /*6d780*/  MOV R47, R8 ;  /* 0x00000008002f7202 */ /* 0x000fc40000000f00 */
[----:B------:R-:W-:Y:S04]  /*6d790*/  LDSM.16.M88.4 R28, [R7+0x45180] ;  /* 0x04518000071c783b */ /* 0x000fe80000000200 */
[----:B------:R-:W1:Y:S01]  /*6d7a0*/  LDSM.16.M88.4 R8, [R7+0x40180] ;  /* 0x040180000708783b */ /* 0x000e620000000200 */
[C---:B------:R-:W-:Y:S01]  /*6d7b0*/  HMMA.1688.F32.TF32 R216, R32.reuse, R218, R232 ;  /* 0x000000da20d8723c */ /* 0x040fe200000810e8 */
[----:B------:R-:W-:Y:S01]  /*6d7c0*/  IMAD.MOV.U32 R167, RZ, RZ, R36 ;  /* 0x000000ffffa77224 */ /* 0x000fe200078e0024 */
[----:B------:R-:W-:Y:S01]  /*6d7d0*/  MOV R166, R37 ;  /* 0x0000002500a67202 */ /* 0x000fe20000000f00 */
[----:B------:R-:W-:Y:S01]  /*6d7e0*/  IMAD.MOV.U32 R165, RZ, RZ, R38 ;  /* 0x000000ffffa57224 */ /* 0x000fe200078e0026 */
[----:B------:R-:W-:Y:S01]  /*6d7f0*/  MOV R164, R39 ;  /* 0x0000002700a47202 */ /* 0x000fe20000000f00 */
[----:B------:R-:W-:Y:S03]  /*6d800*/  LDS R48, [R4+0x18080] ;  /* 0x0180800004307984 */ /* 0x000fe60000000800 */
[----:B------:R-:W-:Y:S01]  /*6d810*/  HMMA.1688.F32.TF32 R220, R32, R222, R196 ;  /* 0x000000de20dc723c */ /* 0x000fe200000810c4 */
[----:B------:R-:W2:Y:S04]  /*6d820*/  LDSM.16.M88.4 R32, [R7+0x46180] ;  /* 0x046180000720783b */ /* 0x000ea80000000200 */
[----:B------:R-:W3:Y:S01]  /*6d830*/  LDSM.16.M88.4 R36, [R7+0x47180] ;  /* 0x047180000724783b */ /* 0x000ee20000000200 */
[----:B------:R-:W-:Y:S01]  /*6d840*/  IMAD.MOV.U32 R44, RZ, RZ, R13 ;  /* 0x000000ffff2c7224 */ /* 0x000fe200078e000d */
[----:B------:R-:W-:-:S02]  /*6d850*/  MOV R45, R12 ;  /* 0x0000000c002d7202 */ /* 0x000fc40000000f00 */
[----:B------:R-:W4:Y:S04]  /*6d860*/  LDSM.16.M88.4 R12, [R7+0x41180] ;  /* 0x04118000070c783b */ /* 0x000f280000000200 */
[----:B------:R-:W-:Y:S04]  /*6d870*/  STL [R1+0x4424], R207 ;  /* 0x004424cf01007387 */ /* 0x000fe80000100800 */
[----:B------:R-:W-:Y:S04]  /*6d880*/  STL [R1+0x4420], R215 ;  /* 0x004420d701007387 */ /* 0x000fe80000100800 */
[----:B------:R-:W-:Y:S04]  /*6d890*/  LDS R50, [R4+0x19080] ;  /* 0x0190800004327984 */ /* 0x000fe80000000800 */
[----:B------:R-:W-:Y:S04]  /*6d8a0*/  LDS R49, [R5+0x18080] ;  /* 0x0180800005317984 */ /* 0x000fe80000000800 */
[----:B------:R-:W5:Y:S01]  /*6d8b0*/  LDS R51, [R5+0x19080] ;  /* 0x0190800005337984 */ /* 0x000f620000000800 */
[C---:B-1----:R-:W-:Y:S03]  /*6d8c0*/  HMMA.1688.F32.TF32 R64, R96.reuse, R8, R44 ;  /* 0x000000086040723c */ /* 0x042fe6000008102c */
        /* <DEDUP_REMOVED lines=10> */
[----:B--2---:R-:W-:Y:S04]  /*6d970*/  STL [R1+0x438c], R34 ;  /* 0x00438c2201007387 */ /* 0x004fe80000100800 */
[----:B------:R-:W-:Y:S04]  /*6d980*/  STL [R1+0x4388], R35 ;  /* 0x0043882301007387 */ /* 0x000fe80000100800 */
[----:B---3--:R-:W-:Y:S04]  /*6d990*/  STL [R1+0x4394], R38 ;  /* 0x0043942601007387 */ /* 0x008fe80000100800 */
[----:B------:R-:W-:Y:S04]  /*6d9a0*/  STL [R1+0x4390], R39 ;  /* 0x0043902701007387 */ /* 0x000fe80000100800 */
[----:B------:R1:W-:Y:S04]  /*6d9b0*/  STL.64 [R1+0x1c0], R64 ;  /* 0x0001c04001007387 */ /* 0x0003e80000100a00 */
[----:B------:R2:W-:Y:S04]  /*6d9c0*/  STL.64 [R1+0x1c8], R66 ;  /* 0x0001c84201007387 */ /* 0x0005e80000100a00 */
[----:B------:R-:W3:Y:S04]  /*6d9d0*/  LDL.LU R244, [R1+0xf0] ;  /* 0x0000f00001f47983 */ /* 0x000ee80000300800 */
        /* <DEDUP_REMOVED lines=52> */
[----:B------:R-:W-:-:S03]  /*6dd20*/  IMAD.MOV.U32 R207, RZ, RZ, R44 ;  /* 0x000000ffffcf7224 */ /* 0x000fc600078e002c */
[----:B------:R-:W2:Y:S01]  /*6dd30*/  LDL.LU R236, [R1+0xe0] ;  /* 0x0000e00001ec7983 */ /* 0x000ea20000300800 */
[----:B------:R-:W-:-:S03]  /*6dd40*/  MOV R215, R45 ;  /* 0x0000002d00d77202 */ /* 0x000fc60000000f00 */
        /* <DEDUP_REMOVED lines=8> */
[----:B------:R-:W2:Y:S01]  /*6ddd0*/  LDL.LU R47, [R1+0xcc] ;  /* 0x0000cc00012f7983 */ /* 0x000ea20000300800 */
[C---:B---3--:R-:W-:Y:S08]  /*6dde0*/  HMMA.1688.F32.TF32 R128, R96.reuse, R20, R120 ;  /* 0x000000146080723c */ /* 0x048ff00000081078 */
[C---:B------:R-:W-:Y:S08]  /*6ddf0*/  HMMA.1688.F32.TF32 R120, R96.reuse, R28, R68 ;  /* 0x0000001c6078723c */ /* 0x040ff00000081044 */
[C---:B----4-:R-:W-:Y:S08]  /*6de00*/  HMMA.1688.F32.TF32 R132, R96.reuse, R16, R124 ;  /* 0x000000106084723c */ /* 0x050ff0000008107c */
[C---:B------:R-:W-:Y:S08]  /*6de10*/  HMMA.1688.F32.TF32 R68, R96.reuse, R36, R88 ;  /* 0x000000246044723c */ /* 0x040ff00000081058 */
[C---:B-----5:R-:W-:Y:S08]  /*6de20*/  HMMA.1688.F32.TF32 R124, R96.reuse, R24, R72 ;  /* 0x00000018607c723c */ /* 0x060ff00000081048 */
        /* <DEDUP_REMOVED lines=9> */
[----:B------:R-:W3:Y:S04]  /*6dec0*/  LDL.LU R80, [R1+0xb0] ;  /* 0x0000b00001507983 */ /* 0x000ee80000300800 */
[----:B------:R-:W-:Y:S04]  /*6ded0*/  STL.64 [R1+0x160], R72 ;  /* 0x0001604801007387 */ /* 0x000fe80000100a00 */
[----:B------:R2:W-:Y:S04]  /*6dee0*/  STL.64 [R1+0x168], R74 ;  /* 0x0001684a01007387 */ /* 0x0005e80000100a00 */
[----:B------:R-:W-:Y:S04]  /*6def0*/  STL.64 [R1+0x150], R68 ;  /* 0x0001504401007387 */ /* 0x000fe80000100a00 */
[----:B------:R1:W-:Y:S01]  /*6df00*/  STL.64 [R1+0x158], R70 ;  /* 0x0001584601007387 */ /* 0x0003e20000100a00 */
[C---:B--2---:R-:W-:Y:S03]  /*6df10*/  HMMA.1688.F32.TF32 R72, R92.reuse, R8, R188 ;  /* 0x000000085c48723c */ /* 0x044fe600000810bc */
[----:B------:R-:W3:Y:S04]  /*6df20*/  LDL.LU R81, [R1+0xb4] ;  /* 0x0000b40001517983 */ /* 0x000ee80000300800 */
[----:B------:R-:W3:Y:S01]  /*6df30*/  LDL.LU R82, [R1+0xb8] ;  /* 0x0000b80001527983 */ /* 0x000ee20000300800 */
[C---:B-1----:R-:W-:Y:S03]  /*6df40*/  HMMA.1688.F32.TF32 R68, R92.reuse, R12, R64 ;  /* 0x0000000c5c44723c */ /* 0x042fe60000081040 */
[----:B------:R-:W3:Y:S04]  /*6df50*/  LDL.LU R83, [R1+0xbc] ;  /* 0x0000bc0001537983 */ /* 0x000ee80000300800 */
[----:B------:R-:W2:Y:S01]  /*6df60*/  LDL.LU R88, [R1+0xa0] ;  /* 0x0000a00001587983 */ /* 0x000ea20000300800 */
[C---:B------:R-:W-:Y:S03]  /*6df70*/  HMMA.1688.F32.TF32 R64, R92.reuse, R16, R248 ;  /* 0x000000105c40723c */ /* 0x040fe600000810f8 */
[----:B------:R-:W2:Y:S04]  /*6df80*/  LDL.LU R89, [R1+0xa4] ;  /* 0x0000a40001597983 */ /* 0x000ea80000300800 */
[----:B------:R-:W2:Y:S04]  /*6df90*/  LDL.LU R90, [R1+0xa8] ;  /* 0x0000a800015a7983 */ /* 0x000ea80000300800 */
[----:B------:R-:W2:Y:S04]  /*6dfa0*/  LDL.LU R91, [R1+0xac] ;  /* 0x0000ac00015b7983 */ /* 0x000ea80000300800 */
[----:B------:R-:W-:Y:S04]  /*6dfb0*/  STL.64 [R1+0x140], R72 ;  /* 0x0001404801007387 */ /* 0x000fe80000100a00 */
[----:B------:R1:W-:Y:S04]  /*6dfc0*/  STL.64 [R1+0x148], R74 ;  /* 0x0001484a01007387 */ /* 0x0003e80000100a00 */
[----:B------:R-:W-:Y:S04]  /*6dfd0*/  STL.64 [R1+0x130], R68 ;  /* 0x0001304401007387 */ /* 0x000fe80000100a00 */
[----:B------:R4:W-:Y:S01]  /*6dfe0*/  STL.64 [R1+0x138], R70 ;  /* 0x0001384601007387 */ /* 0x0009e20000100a00 */
[C---:B-1----:R-:W-:Y:S03]  /*6dff0*/  HMMA.1688.F32.TF32 R72, R92.reuse, R20, R192 ;  /* 0x000000145c48723c */ /* 0x042fe600000810c0 */
[----:B------:R-:W-:Y:S04]  /*6e000*/  STL.64 [R1+0x120], R64 ;  /* 0x0001204001007387 */ /* 0x000fe80000100a00 */
[----:B------:R1:W-:Y:S01]  /*6e010*/  STL.64 [R1+0x128], R66 ;  /* 0x0001284201007387 */ /* 0x0003e20000100a00 */
[C---:B----4-:R-:W-:Y:S08]  /*6e020*/  HMMA.1688.F32.TF32 R68, R92.reuse, R24, R76 ;  /* 0x000000185c44723c */ /* 0x050ff0000008104c */
[C---:B-1----:R-:W-:Y:S07]  /*6e030*/  HMMA.1688.F32.TF32 R64, R92.reuse, R28, R244 ;  /* 0x0000001c5c40723c */ /* 0x042fee00000810f4 */
[----:B------:R-:W-:Y:S04]  /*6e040*/  STL.64 [R1+0x110], R72 ;  /* 0x0001104801007387 */ /* 0x000fe80000100a00 */
[----:B------:R-:W-:Y:S04]  /*6e050*/  STL.64 [R1+0x118], R74 ;  /* 0x0001184a01007387 */ /* 0x000fe80000100a00 */
[----:B------:R-:W4:Y:S04]  /*6e060*/  LDL.LU R76, [R1+0x90] ;  /* 0x00009000014c7983 */ /* 0x000f280000300800 */
[----:B------:R-:W-:Y:S04]  /*6e070*/  STL.64 [R1+0x100], R68 ;  /* 0x0001004401007387 */ /* 0x000fe80000100a00 */
[----:B------:R1:W-:Y:S04]  /*6e080*/  STL.64 [R1+0x108], R70 ;  /* 0x0001084601007387 */ /* 0x0003e80000100a00 */
[----:B------:R-:W-:Y:S04]  /*6e090*/  STL.64 [R1+0xf0], R64 ;  /* 0x0000f04001007387 */ /* 0x000fe80000100a00 */
[----:B------:R5:W-:Y:S04]  /*6e0a0*/  STL.64 [R1+0xf8], R66 ;  /* 0x0000f84201007387 */ /* 0x000be80000100a00 */
[----:B------:R-:W4:Y:S04]  /*6e0b0*/  LDL.LU R77, [R1+0x94] ;  /* 0x00009400014d7983 */ /* 0x000f280000300800 */
[----:B------:R-:W4:Y:S04]  /*6e0c0*/  LDL.LU R78, [R1+0x98] ;  /* 0x00009800014e7983 */ /* 0x000f280000300800 */
[----:B------:R-:W4:Y:S01]  /*6e0d0*/  LDL.LU R79, [R1+0x9c] ;  /* 0x00009c00014f7983 */ /* 0x000f220000300800 */
[C---:B-1----:R-:W-:Y:S03]  /*6e0e0*/  HMMA.1688.F32.TF32 R68, R92.reuse, R32, R236 ;  /* 0x000000205c44723c */ /* 0x042fe600000810ec */
[----:B------:R-:W4:Y:S04]  /*6e0f0*/  LDL.LU R244, [R1+0x80] ;  /* 0x0000800001f47983 */ /* 0x000f280000300800 */
[----:B------:R-:W4:Y:S01]  /*6e100*/  LDL.LU R245, [R1+0x84] ;  /* 0x0000840001f57983 */ /* 0x000f220000300800 */
[----:B-----5:R-:W-:Y:S03]  /*6e110*/  HMMA.1688.F32.TF32 R64, R92, R36, R84 ;  /* 0x000000245c40723c */ /* 0x020fe60000081054 */
[----:B------:R-:W5:Y:S04]  /*6e120*/  LDL.LU R246, [R1+0x88] ;  /* 0x0000880001f67983 */ /* 0x000f680000300800 */
[----:B------:R-:W5:Y:S01]  /*6e130*/  LDL.LU R247, [R1+0x8c] ;  /* 0x00008c0001f77983 */ /* 0x000f620000300800 */
[----:B------:R-:W-:Y:S07]  /*6e140*/  HMMA.1688.F32.TF32 R44, R52, R8, R44 ;  /* 0x00000008342c723c */ /* 0x000fee000008102c */
[----:B------:R-:W-:Y:S04]  /*6e150*/  STL.64 [R1+0xe0], R68 ;  /* 0x0000e04401007387 */ /* 0x000fe80000100a00 */
[----:B------:R3:W-:Y:S04]  /*6e160*/  STL.64 [R1+0xe8], R70 ;  /* 0x0000e84601007387 */ /* 0x0007e80000100a00 */
[----:B------:R-:W-:Y:S04]  /*6e170*/  STL.64 [R1+0xd0], R64 ;  /* 0x0000d04001007387 */ /* 0x000fe80000100a00 */
[----:B------:R2:W-:Y:S05]  /*6e180*/  STL.64 [R1+0xd8], R66 ;  /* 0x0000d84201007387 */ /* 0x0005ea0000100a00 */
[----:B------:R-:W-:Y:S01]  /*6e190*/  IMAD.MOV.U32 R38, RZ, RZ, R44 ;  /* 0x000000ffff267224 */ /* 0x000fe200078e002c */
[----:B------:R-:W-:Y:S01]  /*6e1a0*/  MOV R39, R45 ;  /* 0x0000002d00277202 */ /* 0x000fe20000000f00 */
[----:B------:R-:W5:Y:S01]  /*6e1b0*/  LDL.LU R44, [R1+0x660] ;  /* 0x00066000012c7983 */ /* 0x000f620000300800 */
[----:B------:R-:W-:Y:S01]  /*6e1c0*/  IMAD.MOV.U32 R34, RZ, RZ, R46 ;  /* 0x000000ffff227224 */ /* 0x000fe200078e002e */
[----:B------:R-:W-:-:S02]  /*6e1d0*/  MOV R35, R47 ;  /* 0x0000002f00237202 */ /* 0x000fc40000000f00 */
[----:B------:R-:W5:Y:S04]  /*6e1e0*/  LDL.LU R45, [R1+0x664] ;  /* 0x00066400012d7983 */ /* 0x000f680000300800 */
[----:B------:R-:W5:Y:S04]  /*6e1f0*/  LDL.LU R46, [R1+0x668] ;  /* 0x00066800012e7983 */ /* 0x000f680000300800 */
[----:B------:R-:W5:Y:S04]  /*6e200*/  LDL.LU R47, [R1+0x66c] ;  /* 0x00066c00012f7983 */ /* 0x000f680000300800 */
[----:B------:R-:W-:Y:S04]  /*6e210*/  STL [R1+0x43a4], R35 ;  /* 0x0043a42301007387 */ /* 0x000fe80000100800 */
[----:B------:R-:W-:Y:S04]  /*6e220*/  STL [R1+0x43a0], R34 ;  /* 0x0043a02201007387 */ /* 0x000fe80000100800 */
[----:B------:R-:W-:Y:S04]  /*6e230*/  STL [R1+0x439c], R39 ;  /* 0x00439c2701007387 */ /* 0x000fe80000100800 */
[----:B------:R1:W-:Y:S01]  /*6e240*/  STL [R1+0x4398], R38 ;  /* 0x0043982601007387 */ /* 0x0003e20000100800 */
[C---:B---3--:R-:W-:Y:S08]  /*6e250*/  HMMA.1688.F32.TF32 R68, R52.reuse, R12, R80 ;  /* 0x0000000c3444723c */ /* 0x048ff00000081050 */
[C---:B--2---:R-:W-:Y:S11]  /*6e260*/  HMMA.1688.F32.TF32 R64, R52.reuse, R16, R88 ;  /* 0x000000103440723c */ /* 0x044ff60000081058 */
[----:B------:R-:W-:Y:S04]  /*6e270*/  @!UPT UIADD3 URZ, URZ, URZ, URZ ;  /* 0x0000003f3f3ff290 */ /* 0x000fe8000fffe03f */
[----:B------:R-:W-:Y:S04]  /*6e280*/  STL.64 [R1+0xb0], R68 ;  /* 0x0000b04401007387 */ /* 0x000fe80000100a00 */
[----:B------:R4:W-:Y:S04]  /*6e290*/  STL.64 [R1+0xb8], R70 ;  /* 0x0000b84601007387 */ /* 0x0009e80000100a00 */
[----:B------:R-:W2:Y:S04]  /*6e2a0*/  LDL.LU R88, [R1+0x650] ;  /* 0x0006500001587983 */ /* 0x000ea80000300800 */
[----:B------:R-:W2:Y:S04]  /*6e2b0*/  LDL.LU R89, [R1+0x654] ;  /* 0x0006540001597983 */ /* 0x000ea80000300800 */
[----:B------:R-:W2:Y:S01]  /*6e2c0*/  LDL.LU R90, [R1+0x658] ;  /* 0x00065800015a7983 */ /* 0x000ea20000300800 */
[----:B-1----:R-:W-:Y:S01]  /*6e2d0*/  MOV R38, R67 ;  /* 0x0000004300267202 */ /* 0x002fe20000000f00 */
[----:B------:R-:W-:Y:S01]  /*6e2e0*/  IMAD.MOV.U32 R39, RZ, RZ, R66 ;  /* 0x000000ffff277224 */ /* 0x000fe200078e0042 */
[----:B------:R-:W-:Y:S01]  /*6e2f0*/  MOV R34, R65 ;  /* 0x0000004100227202 */ /* 0x000fe20000000f00 */
[----:B------:R-:W-:Y:S01]  /*6e300*/  IMAD.MOV.U32 R35, RZ, RZ, R64 ;  /* 0x000000ffff237224 */ /* 0x000fe200078e0040 */
[----:B------:R-:W2:Y:S04]  /*6e310*/  LDL.LU R91, [R1+0x65c] ;  /* 0x00065c00015b7983 */ /* 0x000ea80000300800 */
[----:B------:R-:W-:Y:S04]  /*6e320*/  STL [R1+0x43b4], R38 ;  /* 0x0043b42601007387 */ /* 0x000fe80000100800 */
[----:B------:R-:W-:Y:S04]  /*6e330*/  STL [R1+0x43b0], R39 ;  /* 0x0043b02701007387 */ /* 0x000fe80000100800 */
[----:B------:R-:W-:Y:S04]  /*6e340*/  STL [R1+0x43ac], R35 ;  /* 0x0043ac2301007387 */ /* 0x000fe80000100800 */
[----:B------:R1:W-:Y:S01]  /*6e350*/  STL [R1+0x43a8], R34 ;  /* 0x0043a82201007387 */ /* 0x0003e20000100800 */
[C---:B----4-:R-:W-:Y:S08]  /*6e360*/  HMMA.1688.F32.TF32 R68, R52.reuse, R20, R76 ;  /* 0x000000143444723c */ /* 0x050ff0000008104c */
[----:B-----5:R-:W-:Y:S11]  /*6e370*/  HMMA.1688.F32.TF32 R64, R52, R24, R244 ;  /* 0x000000183440723c */ /* 0x020ff600000810f4 */
[----:B------:R-:W-:Y:S04]  /*6e380*/  @!UPT UIADD3 URZ, URZ, URZ, URZ ;  /* 0x0000003f3f3ff290 */ /* 0x000fe8000fffe03f */
[----:B------:R-:W-:Y:S04]  /*6e390*/  STL.64 [R1+0x90], R68 ;  /* 0x0000904401007387 */ /* 0x000fe80000100a00 */
[----:B------:R-:W-:Y:S04]  /*6e3a0*/  STL.64 [R1+0x98], R70 ;  /* 0x0000984601007387 */ /* 0x000fe80000100a00 */
        /* <DEDUP_REMOVED lines=8> */
[----:B------:R4:W-:Y:S01]  /*6e430*/  STL [R1+0x43c4], R22 ;  /* 0x0043c41601007387 */ /* 0x0009e20000100800 */
[----:B------:R-:W-:Y:S03]  /*6e440*/  HMMA.1688.F32.TF32 R44, R52, R28, R44 ;  /* 0x0000001c342c723c */ /* 0x000fe6000008102c */
[----:B------:R-:W-:Y:S04]  /*6e450*/  STL [R1+0x43c0], R19 ;  /* 0x0043c01301007387 */ /* 0x000fe80000100800 */
[----:B------:R-:W-:Y:S04]  /*6e460*/  STL [R1+0x43bc], R18 ;  /* 0x0043bc1201007387 */ /* 0x000fe80000100800 */
[----:B------:R5:W-:Y:S04]  /*6e470*/  STL [R1+0x43b8], R30 ;  /* 0x0043b81e01007387 */ /* 0x000be80000100800 */
[----:B------:R-:W3:Y:S04]  /*6e480*/  LDL.LU R76, [R1+0x540] ;  /* 0x00054000014c7983 */ /* 0x000ee80000300800 */
[----:B------:R-:W3:Y:S04]  /*6e490*/  LDL.LU R77, [R1+0x544] ;  /* 0x00054400014d7983 */ /* 0x000ee80000300800 */
[----:B------:R-:W3:Y:S04]  /*6e4a0*/  LDL.LU R78, [R1+0x548] ;  /* 0x00054800014e7983 */ /* 0x000ee80000300800 */
[----:B------:R-:W3:Y:S01]  /*6e4b0*/  LDL.LU R79, [R1+0x54c] ;  /* 0x00054c00014f7983 */ /* 0x000ee20000300800 */
        /* <DEDUP_REMOVED lines=24> */
[C---:B--2---:R-:W-:Y:S01]  /*6e640*/  HMMA.1688.F32.TF32 R44, R52.reuse, R32, R88 ;  /* 0x00000020342c723c */ /* 0x044fe20000081058 */
[----:B------:R-:W2:Y:S04]  /*6e650*/  LDL.LU R88, [R1+0x4f0] ;  /* 0x0004f00001587983 */ /* 0x000ea80000300800 */
[----:B------:R-:W2:Y:S04]  /*6e660*/  LDL.LU R89, [R1+0x4f4] ;  /* 0x0004f40001597983 */ /* 0x000ea80000300800 */
[----:B------:R-:W2:Y:S04]  /*6e670*/  LDL.LU R90, [R1+0x4f8] ;  /* 0x0004f800015a7983 */ /* 0x000ea80000300800 */
[----:B------:R-:W2:Y:S11]  /*6e680*/  LDL.LU R91, [R1+0x4fc] ;  /* 0x0004fc00015b7983 */ /* 0x000eb60000300800 */
[----:B----4-:R-:W-:Y:S01]  /*6e690*/  IMAD.MOV.U32 R22, RZ, RZ, R44 ;  /* 0x000000ffff167224 */ /* 0x010fe200078e002c */
[----:B-----5:R-:W-:Y:S01]  /*6e6a0*/  MOV R30, R47 ;  /* 0x0000002f001e7202 */ /* 0x020fe20000000f00 */
[----:B------:R-:W-:Y:S01]  /*6e6b0*/  IMAD.MOV.U32 R18, RZ, RZ, R46 ;  /* 0x000000ffff127224 */ /* 0x000fe200078e002e */
[----:B------:R-:W-:Y:S01]  /*6e6c0*/  MOV R19, R45 ;  /* 0x0000002d00137202 */ /* 0x000fe20000000f00 */
[----:B------:R-:W4:Y:S04]  /*6e6d0*/  LDL.LU R44, [R1+0x500] ;  /* 0x00050000012c7983 */ /* 0x000f280000300800 */
[----:B------:R-:W4:Y:S04]  /*6e6e0*/  LDL.LU R45, [R1+0x504] ;  /* 0x00050400012d7983 */ /* 0x000f280000300800 */
[----:B------:R-:W4:Y:S04]  /*6e6f0*/  LDL.LU R46, [R1+0x508] ;  /* 0x00050800012e7983 */ /* 0x000f280000300800 */
[----:B------:R-:W4:Y:S01]  /*6e700*/  LDL.LU R47, [R1+0x50c] ;  /* 0x00050c00012f7983 */ /* 0x000f220000300800 */
[----:B---3--:R-:W-:Y:S11]  /*6e710*/  HMMA.1688.F32.TF32 R52, R52, R36, R80 ;  /* 0x000000243434723c */ /* 0x008ff60000081050 */
[----:B------:R-:W-:Y:S11]  /*6e720*/  @!UPT UIADD3 URZ, URZ, URZ, URZ ;  /* 0x0000003f3f3ff290 */ /* 0x000ff6000fffe03f */
[----:B------:R-:W-:Y:S02]  /*6e730*/  @!UPT UIADD3 URZ, URZ, URZ, URZ ;  /* 0x0000003f3f3ff290 */ /* 0x000fe4000fffe03f */
[----:B-1----:R-:W-:Y:S01]  /*6e740*/  IMAD.MOV.U32 R34, RZ, RZ, R52 ;  /* 0x000000ffff227224 */ /* 0x002fe200078e0034 */
[----:B------:R-:W-:Y:S01]  /*6e750*/  MOV R35, R53 ;  /* 0x0000003500237202 */ /* 0x000fe20000000f00 */
[----:B------:R-:W-:Y:S01]  /*6e760*/  IMAD.MOV.U32 R38, RZ, RZ, R54 ;  /* 0x000000ffff267224 */ /* 0x000fe200078e0036 */
[----:B------:R-:W-:Y:S02]  /*6e770*/  MOV R39, R55 ;  /* 0x0000003700277202 */ /* 0x000fe40000000f00 */
[C---:B------:R-:W-:Y:S01]  /*6e780*/  HMMA.1688.F32.TF32 R52, R48.reuse, R8, R76 ;  /* 0x000000083034723c */ /* 0x040fe2000008104c */
[----:B------:R-:W-:Y:S04]  /*6e790*/  STL [R1+0x43e4], R30 ;  /* 0x0043e41e01007387 */ /* 0x000fe80000100800 */
[----:B------:R-:W-:Y:S11]  /*6e7a0*/  STL [R1+0x43e0], R18 ;  /* 0x0043e01201007387 */ /* 0x000ff60000100800 */
[----:B------:R-:W-:Y:S08]  /*6e7b0*/  @!UPT UIADD3 URZ, URZ, URZ, URZ ;  /* 0x0000003f3f3ff290 */ /* 0x000ff0000fffe03f */
[----:B------:R-:W-:Y:S01]  /*6e7c0*/  IMAD.MOV.U32 R23, RZ, RZ, R52 ;  /* 0x000000ffff177224 */ /* 0x000fe200078e0034 */
[----:B------:R-:W-:Y:S01]  /*6e7d0*/  MOV R31, R53 ;  /* 0x00000035001f7202 */ /* 0x000fe20000000f00 */
[----:B------:R-:W-:Y:S01]  /*6e7e0*/  IMAD.MOV.U32 R26, RZ, RZ, R54 ;  /* 0x000000ffff1a7224 */ /* 0x000fe200078e0036 */
[----:B------:R-:W-:Y:S02]  /*6e7f0*/  MOV R27, R55 ;  /* 0x00000037001b7202 */ /* 0x000fe40000000f00 */
[----:B------:R-:W-:Y:S01]  /*6e800*/  HMMA.1688.F32.TF32 R52, R48, R12, R244 ;  /* 0x0000000c3034723c */ /* 0x000fe200000810f4 */
[----:B------:R-:W-:Y:S04]  /*6e810*/  STL [R1+0x43dc], R22 ;  /* 0x0043dc1601007387 */ /* 0x000fe80000100800 */
[----:B------:R1:W-:Y:S04]  /*6e820*/  STL [R1+0x43d8], R19 ;  /* 0x0043d81301007387 */ /* 0x0003e80000100800 */
[----:B------:R3:W-:Y:S04]  /*6e830*/  STL [R1+0x43f4], R39 ;  /* 0x0043f42701007387 */ /* 0x0007e80000100800 */
[----:B------:R5:W-:Y:S04]  /*6e840*/  STL [R1+0x43f0], R38 ;  /* 0x0043f02601007387 */ /* 0x000be80000100800 */
[----:B------:R2:W-:Y:S04]  /*6e850*/  STL [R1+0x43ec], R34 ;  /* 0x0043ec2201007387 */ /* 0x0005e80000100800 */
[----:B------:R2:W-:Y:S03]  /*6e860*/  STL [R1+0x43e8], R35 ;  /* 0x0043e82301007387 */ /* 0x0005e60000100800 */
[----:B-1----:R-:W-:Y:S01]  /*6e870*/  MOV R19, R55 ;  /* 0x0000003700137202 */ /* 0x002fe20000000f00 */
[----:B------:R1:W-:Y:S01]  /*6e880*/  STL [R1+0x4404], R27 ;  /* 0x0044041b01007387 */ /* 0x0003e20000100800 */
[----:B------:R-:W-:Y:S01]  /*6e890*/  IMAD.MOV.U32 R22, RZ, RZ, R54 ;  /* 0x000000ffff167224 */ /* 0x000fe200078e0036 */
[----:B------:R-:W-:Y:S01]  /*6e8a0*/  MOV R18, R53 ;  /* 0x0000003500127202 */ /* 0x000fe20000000f00 */
[----:B------:R-:W-:Y:S01]  /*6e8b0*/  IMAD.MOV.U32 R30, RZ, RZ, R52 ;  /* 0x000000ffff1e7224 */ /* 0x000fe200078e0034 */
[----:B------:R1:W-:Y:S04]  /*6e8c0*/  STL [R1+0x4400], R26 ;  /* 0x0044001a01007387 */ /* 0x0003e80000100800 */
[----:B------:R1:W-:Y:S04]  /*6e8d0*/  STL [R1+0x43fc], R31 ;  /* 0x0043fc1f01007387 */ /* 0x0003e80000100800 */
[----:B------:R1:W-:Y:S04]  /*6e8e0*/  STL [R1+0x43f8], R23 ;  /* 0x0043f81701007387 */ /* 0x0003e80000100800 */
[----:B------:R1:W-:Y:S04]  /*6e8f0*/  STL [R1+0x4414], R19 ;  /* 0x0044141301007387 */ /* 0x0003e80000100800 */
[----:B------:R1:W-:Y:S04]  /*6e900*/  STL [R1+0x4410], R22 ;  /* 0x0044101601007387 */ /* 0x0003e80000100800 */
[----:B------:R1:W-:Y:S04]  /*6e910*/  STL [R1+0x440c], R18 ;  /* 0x00440c1201007387 */ /* 0x0003e80000100800 */
[----:B------:R1:W-:Y:S04]  /*6e920*/  STL [R1+0x4408], R30 ;  /* 0x0044081e01007387 */ /* 0x0003e80000100800 */
[----:B------:R-:W2:Y:S04]  /*6e930*/  LDL.LU R241, [R1+0x4704] ;  /* 0x0047040001f17983 */ /* 0x000ea80000300800 */
[----:B------:R-:W3:Y:S04]  /*6e940*/  LDL.LU R242, [R1+0x4700] ;  /* 0x0047000001f27983 */ /* 0x000ee80000300800 */
        /* <DEDUP_REMOVED lines=13> */
[----:B------:R-:W1:Y:S01]  /*6ea20*/  LDS R55, [R0+0x19100] ;  /* 0x0191000000377984 */ /* 0x000e620000000800 */
[----:B--2---:R-:W-:Y:S01]  /*6ea30*/  MOV R135, R241 ;  /* 0x000000f100877202 */ /* 0x004fe20000000f00 */
[----:B---3--:R-:W-:Y:S01]  /*6ea40*/  IMAD.MOV.U32 R134, RZ, RZ, R242 ;  /* 0x000000ffff867224 */ /* 0x008fe200078e00f2 */
[----:B----4-:R-:W-:Y:S01]  /*6ea50*/  MOV R133, R56 ;  /* 0x0000003800857202 */ /* 0x010fe20000000f00 */
[----:B-----5:R-:W-:-:S02]  /*6ea60*/  IMAD.MOV.U32 R132, RZ, RZ, R243 ;  /* 0x000000ffff847224 */ /* 0x020fc400078e00f3 */
        /* <DEDUP_REMOVED lines=100> */
[----:B-1----:R-:W-:Y:S01]  /*6f0b0*/  IMAD.MOV.U32 R27, RZ, RZ, R44 ;  /* 0x000000ffff1b7224 */ /* 0x002fe200078e002c */
        /* <DEDUP_REMOVED lines=12> */
[----:B--2---:R-:W-:Y:S01]  /*6f180*/  MOV R95, R241 ;  /* 0x000000f1005f7202 */ /* 0x004fe20000000f00 */
[----:B---3--:R-:W-:Y:S01]  /*6f190*/  IMAD.MOV.U32 R94, RZ, RZ, R242 ;  /* 0x000000ffff5e7224 */ /* 0x008fe200078e00f2 */
[----:B----4-:R-:W-:Y:S01]  /*6f1a0*/  MOV R93, R56 ;  /* 0x00000038005d7202 */ /* 0x010fe20000000f00 */
[----:B-----5:R-:W-:Y:S02]  /*6f1b0*/  IMAD.MOV.U32 R92, RZ, RZ, R243 ;  /* 0x000000ffff5c7224 */ /* 0x020fe400078e00f3 */
        /* <DEDUP_REMOVED lines=26> */
[----:B------:R-:W4:Y:S04]  /*6f360*/  LDL.LU R56, [R1+0x45dc] ;  /* 0x0045dc0001387983 */ /* 0x000f280000300800 */
[----:B------:R-:W5:Y:S01]  /*6f370*/  LDL.LU R243, [R1+0x45d8] ;  /* 0x0045d80001f37983 */ /* 0x000f620000300800 */
[----:B------:R-:W-:Y:S01]  /*6f380*/  MOV R87, R42 ;  /* 0x0000002a00577202 */ /* 0x000fe20000000f00 */
[----:B------:R-:W-:-:S02]  /*6f390*/  IMAD.MOV.U32 R86, RZ, RZ, R240 ;  /* 0x000000ffff567224 */ /* 0x000fc400078e00f0 */
[----:B------:R-:W-:Y:S02]  /*6f3a0*/  IMAD.MOV.U32 R84, RZ, RZ, R41 ;  /* 0x000000ffff547224 */ /* 0x000fe400078e0029 */
        /* <DEDUP_REMOVED lines=11> */
[----:B------:R-:W4:Y:S04]  /*6f460*/  LDL.LU R242, [R1+0x45bc] ;  /* 0x0045bc0001f27983 */ /* 0x000f280000300800 */
[----:B------:R-:W5:Y:S01]  /*6f470*/  LDL.LU R241, [R1+0x45b8] ;  /* 0x0045b80001f17983 */ /* 0x000f620000300800 */
[----:B------:R-:W-:Y:S01]  /*6f480*/  MOV R195, R41 ;  /* 0x0000002900c37202 */ /* 0x000fe20000000f00 */
[----:B------:R-:W-:-:S02]  /*6f490*/  IMAD.MOV.U32 R194, RZ, RZ, R40 ;  /* 0x000000ffffc27224 */ /* 0x000fc400078e0028 */
[----:B------:R-:W-:Y:S02]  /*6f4a0*/  IMAD.MOV.U32 R192, RZ, RZ, R240 ;  /* 0x000000ffffc07224 */ /* 0x000fe400078e00f0 */
[----:B------:R-:W2:Y:S01]  /*6f4b0*/  LDL.LU R240, [R1+0x45b4] ;  /* 0x0045b40001f07983 */ /* 0x000ea20000300800 */
[----:B------:R-:W-:-:S03]  /*6f4c0*/  MOV R193, R42 ;  /* 0x0000002a00c17202 */ /* 0x000fc60000000f00 */
[----:B------:R-:W3:Y:S04]  /*6f4d0*/  LDL.LU R42, [R1+0x45b0] ;  /* 0x0045b000012a7983 */ /* 0x000ee80000300800 */
[----:B------:R-:W4:Y:S04]  /*6f4e0*/  LDL.LU R40, [R1+0x45ac] ;  /* 0x0045ac0001287983 */ /* 0x000f280000300800 */
[----:B------:R-:W5:Y:S04]  /*6f4f0*/  LDL.LU R41, [R1+0x45a8] ;  /* 0x0045a80001297983 */ /* 0x000f680000300800 */
        /* <DEDUP_REMOVED lines=13> */
[----:B------:R-:W2:Y:S04]  /*6f5d0*/  LDL.LU R41, [R1+0x45a0] ;  /* 0x0045a00001297983 */ /* 0x000ea80000300800 */
[----:B------:R-:W2:Y:S04]  /*6f5e0*/  LDL.LU R42, [R1+0x459c] ;  /* 0x00459c00012a7983 */ /* 0x000ea80000300800 */
[----:B------:R-:W3:Y:S04]  /*6f5f0*/  LDL.LU R240, [R1+0x4598] ;  /* 0x0045980001f07983 */ /* 0x000ee80000300800 */
[----:B------:R-:W4:Y:S04]  /*6f600*/  LDL.LU R72, [R1+0x8b0] ;  /* 0x0008b00001487983 */ /* 0x000f280000300800 */
[----:B------:R-:W4:Y:S04]  /*6f610*/  LDL.LU R73, [R1+0x8b4] ;  /* 0x0008b40001497983 */ /* 0x000f280000300800 */
[----:B------:R-:W4:Y:S04]  /*6f620*/  LDL.LU R74, [R1+0x8b8] ;  /* 0x0008b800014a7983 */ /* 0x000f280000300800 */
[----:B------:R-:W4:Y:S01]  /*6f630*/  LDL.LU R75, [R1+0x8bc] ;  /* 0x0008bc00014b7983 */ /* 0x000f220000300800 */
[----:B------:R-:W-:Y:S01]  /*6f640*/  IMAD.MOV.U32 R64, RZ, RZ, R241 ;  /* 0x000000ffff407224 */ /* 0x000fe200078e00f1 */
[----:B------:R-:W-:Y:S01]  /*6f650*/  MOV R65, R242 ;  /* 0x000000f200417202 */ /* 0x000fe20000000f00 */
[----:B------:R-:W-:Y:S01]  /*6f660*/  IMAD.MOV.U32 R66, RZ, RZ, R243 ;  /* 0x000000ffff427224 */ /* 0x000fe200078e00f3 */
[----:B------:R-:W3:Y:S01]  /*6f670*/  LDL.LU R241, [R1+0x4594] ;  /* 0x0045940001f17983 */ /* 0x000ee20000300800 */
[----:B------:R-:W-:-:S03]  /*6f680*/  MOV R67, R56 ;  /* 0x0000003800437202 */ /* 0x000fc60000000f00 */
[----:B------:R-:W3:Y:S04]  /*6f690*/  LDL.LU R242, [R1+0x4590] ;  /* 0x0045900001f27983 */ /* 0x000ee80000300800 */
[----:B------:R-:W3:Y:S04]  /*6f6a0*/  LDL.LU R243, [R1+0x458c] ;  /* 0x00458c0001f37983 */ /* 0x000ee80000300800 */
        /* <DEDUP_REMOVED lines=8> */
[----:B------:R-:W2:Y:S01]  /*6f730*/  LDL.LU R79, [R1+0x48c] ;  /* 0x00048c00014f7983 */ /* 0x000ea20000300800 */
[C---:B------:R-:W-:Y:S08]  /*6f740*/  HMMA.1688.F32.TF32 R68, R52.reuse, R12, R68 ;  /* 0x0000000c3444723c */ /* 0x040ff00000081044 */
[C---:B------:R-:W-:Y:S08]  /*6f750*/  HMMA.1688.F32.TF32 R188, R52.reuse, R16, R188 ;  /* 0x0000001034bc723c */ /* 0x040ff000000810bc */
[C---:B------:R-:W-:Y:S08]  /*6f760*/  HMMA.1688.F32.TF32 R64, R52.reuse, R20, R64 ;  /* 0x000000143440723c */ /* 0x040ff00000081040 */
[C---:B------:R-:W-:Y:S08]  /*6f770*/  HMMA.1688.F32.TF32 R192, R52.reuse, R24, R192 ;  /* 0x0000001834c0723c */ /* 0x040ff000000810c0 */
[C---:B------:R-:W-:Y:S08]  /*6f780*/  HMMA.1688.F32.TF32 R236, R52.reuse, R28, R236 ;  /* 0x0000001c34ec723c */ /* 0x040ff000000810ec */
[C---:B------:R-:W-:Y:S08]  /*6f790*/  HMMA.1688.F32.TF32 R84, R52.reuse, R32, R84 ;  /* 0x000000203454723c */ /* 0x040ff00000081054 */
[C---:B----4-:R-:W-:Y:S08]  /*6f7a0*/  HMMA.1688.F32.TF32 R72, R52.reuse, R8, R72 ;  /* 0x000000083448723c */ /* 0x050ff00000081048 */
[----:B------:R-:W-:Y:S11]  /*6f7b0*/  HMMA.1688.F32.TF32 R52, R52, R36, R80 ;  /* 0x000000243434723c */ /* 0x000ff60000081050 */
[----:B------:R-:W-:Y:S04]  /*6f7c0*/  @!UPT UIADD3 URZ, URZ, URZ, URZ ;  /* 0x0000003f3f3ff290 */ /* 0x000fe8000fffe03f */
        /* <DEDUP_REMOVED lines=28> */
[----:B------:R-:W4:Y:S04]  /*6f990*/  LDL.LU.64 R82, [R1+0x4500] ;  /* 0x0045000001527983 */ /* 0x000f280000300a00 */
[----:B------:R-:W4:Y:S04]  /*6f9a0*/  LDL.LU.64 R80, [R1+0x44f8] ;  /* 0x0044f80001507983 */ /* 0x000f280000300a00 */
[----:B------:R1:W-:Y:S04]  /*6f9b0*/  STL.64 [R1+0x490], R52 ;  /* 0x0004903401007387 */ /* 0x0003e80000100a00 */
[----:B------:R2:W-:Y:S04]  /*6f9c0*/  STL.64 [R1+0x498], R54 ;  /* 0x0004983601007387 */ /* 0x0005e80000100a00 */
[----:B-1----:R-:W4:Y:S04]  /*6f9d0*/  LDL.LU R52, [R1+0x400] ;  /* 0x0004000001347983 */ /* 0x002f280000300800 */
[----:B------:R-:W4:Y:S04]  /*6f9e0*/  LDL.LU R53, [R1+0x404] ;  /* 0x0004040001357983 */ /* 0x000f280000300800 */
[----:B--2---:R-:W4:Y:S04]  /*6f9f0*/  LDL.LU R54, [R1+0x408] ;  /* 0x0004080001367983 */ /* 0x004f280000300800 */
[----:B------:R-:W4:Y:S01]  /*6fa00*/  LDL.LU R55, [R1+0x40c] ;  /* 0x00040c0001377983 */ /* 0x000f220000300800 */
[----:B-----5:R-:W-:Y:S03]  /*6fa10*/  HMMA.1688.F32.TF32 R248, R48, R28, R56 ;  /* 0x0000001c30f8723c */ /* 0x020fe60000081038 */
[----:B------:R-:W-:Y:S04]  /*6fa20*/  LDS R56, [R4+0x18100] ;  /* 0x0181000004387984 */ /* 0x000fe80000000800 */
[----:B------:R-:W-:Y:S04]  /*6fa30*/  LDS R58, [R4+0x19100] ;  /* 0x01910000043a7984 */ /* 0x000fe80000000800 */
[----:B------:R-:W-:Y:S04]  /*6fa40*/  LDS R57, [R5+0x18100] ;  /* 0x0181000005397984 */ /* 0x000fe80000000800 */
[----:B------:R-:W1:Y:S02]  /*6fa50*/  LDS R59, [R5+0x19100] ;  /* 0x01910000053b7984 */ /* 0x000e640000000800 */
[C---:B-1----:R-:W-:Y:S08]  /*6fa60*/  HMMA.1688.F32.TF32 R76, R56.reuse, R8, R76 ;  /* 0x00000008384c723c */ /* 0x042ff0000008104c */
[C---:B------:R-:W-:Y:S08]  /*6fa70*/  HMMA.1688.F32.TF32 R244, R56.reuse, R12, R244 ;  /* 0x0000000c38f4723c */ /* 0x040ff000000810f4 */
[C---:B------:R-:W-:Y:S08]  /*6fa80*/  HMMA.1688.F32.TF32 R44, R56.reuse, R16, R44 ;  /* 0x00000010382c723c */ /* 0x040ff0000008102c */
[C---:B------:R-:W-:Y:S01]  /*6fa90*/  HMMA.1688.F32.TF32 R88, R56.reuse, R20, R88 ;  /* 0x000000143858723c */ /* 0x040fe20000081058 */
[----:B------:R-:W-:Y:S04]  /*6faa0*/  STL.64 [R1+0x480], R76 ;  /* 0x0004804c01007387 */ /* 0x000fe80000100a00 */
[----:B------:R1:W-:Y:S04]  /*6fab0*/  STL.64 [R1+0x488], R78 ;  /* 0x0004884e01007387 */ /* 0x0003e80000100a00 */
[----:B-1----:R-:W2:Y:S04]  /*6fac0*/  LDL.LU.64 R78, [R1+0x44f0] ;  /* 0x0044f000014e7983 */ /* 0x002ea80000300a00 */
[----:B------:R-:W2:Y:S04]  /*6fad0*/  LDL.LU.64 R76, [R1+0x44e8] ;  /* 0x0044e800014c7983 */ /* 0x000ea80000300a00 */
[----:B------:R-:W-:Y:S04]  /*6fae0*/  STL.64 [R1+0x470], R244 ;  /* 0x000470f401007387 */ /* 0x000fe80000100a00 */
[----:B------:R1:W-:Y:S04]  /*6faf0*/  STL.64 [R1+0x478], R246 ;  /* 0x000478f601007387 */ /* 0x0003e80000100a00 */
[----:B-1----:R-:W5:Y:S04]  /*6fb00*/  LDL.LU.64 R246, [R1+0x44e0] ;  /* 0x0044e00001f67983 */ /* 0x002f680000300a00 */
        /* <DEDUP_REMOVED lines=8> */
[----:B------:R-:W5:Y:S01]  /*6fb90*/  LDL.LU.64 R88, [R1+0x44b8] ;  /* 0x0044b80001587983 */ /* 0x000f620000300a00 */
[----:B------:R-:W-:Y:S08]  /*6fba0*/  HMMA.1688.F32.TF32 R92, R56, R28, R92 ;  /* 0x0000001c385c723c */ /* 0x000ff0000008105c */
[C---:B---3--:R-:W-:Y:S08]  /*6fbb0*/  HMMA.1688.F32.TF32 R240, R48.reuse, R32, R240 ;  /* 0x0000002030f0723c */ /* 0x048ff000000810f0 */
[----:B------:R-:W-:Y:S01]  /*6fbc0*/  HMMA.1688.F32.TF32 R40, R48, R36, R40 ;  /* 0x000000243028723c */ /* 0x000fe20000081028 */
[----:B------:R-:W-:Y:S04]  /*6fbd0*/  LDS R48, [R4+0x18180] ;  /* 0x0181800004307984 */ /* 0x000fe80000000800 */
[----:B------:R-:W-:Y:S04]  /*6fbe0*/  LDS R50, [R4+0x19180] ;  /* 0x0191800004327984 */ /* 0x000fe80000000800 */
[----:B------:R-:W-:Y:S04]  /*6fbf0*/  LDS R49, [R5+0x18180] ;  /* 0x0181800005317984 */ /* 0x000fe80000000800 */
[----:B------:R-:W1:Y:S01]  /*6fc00*/  LDS R51, [R5+0x19180] ;  /* 0x0191800005337984 */ /* 0x000e620000000800 */
[C---:B----4-:R-:W-:Y:S11]  /*6fc10*/  HMMA.1688.F32.TF32 R52, R56.reuse, R24, R52 ;  /* 0x000000183834723c */ /* 0x050ff60000081034 */
[----:B------:R-:W-:Y:S11]  /*6fc20*/  @!UPT UIADD3 URZ, URZ, URZ, URZ ;  /* 0x0000003f3f3ff290 */ /* 0x000ff6000fffe03f */
[----:B------:R-:W-:Y:S01]  /*6fc30*/  @!UPT UIADD3 URZ, URZ, URZ, URZ ;  /* 0x0000003f3f3ff290 */ /* 0x000fe2000fffe03f */
[----:B------:R-:W-:Y:S04]  /*6fc40*/  STL.64 [R1+0x440], R52 ;  /* 0x0004403401007387 */ /* 0x000fe80000100a00 */
[----:B------:R3:W-:Y:S02]  /*6fc50*/  STL.64 [R1+0x448], R54 ;  /* 0x0004483601007387 */ /* 0x0007e40000100a00 */
[C---:B---3--:R-:W-:Y:S02]  /*6fc60*/  HMMA.1688.F32.TF32 R52, R56.reuse, R32, R96 ;  /* 0x000000203834723c */ /* 0x048fe40000081060 */
[----:B------:R-:W-:Y:S04]  /*6fc70*/  STL.64 [R1+0x430], R92 ;  /* 0x0004305c01007387 */ /* 0x000fe80000100a00 */
[----:B------:R3:W-:Y:S02]  /*6fc80*/  STL.64 [R1+0x438], R94 ;  /* 0x0004385e01007387 */ /* 0x0007e40000100a00 */
[----:B---3--:R-:W-:Y:S11]  /*6fc90*/  HMMA.1688.F32.TF32 R92, R56, R36, R196 ;  /* 0x00000024385c723c */ /* 0x008ff600000810c4 */
[----:B------:R-:W-:Y:S04]  /*6fca0*/  @!UPT UIADD3 URZ, URZ, URZ, URZ ;  /* 0x0000003f3f3ff290 */ /* 0x000fe8000fffe03f */
[----:B------:R-:W-:Y:S01]  /*6fcb0*/  STL.64 [R1+0x420], R52 ;  /* 0x0004203401007387 */ /* 0x000fe20000100a00 */
[C---:B------:R-:W-:Y:S03]  /*6fcc0*/  HMMA.1688.F32.TF32 R56, R60.reuse, R8, R232 ;  /* 0x000000083c38723c */ /* 0x040fe600000810e8 */
[----:B------:R3:W-:Y:S05]  /*6fcd0*/  STL.64 [R1+0x428], R54 ;  /* 0x0004283601007387 */ /* 0x0007ea0000100a00 */
[C---:B---3--:R-:W-:Y:S01]  /*6fce0*/  HMMA.1688.F32.TF32 R52, R60.reuse, R12, R228 ;  /* 0x0000000c3c34723c */ /* 0x048fe200000810e4 */
[----:B------:R-:W-:Y:S04]  /*6fcf0*/  STL.64 [R1+0x400], R92 ;  /* 0x0004005c01007387 */ /* 0x000fe80000100a00 */
[----:B------:R3:W-:Y:S10]  /*6fd00*/  STL.64 [R1+0x408], R94 ;  /* 0x0004085e01007387 */ /* 0x0007f40000100a00 */
[----:B------:R-:W-:Y:S04]  /*6fd10*/  STL.64 [R1+0x3f0], R56 ;  /* 0x0003f03801007387 */ /* 0x000fe80000100a00 */
[----:B------:R4:W-:Y:S01]  /*6fd20*/  STL.64 [R1+0x3f8], R58 ;  /* 0x0003f83a01007387 */ /* 0x0009e20000100a00 */
[C---:B---3--:R-:W-:Y:S03]  /*6fd30*/  HMMA.1688.F32.TF32 R92, R60.reuse, R16, R224 ;  /* 0x000000103c5c723c */ /* 0x048fe600000810e0 */
[----:B------:R-:W-:Y:S05]  /*6fd40*/  STL.64 [R1+0x3e0], R52 ;  /* 0x0003e03401007387 */ /* 0x000fea0000100a00 */
[C---:B----4-:R-:W-:Y:S01]  /*6fd50*/  HMMA.1688.F32.TF32 R56, R60.reuse, R20, R200 ;  /* 0x000000143c38723c */ /* 0x050fe200000810c8 */
[----:B------:R3:W-:Y:S07]  /*6fd60*/  STL.64 [R1+0x3e8], R54 ;  /* 0x0003e83601007387 */ /* 0x0007ee0000100a00 */
[C---:B---3--:R-:W-:Y:S07]  /*6fd70*/  HMMA.1688.F32.TF32 R52, R60.reuse, R24, R184 ;  /* 0x000000183c34723c */ /* 0x048fee00000810b8 */
[----:B------:R-:W-:Y:S04]  /*6fd80*/  STL.64 [R1+0x3d0], R92 ;  /* 0x0003d05c01007387 */ /* 0x000fe80000100a00 */
[----:B------:R3:W-:Y:S04]  /*6fd90*/  STL.64 [R1+0x3d8], R94 ;  /* 0x0003d85e01007387 */ /* 0x0007e80000100a00 */
[----:B------:R-:W-:Y:S04]  /*6fda0*/  STL.64 [R1+0x3c0], R56 ;  /* 0x0003c03801007387 */ /* 0x000fe80000100a00 */
[----:B------:R4:W-:Y:S01]  /*6fdb0*/  STL.64 [R1+0x3c8], R58 ;  /* 0x0003c83a01007387 */ /* 0x0009e20000100a00 */
[C---:B---3--:R-:W-:Y:S03]  /*6fdc0*/  HMMA.1688.F32.TF32 R92, R60.reuse, R28, R180 ;  /* 0x0000001c3c5c723c */ /* 0x048fe600000810b4 */
[----:B------:R-:W-:Y:S05]  /*6fdd0*/  STL.64 [R1+0x3b0], R52 ;  /* 0x0003b03401007387 */ /* 0x000fea0000100a00 */
[C---:B----4-:R-:W-:Y:S01]  /*6fde0*/  HMMA.1688.F32.TF32 R56, R60.reuse, R32, R176 ;  /* 0x000000203c38723c */ /* 0x050fe200000810b0 */
[----:B------:R3:W-:Y:S07]  /*6fdf0*/  STL.64 [R1+0x3b8], R54 ;  /* 0x0003b83601007387 */ /* 0x0007ee0000100a00 */
[----:B---3--:R-:W-:Y:S07]  /*6fe00*/  HMMA.1688.F32.TF32 R52, R60, R36, R172 ;  /* 0x000000243c34723c */ /* 0x008fee00000810ac */
[----:B------:R-:W-:Y:S04]  /*6fe10*/  STL.64 [R1+0x3a0], R92 ;  /* 0x0003a05c01007387 */ /* 0x000fe80000100a00 */
[----:B------:R-:W-:Y:S01]  /*6fe20*/  STL.64 [R1+0x3a8], R94 ;  /* 0x0003a85e01007387 */ /* 0x000fe20000100a00 */
[C---:B-1----:R-:W-:Y:S03]  /*6fe30*/  HMMA.1688.F32.TF32 R60, R48.reuse, R8, R156 ;  /* 0x00000008303c723c */ /* 0x042fe6000008109c */
[----:B------:R-:W-:Y:S04]  /*6fe40*/  STL.64 [R1+0x390], R56 ;  /* 0x0003903801007387 */ /* 0x000fe80000100a00 */
[----:B------:R1:W-:Y:S01]  /*6fe50*/  STL.64 [R1+0x398], R58 ;  /* 0x0003983a01007387 */ /* 0x0003e20000100a00 */
[C---:B--2---:R-:W-:Y:S03]  /*6fe60*/  HMMA.1688.F32.TF32 R44, R48.reuse, R32, R44 ;  /* 0x00000020302c723c */ /* 0x044fe6000008102c */
[----:B------:R-:W-:Y:S04]  /*6fe70*/  LDS R92, [R4+0x18280] ;  /* 0x01828000045c7984 */ /* 0x000fe80000000800 */
[----:B------:R-:W-:Y:S01]  /*6fe80*/  LDS R94, [R4+0x19280] ;  /* 0x01928000045e7984 */ /* 0x000fe20000000800 */
[C---:B-1----:R-:W-:Y:S03]  /*6fe90*/  HMMA.1688.F32.TF32 R56, R48.reuse, R12, R132 ;  /* 0x0000000c3038723c */ /* 0x042fe60000081084 */
        /* <DEDUP_REMOVED lines=13> */
[----:B-----5:R-:W-:Y:S07]  /*6ff70*/  HMMA.1688.F32.TF32 R52, R48, R28, R88 ;  /* 0x0000001c3034723c */ /* 0x020fee0000081058 */
[----:B------:R-:W-:Y:S04]  /*6ff80*/  STL.64 [R1+0x340], R60 ;  /* 0x0003403c01007387 */ /* 0x000fe80000100a00 */
[----:B------:R-:W-:Y:S04]  /*6ff90*/  STL.64 [R1+0x348], R62 ;  /* 0x0003483e01007387 */ /* 0x000fe80000100a00 */
[----:B------:R-:W-:Y:S04]  /*6ffa0*/  STL.64 [R1+0x2c0], R56 ;  /* 0x0002c03801007387 */ /* 0x000fe80000100a00 */
[----:B------:R-:W-:Y:S04]  /*6ffb0*/  STL.64 [R1+0x2c8], R58 ;  /* 0x0002c83a01007387 */ /* 0x000fe80000100a00 */
[----:B------:R-:W2:Y:S01]  /*6ffc0*/  LDL.LU R120, [R1+0x6f0] ;  /* 0x0006f00001787983 */ /* 0x000ea20000300800 */
[----:B------:R-:W-:Y:S01]  /*6ffd0*/  IMAD.MOV.U32 R121, RZ, RZ, R247 ;  /* 0x000000ffff797224 */ /* 0x000fe200078e00f7 */
        /* <DEDUP_REMOVED lines=8> */
[----:B------:R-:W3:Y:S04]  /*70060*/  LDL.LU R247, [R1+0x44b4] ;  /* 0x0044b40001f77983 */ /* 0x000ee80000300800 */
[----:B------:R-:W4:Y:S04]  /*70070*/  LDL.LU R245, [R1+0x44b0] ;  /* 0x0044b00001f57983 */ /* 0x000f280000300800 */
[----:B------:R-:W5:Y:S01]  /*70080*/  LDL.LU R244, [R1+0x44ac] ;  /* 0x0044ac0001f47983 */ /* 0x000f620000300800 */
[----:B------:R-:W-:Y:S01]  /*70090*/  MOV R126, R252 ;  /* 0x000000fc007e7202 */ /* 0x000fe20000000f00 */
[----:B------:R-:W-:-:S02]  /*700a0*/  IMAD.MOV.U32 R127, RZ, RZ, R246 ;  /* 0x000000ffff7f7224 */ /* 0x000fc400078e00f6 */
[----:B------:R-:W2:Y:S04]  /*700b0*/  LDL.LU R3, [R1+0x44a8] ;  /* 0x0044a80001037983 */ /* 0x000ea80000300800 */
[----:B------:R-:W2:Y:S04]  /*700c0*/  LDL.LU R6, [R1+0x44a4] ;  /* 0x0044a40001067983 */ /* 0x000ea80000300800 */
[----:B------:R-:W2:Y:S04]  /*700d0*/  LDL.LU R252, [R1+0x44a0] ;  /* 0x0044a00001fc7983 */ /* 0x000ea80000300800 */
[----:B------:R-:W2:Y:S04]  /*700e0*/  LDL.LU R246, [R1+0x449c] ;  /* 0x00449c0001f67983 */ /* 0x000ea80000300800 */
[----:B------:R-:W-:Y:S04]  /*700f0*/  LDS R44, [R4+0x18200] ;  /* 0x01820000042c7984 */ /* 0x000fe80000000800 */
[----:B------:R-:W-:Y:S04]  /*70100*/  LDS R46, [R4+0x19200] ;  /* 0x01920000042e7984 */ /* 0x000fe80000000800 */
[----:B------:R-:W-:Y:S04]  /*70110*/  LDS R45, [R5+0x18200] ;  /* 0x01820000052d7984 */ /* 0x000fe80000000800 */
[----:B------:R-:W-:Y:S04]  /*70120*/  LDS R47, [R5+0x19200] ;  /* 0x01920000052f7984 */ /* 0x000fe80000000800 */
[----:B------:R-:W-:Y:S04]  /*70130*/  LDS R60, [R2+0x18280] ;  /* 0x01828000023c7984 */ /* 0x000fe80000000800 */
[----:B------:R-:W-:Y:S04]  /*70140*/  LDS R62, [R2+0x19280] ;  /* 0x01928000023e7984 */ /* 0x000fe80000000800 */
[----:B------:R-:W-:Y:S04]  /*70150*/  LDS R61, [R0+0x18280] ;  /* 0x01828000003d7984 */ /* 0x000fe80000000800 */
[----:B------:R-:W-:Y:S01]  /*70160*/  LDS R63, [R0+0x19280] ;  /* 0x01928000003f7984 */ /* 0x000fe20000000800 */
[----:B----4-:R-:W-:-:S03]  /*70170*/  MOV R128, R245 ;  /* 0x000000f500807202 */ /* 0x010fc60000000f00 */
[----:B------:R-:W4:Y:S01]  /*70180*/  LDL.LU R245, [R1+0x4498] ;  /* 0x0044980001f57983 */ /* 0x000f220000300800 */
[----:B-----5:R-:W-:-:S03]  /*70190*/  IMAD.MOV.U32 R129, RZ, RZ, R244 ;  /* 0x000000ffff817224 */ /* 0x020fc600078e00f4 */
[----:B------:R-:W5:Y:S01]  /*701a0*/  LDL.LU R244, [R1+0x4494] ;  /* 0x0044940001f47983 */ /* 0x000f620000300800 */
[----:B---3--:R-:W-:-:S03]  /*701b0*/  MOV R131, R247 ;  /* 0x000000f700837202 */ /* 0x008fc60000000f00 */
[----:B------:R-:W3:Y:S04]  /*701c0*/  LDL.LU R130, [R1+0x718] ;  /* 0x0007180001827983 */ /* 0x000ee80000300800 */
[----:B------:R-:W3:Y:S04]  /*701d0*/  LDL.LU R247, [R1+0x4490] ;  /* 0x0044900001f77983 */ /* 0x000ee80000300800 */
[----:B------:R-:W3:Y:S01]  /*701e0*/  LDL.LU R156, [R1+0x730] ;  /* 0x00073000019c7983 */ /* 0x000ee20000300800 */
[----:B--2---:R-:W-:-:S03]  /*701f0*/  IMAD.MOV.U32 R157, RZ, RZ, R246 ;  /* 0x000000ffff9d7224 */ /* 0x004fc600078e00f6 */
[----:B------:R-:W2:Y:S01]  /*70200*/  LDL.LU R246, [R1+0x448c] ;  /* 0x00448c0001f67983 */ /* 0x000ea20000300800 */
[----:B----4-:R-:W-:-:S03]  /*70210*/  MOV R158, R245 ;  /* 0x000000f5009e7202 */ /* 0x010fc60000000f00 */
[----:B------:R-:W4:Y:S01]  /*70220*/  LDL.LU R245, [R1+0x4488] ;  /* 0x0044880001f57983 */ /* 0x000f220000300800 */
[----:B-----5:R-:W-:-:S03]  /*70230*/  IMAD.MOV.U32 R159, RZ, RZ, R244 ;  /* 0x000000ffff9f7224 */ /* 0x020fc600078e00f4 */
[----:B------:R-:W5:Y:S04]  /*70240*/  LDL.LU R244, [R1+0x4484] ;  /* 0x0044840001f47983 */ /* 0x000f680000300800 */
[----:B------:R-:W5:Y:S01]  /*70250*/  LDL.LU R172, [R1+0x740] ;  /* 0x0007400001ac7983 */ /* 0x000f620000300800 */
[----:B---3--:R-:W-:-:S03]  /*70260*/  MOV R175, R247 ;  /* 0x000000f700af7202 */ /* 0x008fc60000000f00 */
[----:B------:R-:W3:Y:S04]  /*70270*/  LDL.LU R173, [R1+0x744] ;  /* 0x0007440001ad7983 */ /* 0x000ee80000300800 */
[----:B------:R-:W3:Y:S04]  /*70280*/  LDL.LU R174, [R1+0x748] ;  /* 0x0007480001ae7983 */ /* 0x000ee80000300800 */
[----:B------:R-:W3:Y:S01]  /*70290*/  LDL.LU R247, [R1+0x4480] ;  /* 0x0044800001f77983 */ /* 0x000ee20000300800 */
[----:B--2---:R-:W-:-:S03]  /*702a0*/  IMAD.MOV.U32 R179, RZ, RZ, R246 ;  /* 0x000000ffffb37224 */ /* 0x004fc600078e00f6 */
[----:B------:R-:W2:Y:S01]  /*702b0*/  LDL.LU R176, [R1+0x750] ;  /* 0x0007500001b07983 */ /* 0x000ea20000300800 */
[----:B----4-:R-:W-:Y:S01]  /*702c0*/  MOV R178, R245 ;  /* 0x000000f500b27202 */ /* 0x010fe20000000f00 */
[----:B-----5:R-:W-:Y:S02]  /*702d0*/  IMAD.MOV.U32 R177, RZ, RZ, R244 ;  /* 0x000000ffffb17224 */ /* 0x020fe400078e00f4 */
[----:B------:R-:W4:Y:S04]  /*702e0*/  LDL.LU R244, [R1+0x447c] ;  /* 0x00447c0001f47983 */ /* 0x000f280000300800 */
[----:B------:R-:W5:Y:S04]  /*702f0*/  LDL.LU R245, [R1+0x4478] ;  /* 0x0044780001f57983 */ /* 0x000f680000300800 */
[----:B------:R-:W2:Y:S04]  /*70300*/  LDL.LU R246, [R1+0x4474] ;  /* 0x0044740001f67983 */ /* 0x000ea80000300800 */
[----:B------:R-:W3:Y:S04]  /*70310*/  LDL.LU R184, [R1+0x820] ;  /* 0x0008200001b87983 */ /* 0x000ee80000300800 */
[----:B------:R-:W3:Y:S04]  /*70320*/  LDL.LU R185, [R1+0x824] ;  /* 0x0008240001b97983 */ /* 0x000ee80000300800 */
[----:B------:R-:W3:Y:S04]  /*70330*/  LDL.LU R186, [R1+0x828] ;  /* 0x0008280001ba7983 */ /* 0x000ee80000300800 */
[----:B------:R-:W3:Y:S04]  /*70340*/  LDL.LU R187, [R1+0x82c] ;  /* 0x00082c0001bb7983 */ /* 0x000ee80000300800 */
[----:B------:R-:W3:Y:S01]  /*70350*/  LDL.LU R200, [R1+0x830] ;  /* 0x0008300001c87983 */ /* 0x000ee20000300800 */
[----:B----4-:R-:W-:Y:S01]  /*70360*/  MOV R203, R244 ;  /* 0x000000f400cb7202 */ /* 0x010fe20000000f00 */
[----:B-----5:R-:W-:Y:S01]  /*70370*/  IMAD.MOV.U32 R202, RZ, RZ, R245 ;  /* 0x000000ffffca7224 */ /* 0x020fe200078e00f5 */
[----:B--2---:R-:W-:-:S02]  /*70380*/  MOV R201, R246 ;  /* 0x000000f600c97202 */ /* 0x004fc40000000f00 */
[----:B------:R-:W2:Y:S04]  /*70390*/  LDL.LU R246, [R1+0x4470] ;  /* 0x0044700001f67983 */ /* 0x000ea80000300800 */
        /* <DEDUP_REMOVED lines=18> */
[----:B---3--:R-:W-:-:S03]  /*704c0*/  MOV R180, R247 ;  /* 0x000000f700b47202 */ /* 0x008fc60000000f00 */
[----:B------:R-:W3:Y:S01]  /*704d0*/  LDL.LU R228, [R1+0x850] ;  /* 0x0008500001e47983 */ /* 0x000ee20000300800 */
[----:B--2---:R-:W-:Y:S01]  /*704e0*/  IMAD.MOV.U32 R231, RZ, RZ, R246 ;  /* 0x000000ffffe77224 */ /* 0x004fe200078e00f6 */
[----:B----4-:R-:W-:Y:S01]  /*704f0*/  MOV R230, R245 ;  /* 0x000000f500e67202 */ /* 0x010fe20000000f00 */
[----:B-----5:R-:W-:Y:S02]  /*70500*/  IMAD.MOV.U32 R229, RZ, RZ, R244 ;  /* 0x000000ffffe57224 */ /* 0x020fe400078e00f4 */
[----:B------:R-:W2:Y:S04]  /*70510*/  LDL.LU R244, [R1+0x4464] ;  /* 0x0044640001f47983 */ /* 0x000ea80000300800 */
[----:B------:R-:W2:Y:S04]  /*70520*/  LDL.LU R245, [R1+0x4460] ;  /* 0x0044600001f57983 */ /* 0x000ea80000300800 */
[----:B------:R-:W2:Y:S04]  /*70530*/  LDL.LU R246, [R1+0x445c] ;  /* 0x00445c0001f67983 */ /* 0x000ea80000300800 */
[----:B------:R-:W2:Y:S04]  /*70540*/  LDL.LU R247, [R1+0x4458] ;  /* 0x0044580001f77983 */ /* 0x000ea80000300800 */
[----:B------:R-:W4:Y:S04]  /*70550*/  LDL.LU R181, [R1+0x764] ;  /* 0x0007640001b57983 */ /* 0x000f280000300800 */
[----:B------:R-:W4:Y:S04]  /*70560*/  LDL.LU R182, [R1+0x768] ;  /* 0x0007680001b67983 */ /* 0x000f280000300800 */
[----:B------:R-:W4:Y:S04]  /*70570*/  LDL.LU R183, [R1+0x76c] ;  /* 0x00076c0001b77983 */ /* 0x000f280000300800 */
[----:B------:R-:W5:Y:S01]  /*70580*/  LDL.LU R132, [R1+0x720] ;  /* 0x0007200001847983 */ /* 0x000f620000300800 */
[----:B------:R-:W-:Y:S01]  /*70590*/  IMAD.MOV.U32 R133, RZ, RZ, R252 ;  /* 0x000000ffff857224 */ /* 0x000fe200078e00fc */
[----:B------:R-:W-:Y:S01]  /*705a0*/  MOV R134, R6 ;  /* 0x0000000600867202 */ /* 0x000fe20000000f00 */
[----:B------:R-:W-:Y:S01]  /*705b0*/  IMAD.MOV.U32 R135, RZ, RZ, R3 ;  /* 0x000000ffff877224 */ /* 0x000fe200078e0003 */
[----:B--2---:R-:W-:Y:S01]  /*705c0*/  HMMA.1688.F32.TF32 R244, R48, R36, R244 ;  /* 0x0000002430f4723c */ /* 0x004fe200000810f4 */
[----:B------:R-:W-:Y:S04]  /*705d0*/  LDS R48, [R2+0x18200] ;  /* 0x0182000002307984 */ /* 0x000fe80000000800 */
[----:B------:R-:W-:Y:S04]  /*705e0*/  LDS R50, [R2+0x19200] ;  /* 0x0192000002327984 */ /* 0x000fe80000000800 */
[----:B------:R-:W-:Y:S04]  /*705f0*/  LDS R49, [R0+0x18200] ;  /* 0x0182000000317984 */ /* 0x000fe80000000800 */
[----:B------:R-:W1:Y:S10]  /*70600*/  LDS R51, [R0+0x19200] ;  /* 0x0192000000337984 */ /* 0x000e740000000800 */
[----:B------:R-:W-:Y:S04]  /*70610*/  STL.64 [R1+0x42a0], R246 ;  /* 0x0042a0f601007387 */ /* 0x000fe80000100a00 */
[----:B------:R-:W-:Y:S01]  /*70620*/  STL.64 [R1+0x4298], R244 ;  /* 0x004298f401007387 */ /* 0x000fe20000100a00 */
[C---:B-1----:R-:W-:Y:S08]  /*70630*/  HMMA.1688.F32.TF32 R56, R48.reuse, R8, R96 ;  /* 0x000000083038723c */ /* 0x042ff00000081060 */
[C---:B------:R-:W-:Y:S08]  /*70640*/  HMMA.1688.F32.TF32 R52, R48.reuse, R12, R196 ;  /* 0x0000000c3034723c */ /* 0x040ff000000810c4 */
[C---:B------:R-:W-:Y:S07]  /*70650*/  HMMA.1688.F32.TF32 R88, R48.reuse, R16, R232 ;  /* 0x000000103058723c */ /* 0x040fee00000810e8 */
[----:B------:R-:W-:Y:S04]  /*70660*/  STL.64 [R1+0x330], R56 ;  /* 0x0003303801007387 */ /* 0x000fe80000100a00 */
[----:B------:R3:W-:Y:S04]  /*70670*/  STL.64 [R1+0x338], R58 ;  /* 0x0003383a01007387 */ /* 0x0007e80000100a00 */
[----:B------:R-:W-:Y:S04]  /*70680*/  STL.64 [R1+0x320], R52 ;  /* 0x0003203401007387 */ /* 0x000fe80000100a00 */
[----:B------:R1:W-:Y:S01]  /*70690*/  STL.64 [R1+0x328], R54 ;  /* 0x0003283601007387 */ /* 0x0003e20000100a00 */
[C---:B---3--:R-:W-:Y:S08]  /*706a0*/  HMMA.1688.F32.TF32 R56, R48.reuse, R20, R228 ;  /* 0x000000143038723c */ /* 0x048ff000000810e4 */
[----:B-1----:R-:W-:Y:S01]  /*706b0*/  HMMA.1688.F32.TF32 R52, R48, R24, R224 ;  /* 0x000000183034723c */ /* 0x002fe200000810e0 */
[----:B------:R-:W-:Y:S04]  /*706c0*/  STL.64 [R1+0x310], R88 ;  /* 0x0003105801007387 */ /* 0x000fe80000100a00 */
[----:B------:R1:W-:Y:S03]  /*706d0*/  STL.64 [R1+0x318], R90 ;  /* 0x0003185a01007387 */ /* 0x0003e60000100a00 */
[C---:B------:R-:W-:Y:S08]  /*706e0*/  HMMA.1688.F32.TF32 R76, R92.reuse, R20, R76 ;  /* 0x000000145c4c723c */ /* 0x040ff0000008104c */
[----:B------:R-:W-:Y:S01]  /*706f0*/  HMMA.1688.F32.TF32 R80, R92, R24, R80 ;  /* 0x000000185c50723c */ /* 0x000fe20000081050 */
[----:B------:R-:W-:Y:S04]  /*70700*/  STL.64 [R1+0x300], R56 ;  /* 0x0003003801007387 */ /* 0x000fe80000100a00 */
[----:B------:R2:W-:Y:S03]  /*70710*/  STL.64 [R1+0x308], R58 ;  /* 0x0003083a01007387 */ /* 0x0005e60000100a00 */
[C---:B-1----:R-:W-:Y:S01]  /*70720*/  HMMA.1688.F32.TF32 R88, R48.reuse, R28, R200 ;  /* 0x0000001c3058723c */ /* 0x042fe200000810c8 */
[----:B------:R-:W-:Y:S04]  /*70730*/  STL.64 [R1+0x2f0], R52 ;  /* 0x0002f03401007387 */ /* 0x000fe80000100a00 */
[----:B------:R4:W-:Y:S03]  /*70740*/  STL.64 [R1+0x2f8], R54 ;  /* 0x0002f83601007387 */ /* 0x0009e60000100a00 */
[----:B--2---:R-:W-:Y:S08]  /*70750*/  HMMA.1688.F32.TF32 R56, R48, R32, R184 ;  /* 0x000000203038723c */ /* 0x004ff000000810b8 */
        /* <DEDUP_REMOVED lines=10> */
[----:B------:R-:W-:Y:S03]  /*70800*/  STL.64 [R1+0x2e8], R90 ;  /* 0x0002e85a01007387 */ /* 0x000fe60000100a00 */
[----:B------:R-:W-:Y:S01]  /*70810*/  HMMA.1688.F32.TF32 R48, R44, R8, R176 ;  /* 0x000000082c30723c */ /* 0x000fe200000810b0 */
        /* <DEDUP_REMOVED lines=15> */
[C---:B-----5:R-:W-:Y:S07]  /*70910*/  HMMA.1688.F32.TF32 R48, R44.reuse, R20, R132 ;  /* 0x000000142c30723c */ /* 0x060fee0000081084 */
[----:B------:R-:W-:Y:S01]  /*70920*/  STL.64 [R1+0x280], R52 ;  /* 0x0002803401007387 */ /* 0x000fe20000100a00 */
[C---:B-1----:R-:W-:Y:S03]  /*70930*/  HMMA.1688.F32.TF32 R56, R44.reuse, R24, R128 ;  /* 0x000000182c38723c */ /* 0x042fe60000081080 */
[----:B------:R1:W-:Y:S05]  /*70940*/  STL.64 [R1+0x288], R54 ;  /* 0x0002883601007387 */ /* 0x0003ea0000100a00 */
[C---:B-1----:R-:W-:Y:S07]  /*70950*/  HMMA.1688.F32.TF32 R52, R44.reuse, R28, R124 ;  /* 0x0000001c2c34723c */ /* 0x042fee000008107c */
[----:B------:R-:W-:Y:S04]  /*70960*/  STL.64 [R1+0x270], R48 ;  /* 0x0002703001007387 */ /* 0x000fe80000100a00 */
[----:B------:R1:W-:Y:S04]  /*70970*/  STL.64 [R1+0x278], R50 ;  /* 0x0002783201007387 */ /* 0x0003e80000100a00 */
        /* <DEDUP_REMOVED lines=36> */
[----:B-1----:R-:W-:Y:S03]  /*70bc0*/  HMMA.1688.F32.TF32 R48, R44, R32, R120 ;  /* 0x000000202c30723c */ /* 0x002fe60000081078 */
[----:B------:R-:W4:Y:S04]  /*70bd0*/  LDL.LU R120, [R1+0x410] ;  /* 0x0004100001787983 */ /* 0x000f280000300800 */
[----:B------:R-:W4:Y:S04]  /*70be0*/  LDL.LU R121, [R1+0x414] ;  /* 0x0004140001797983 */ /* 0x000f280000300800 */
[----:B------:R-:W4:Y:S04]  /*70bf0*/  LDL.LU R122, [R1+0x418] ;  /* 0x00041800017a7983 */ /* 0x000f280000300800 */
[----:B------:R-:W4:Y:S09]  /*70c00*/  LDL.LU R123, [R1+0x41c] ;  /* 0x00041c00017b7983 */ /* 0x000f320000300800 */
[----:B------:R-:W-:Y:S01]  /*70c10*/  MOV R252, R48 ;  /* 0x0000003000fc7202 */ /* 0x000fe20000000f00 */
[----:B------:R-:W-:Y:S01]  /*70c20*/  IMAD.MOV.U32 R7, RZ, RZ, R49 ;  /* 0x000000ffff077224 */ /* 0x000fe200078e0031 */
[----:B------:R-:W-:Y:S01]  /*70c30*/  MOV R6, R50 ;  /* 0x0000003200067202 */ /* 0x000fe20000000f00 */
[----:B------:R-:W-:-:S05]  /*70c40*/  IMAD.MOV.U32 R3, RZ, RZ, R51 ;  /* 0x000000ffff037224 */ /* 0x000fca00078e0033 */
[----:B------:R1:W-:Y:S04]  /*70c50*/  STL [R1+0x4284], R3 ;  /* 0x0042840301007387 */ /* 0x0003e80000100800 */
[----:B------:R1:W-:Y:S04]  /*70c60*/  STL [R1+0x4280], R6 ;  /* 0x0042800601007387 */ /* 0x0003e80000100800 */
[----:B------:R1:W-:Y:S04]  /*70c70*/  STL [R1+0x427c], R7 ;  /* 0x00427c0701007387 */ /* 0x0003e80000100800 */
[----:B------:R1:W-:Y:S01]  /*70c80*/  STL [R1+0x4278], R252 ;  /* 0x004278fc01007387 */ /* 0x0003e20000100800 */
[----:B--2---:R-:W-:Y:S08]  /*70c90*/  HMMA.1688.F32.TF32 R48, R60, R8, R180 ;  /* 0x000000083c30723c */ /* 0x004ff000000810b4 */
[----:B---3--:R-:W-:Y:S11]  /*70ca0*/  HMMA.1688.F32.TF32 R44, R44, R36, R184 ;  /* 0x000000242c2c723c */ /* 0x008ff600000810b8 */
[----:B------:R-:W-:Y:S05]  /*70cb0*/  @!UPT UIADD3 URZ, URZ, URZ, URZ ;  /* 0x0000003f3f3ff290 */ /* 0x000fea000fffe03f */
[----:B-1----:R-:W-:Y:S01]  /*70cc0*/  MOV R3, R48 ;  /* 0x0000003000037202 */ /* 0x002fe20000000f00 */
[----:B------:R-:W-:Y:S01]  /*70cd0*/  IMAD.MOV.U32 R6, RZ, RZ, R49 ;  /* 0x000000ffff067224 */ /* 0x000fe200078e0031 */
[----:B------:R-:W-:Y:S01]  /*70ce0*/  MOV R7, R50 ;  /* 0x0000003200077202 */ /* 0x000fe20000000f00 */
[----:B------:R-:W-:-:S04]  /*70cf0*/  IMAD.MOV.U32 R252, RZ, RZ, R51 ;  /* 0x000000fffffc7224 */ /* 0x000fc800078e0033 */
[----:B------:R-:W-:Y:S04]  /*70d00*/  STL.64 [R1+0x230], R44 ;  /* 0x0002302c01007387 */ /* 0x000fe80000100a00 */
[----:B------:R5:W-:Y:S02]  /*70d10*/  STL.64 [R1+0x238], R46 ;  /* 0x0002382e01007387 */ /* 0x000be40000100a00 */
[C---:B-----5:R-:W-:Y:S08]  /*70d20*/  HMMA.1688.F32.TF32 R44, R60.reuse, R16, R172 ;  /* 0x000000103c2c723c */ /* 0x060ff000000810ac */
[----:B----4-:R-:W-:Y:S01]  /*70d30*/  HMMA.1688.F32.TF32 R48, R60, R12, R176 ;  /* 0x0000000c3c30723c */ /* 0x010fe200000810b0 */
[----:B------:R1:W-:Y:S04]  /*70d40*/  STL [R1+0x4294], R252 ;  /* 0x004294fc01007387 */ /* 0x0003e80000100800 */
[----:B------:R2:W-:Y:S04]  /*70d50*/  STL [R1+0x4290], R7 ;  /* 0x0042900701007387 */ /* 0x0005e80000100800 */
[----:B------:R3:W-:Y:S04]  /*70d60*/  STL [R1+0x428c], R3 ;  /* 0x00428c0301007387 */ /* 0x0007e80000100800 */
[----:B------:R4:W-:Y:S03]  /*70d70*/  STL [R1+0x4288], R6 ;  /* 0x0042880601007387 */ /* 0x0009e60000100800 */
[----:B-1----:R-:W-:Y:S01]  /*70d80*/  MOV R252, R44 ;  /* 0x0000002c00fc7202 */ /* 0x002fe20000000f00 */
[----:B--2---:R-:W-:Y:S01]  /*70d90*/  IMAD.MOV.U32 R7, RZ, RZ, R45 ;  /* 0x000000ffff077224 */ /* 0x004fe200078e002d */
[----:B---3--:R-:W-:Y:S01]  /*70da0*/  MOV R3, R46 ;  /* 0x0000002e00037202 */ /* 0x008fe20000000f00 */
[----:B----4-:R-:W-:-:S04]  /*70db0*/  IMAD.MOV.U32 R6, RZ, RZ, R47 ;  /* 0x000000ffff067224 */ /* 0x010fc800078e002f */
[----:B------:R-:W-:Y:S01]  /*70dc0*/  STL.64 [R1+0x210], R48 ;  /* 0x0002103001007387 */ /* 0x000fe20000100a00 */
[C---:B------:R-:W-:Y:S03]  /*70dd0*/  HMMA.1688.F32.TF32 R44, R60.reuse, R20, R156 ;  /* 0x000000143c2c723c */ /* 0x040fe6000008109c */
[----:B------:R1:W-:Y:S05]  /*70de0*/  STL.64 [R1+0x218], R50 ;  /* 0x0002183201007387 */ /* 0x0003ea0000100a00 */
[C---:B------:R-:W-:Y:S08]  /*70df0*/  HMMA.1688.F32.TF32 R56, R60.reuse, R32, R124 ;  /* 0x000000203c38723c */ /* 0x040ff0000008107c */
[C---:B------:R-:W-:Y:S01]  /*70e00*/  HMMA.1688.F32.TF32 R52, R60.reuse, R28, R128 ;  /* 0x0000001c3c34723c */ /* 0x040fe20000081080 */
[----:B------:R-:W-:Y:S01]  /*70e10*/  IMAD.MOV.U32 R175, RZ, RZ, R108 ;  /* 0x000000ffffaf7224 */ /* 0x000fe200078e006c */
[----:B------:R-:W-:Y:S01]  /*70e20*/  MOV R174, R109 ;  /* 0x0000006d00ae7202 */ /* 0x000fe20000000f00 */
[----:B------:R-:W-:Y:S01]  /*70e30*/  IMAD.MOV.U32 R173, RZ, RZ, R110 ;  /* 0x000000ffffad7224 */ /* 0x000fe200078e006e */
[----:B------:R-:W-:Y:S01]  /*70e40*/  MOV R172, R111 ;  /* 0x0000006f00ac7202 */ /* 0x000fe20000000f00 */
[----:B------:R-:W-:Y:S03]  /*70e50*/  LDS R156, [R4+0x18300] ;  /* 0x01830000049c7984 */ /* 0x000fe60000000800 */
[----:B-1----:R-:W-:Y:S01]  /*70e60*/  HMMA.1688.F32.TF32 R48, R60, R24, R132 ;  /* 0x000000183c30723c */ /* 0x002fe20000081084 */
        /* <DEDUP_REMOVED lines=14> */
[----:B------:R-:W-:Y:S04]  /*70f50*/  STL.64 [R1+0x41a0], R48 ;  /* 0x0041a03001007387 */ /* 0x000fe80000100a00 */
[----:B------:R-:W-:Y:S04]  /*70f60*/  STL.64 [R1+0x41b8], R54 ;  /* 0x0041b83601007387 */ /* 0x000fe80000100a00 */
[----:B------:R-:W-:Y:S04]  /*70f70*/  STL.64 [R1+0x41b0], R52 ;  /* 0x0041b03401007387 */ /* 0x000fe80000100a00 */
[----:B------:R-:W-:Y:S04]  /*70f80*/  STL.64 [R1+0x41c8], R58 ;  /* 0x0041c83a01007387 */ /* 0x000fe80000100a00 */
[----:B------:R-:W-:Y:S01]  /*70f90*/  STL.64 [R1+0x41c0], R56 ;  /* 0x0041c03801007387 */ /* 0x000fe20000100a00 */
[----:B------:R-:W-:-:S03]  /*70fa0*/  MOV R108, R68 ;  /* 0x00000044006c7202 */ /* 0x000fc60000000f00 */
[----:B------:R-:W2:Y:S01]  /*70fb0*/  LDL.LU R72, [R1+0x4454] ;  /* 0x0044540001487983 */ /* 0x000ea20000300800 */
[----:B------:R-:W-:-:S03]  /*70fc0*/  IMAD.MOV.U32 R109, RZ, RZ, R69 ;  /* 0x000000ffff6d7224 */ /* 0x000fc600078e0045 */
[----:B------:R-:W2:Y:S01]  /*70fd0*/  LDL.LU R73, [R1+0x4450] ;  /* 0x0044500001497983 */ /* 0x000ea20000300800 */
[----:B------:R-:W-:-:S03]  /*70fe0*/  MOV R132, R119 ;  /* 0x0000007700847202 */ /* 0x000fc60000000f00 */
[----:B------:R-:W2:Y:S01]  /*70ff0*/  LDL.LU R74, [R1+0x444c] ;  /* 0x00444c00014a7983 */ /* 0x000ea20000300800 */
[----:B------:R-:W-:-:S03]  /*71000*/  MOV R110, R70 ;  /* 0x00000046006e7202 */ /* 0x000fc60000000f00 */
[----:B------:R-:W2:Y:S01]  /*71010*/  LDL.LU R75, [R1+0x4448] ;  /* 0x00444800014b7983 */ /* 0x000ea20000300800 */
[----:B------:R-:W-:-:S03]  /*71020*/  IMAD.MOV.U32 R133, RZ, RZ, R118 ;  /* 0x000000ffff857224 */ /* 0x000fc600078e0076 */
[----:B------:R-:W3:Y:S01]  /*71030*/  LDL.LU R68, [R1+0x4444] ;  /* 0x0044440001447983 */ /* 0x000ee20000300800 */
[----:B------:R-:W-:Y:S01]  /*71040*/  IMAD.MOV.U32 R119, RZ, RZ, R100 ;  /* 0x000000ffff777224 */ /* 0x000fe200078e0064 */
[----:B------:R-:W-:Y:S01]  /*71050*/  MOV R134, R117 ;  /* 0x0000007500867202 */ /* 0x000fe20000000f00 */
[----:B------:R-:W-:Y:S01]  /*71060*/  IMAD.MOV.U32 R111, RZ, RZ, R71 ;  /* 0x000000ffff6f7224 */ /* 0x000fe200078e0047 */
[----:B------:R-:W3:Y:S01]  /*71070*/  LDL.LU R69, [R1+0x4440] ;  /* 0x0044400001457983 */ /* 0x000ee20000300800 */
[----:B------:R-:W-:Y:S01]  /*71080*/  MOV R118, R101 ;  /* 0x0000006500767202 */ /* 0x000fe20000000f00 */
[----:B------:R-:W-:Y:S01]  /*71090*/  IMAD.MOV.U32 R135, RZ, RZ, R116 ;  /* 0x000000ffff877224 */ /* 0x000fe200078e0074 */
[----:B------:R-:W-:Y:S01]  /*710a0*/  MOV R100, R64 ;  /* 0x0000004000647202 */ /* 0x000fe20000000f00 */
[----:B------:R-:W3:Y:S01]  /*710b0*/  LDL.LU R70, [R1+0x443c] ;  /* 0x00443c0001467983 */ /* 0x000ee20000300800 */
[----:B------:R-:W-:Y:S01]  /*710c0*/  IMAD.MOV.U32 R117, RZ, RZ, R102 ;  /* 0x000000ffff757224 */ /* 0x000fe200078e0066 */
[----:B------:R-:W-:Y:S01]  /*710d0*/  MOV R116, R103 ;  /* 0x0000006700747202 */ /* 0x000fe20000000f00 */
[----:B------:R-:W-:Y:S01]  /*710e0*/  IMAD.MOV.U32 R101, RZ, RZ, R65 ;  /* 0x000000ffff657224 */ /* 0x000fe200078e0041 */
[----:B------:R-:W3:Y:S01]  /*710f0*/  LDL.LU R71, [R1+0x4438] ;  /* 0x0044380001477983 */ /* 0x000ee20000300800 */
[----:B------:R-:W-:Y:S01]  /*71100*/  MOV R102, R66 ;  /* 0x0000004200667202 */ /* 0x000fe20000000f00 */
[----:B------:R-:W-:-:S02]  /*71110*/  IMAD.MOV.U32 R103, RZ, RZ, R67 ;  /* 0x000000ffff677224 */ /* 0x000fc400078e0043 */
        /* <DEDUP_REMOVED lines=8> */
[----:B------:R-:W1:Y:S04]  /*711a0*/  LDS R127, [R0+0x19300] ;  /* 0x01930000007f7984 */ /* 0x000e680000000800 */
[----:B------:R-:W-:Y:S04]  /*711b0*/  LDS R158, [R4+0x19300] ;  /* 0x01930000049e7984 */ /* 0x000fe80000000800 */
[----:B------:R-:W-:Y:S04]  /*711c0*/  LDS R157, [R5+0x18300] ;  /* 0x01830000059d7984 */ /* 0x000fe80000000800 */
[----:B------:R-:W1:Y:S01]  /*711d0*/  LDS R159, [R5+0x19300] ;  /* 0x01930000059f7984 */ /* 0x000e620000000800 */
[----:B------:R-:W-:Y:S07]  /*711e0*/  HMMA.1688.F32.TF32 R60, R60, R36, R120 ;  /* 0x000000243c3c723c */ /* 0x000fee0000081078 */
[----:B------:R-:W-:Y:S01]  /*711f0*/  MOV R120, R107 ;  /* 0x0000006b00787202 */ /* 0x000fe20000000f00 */
[----:B------:R-:W-:Y:S01]  /*71200*/  IMAD.MOV.U32 R121, RZ, RZ, R106 ;  /* 0x000000ffff797224 */ /* 0x000fe200078e006a */
[----:B------:R-:W-:Y:S01]  /*71210*/  MOV R122, R105 ;  /* 0x00000069007a7202 */ /* 0x000fe20000000f00 */
[----:B------:R-:W-:Y:S01]  /*71220*/  IMAD.MOV.U32 R123, RZ, RZ, R104 ;  /* 0x000000ffff7b7224 */ /* 0x000fe200078e0068 */
[----:B------:R-:W-:Y:S01]  /*71230*/  HMMA.1688.F32.TF32 R88, R92, R32, R236 ;  /* 0x000000205c58723c */ /* 0x000fe200000810ec */
        /* <DEDUP_REMOVED lines=12> */
[C---:B-1----:R-:W-:Y:S03]  /*71300*/  HMMA.1688.F32.TF32 R100, R124.reuse, R12, R100 ;  /* 0x0000000c7c64723c */ /* 0x042fe60000081064 */
[----:B------:R-:W-:Y:S01]  /*71310*/  STL.64 [R1+0x41d0], R60 ;  /* 0x0041d03c01007387 */ /* 0x000fe20000100a00 */
[----:B------:R-:W-:Y:S01]  /*71320*/  IMAD.MOV.U32 R203, RZ, RZ, R168 ;  /* 0x000000ffffcb7224 */ /* 0x000fe200078e00a8 */
[----:B------:R-:W-:Y:S01]  /*71330*/  MOV R182, R161 ;  /* 0x000000a100b67202 */ /* 0x000fe20000000f00 */
[----:B------:R-:W-:Y:S01]  /*71340*/  IMAD.MOV.U32 R183, RZ, RZ, R160 ;  /* 0x000000ffffb77224 */ /* 0x000fe200078e00a0 */
[----:B------:R-:W-:Y:S01]  /*71350*/  MOV R180, R163 ;  /* 0x000000a300b47202 */ /* 0x000fe20000000f00 */
[----:B------:R-:W-:Y:S01]  /*71360*/  IMAD.MOV.U32 R181, RZ, RZ, R162 ;  /* 0x000000ffffb57224 */ /* 0x000fe200078e00a2 */
[----:B------:R-:W-:Y:S01]  /*71370*/  LDS R188, [R2+0x18380] ;  /* 0x0183800002bc7984 */ /* 0x000fe20000000800 */
        /* <DEDUP_REMOVED lines=10> */
[----:B------:R-:W-:Y:S03]  /*71420*/  LDS R190, [R2+0x19380] ;  /* 0x0193800002be7984 */ /* 0x000fe60000000800 */
[C---:B--2---:R-:W-:Y:S01]  /*71430*/  HMMA.1688.F32.TF32 R72, R92.reuse, R16, R72 ;  /* 0x000000105c48723c */ /* 0x044fe20000081048 */
[----:B------:R-:W-:Y:S04]  /*71440*/  LDS R189, [R0+0x18380] ;  /* 0x0183800000bd7984 */ /* 0x000fe80000000800 */
[----:B------:R-:W1:Y:S03]  /*71450*/  LDS R191, [R0+0x19380] ;  /* 0x0193800000bf7984 */ /* 0x000e660000000800 */
[----:B---3--:R-:W-:Y:S08]  /*71460*/  HMMA.1688.F32.TF32 R68, R92, R12, R68 ;  /* 0x0000000c5c44723c */ /* 0x008ff00000081044 */
[C---:B------:R-:W-:Y:S08]  /*71470*/  HMMA.1688.F32.TF32 R208, R224.reuse, R24, R208 ;  /* 0x00000018e0d0723c */ /* 0x040ff000000810d0 */
[----:B------:R-:W-:Y:S01]  /*71480*/  HMMA.1688.F32.TF32 R216, R224, R32, R216 ;  /* 0x00000020e0d8723c */ /* 0x000fe200000810d8 */
[----:B------:R-:W-:Y:S01]  /*71490*/  MOV R48, R39 ;  /* 0x0000002700307202 */ /* 0x000fe20000000f00 */
[----:B------:R-:W-:Y:S01]  /*714a0*/  IMAD.MOV.U32 R49, RZ, RZ, R38 ;  /* 0x000000ffff317224 */ /* 0x000fe200078e0026 */
[----:B------:R-:W-:Y:S01]  /*714b0*/  MOV R50, R34 ;  /* 0x0000002200327202 */ /* 0x000fe20000000f00 */
[----:B------:R-:W-:Y:S01]  /*714c0*/  IMAD.MOV.U32 R51, RZ, RZ, R35 ;  /* 0x000000ffff337224 */ /* 0x000fe200078e0023 */
[----:B------:R-:W-:Y:S03]  /*714d0*/  LDS R236, [R4+0x1a080] ;  /* 0x01a0800004ec7984 */ /* 0x000fe60000000800 */
[C---:B----4-:R-:W-:Y:S01]  /*714e0*/  HMMA.1688.F32.TF32 R64, R92.reuse, R8, R64 ;  /* 0x000000085c40723c */ /* 0x050fe20000081040 */
[----:B------:R-:W-:Y:S04]  /*714f0*/  LDS R238, [R4+0x1b080] ;  /* 0x01b0800004ee7984 */ /* 0x000fe80000000800 */
[----:B------:R-:W-:Y:S03]  /*71500*/  LDS R237, [R5+0x1a080] ;  /* 0x01a0800005ed7984 */ /* 0x000fe60000000800 */
[----:B------:R-:W-:Y:S01]  /*71510*/  HMMA.1688.F32.TF32 R92, R92, R36, R192 ;  /* 0x000000245c5c723c */ /* 0x000fe200000810c0 */
[----:B------:R-:W-:Y:S07]  /*71520*/  LDS R239, [R5+0x1b080] ;  /* 0x01b0800005ef7984 */ /* 0x000fee0000000800 */
[C---:B-----5:R-:W-:Y:S07]  /*71530*/  HMMA.1688.F32.TF32 R96, R124.reuse, R8, R176 ;  /* 0x000000087c60723c */ /* 0x060fee00000810b0 */
[----:B------:R-:W-:Y:S04]  /*71540*/  STL.64 [R1+0x41e8], R66 ;  /* 0x0041e84201007387 */ /* 0x000fe80000100a00 */
[----:B------:R-:W-:Y:S04]  /*71550*/  STL.64 [R1+0x41e0], R64 ;  /* 0x0041e04001007387 */ /* 0x000fe80000100a00 */
        /* <DEDUP_REMOVED lines=32> */
[----:B------:R-:W-:-:S03]  /*71760*/  MOV R172, R155 ;  /* 0x0000009b00ac7202 */ /* 0x000fc60000000f00 */
[----:B------:R-:W-:Y:S01]  /*71770*/  STL.64 [R1+0x4318], R128 ;  /* 0x0043188001007387 */ /* 0x000fe20000100a00 */
[----:B------:R-:W-:-:S03]  /*71780*/  IMAD.MOV.U32 R173, RZ, RZ, R154 ;  /* 0x000000ffffad7224 */ /* 0x000fc600078e009a */
[----:B------:R-:W2:Y:S01]  /*71790*/  LDL.LU R140, [R1+0x6a0] ;  /* 0x0006a000018c7983 */ /* 0x000ea20000300800 */
[----:B------:R-:W-:-:S03]  /*717a0*/  IMAD.MOV.U32 R155, RZ, RZ, R136 ;  /* 0x000000ffff9b7224 */ /* 0x000fc600078e0088 */
[----:B------:R-:W2:Y:S01]  /*717b0*/  LDL.LU R141, [R1+0x6a4] ;  /* 0x0006a400018d7983 */ /* 0x000ea20000300800 */
[----:B------:R-:W-:-:S03]  /*717c0*/  MOV R174, R153 ;  /* 0x0000009900ae7202 */ /* 0x000fc60000000f00 */
[----:B------:R-:W2:Y:S01]  /*717d0*/  LDL.LU R142, [R1+0x6a8] ;  /* 0x0006a800018e7983 */ /* 0x000ea20000300800 */
[----:B------:R-:W-:Y:S01]  /*717e0*/  MOV R154, R137 ;  /* 0x00000089009a7202 */ /* 0x000fe20000000f00 */
[----:B------:R-:W-:Y:S02]  /*717f0*/  IMAD.MOV.U32 R175, RZ, RZ, R152 ;  /* 0x000000ffffaf7224 */ /* 0x000fe400078e0098 */
[----:B------:R-:W2:Y:S01]  /*71800*/  LDL.LU R143, [R1+0x6ac] ;  /* 0x0006ac00018f7983 */ /* 0x000ea20000300800 */
[----:B------:R-:W-:Y:S01]  /*71810*/  IMAD.MOV.U32 R153, RZ, RZ, R138 ;  /* 0x000000ffff997224 */ /* 0x000fe200078e008a */
[----:B------:R-:W-:Y:S02]  /*71820*/  MOV R152, R139 ;  /* 0x0000008b00987202 */ /* 0x000fe40000000f00 */
        /* <DEDUP_REMOVED lines=12> */
[C---:B------:R-:W-:Y:S03]  /*718f0*/  HMMA.1688.F32.TF32 R132, R156.reuse, R12, R132 ;  /* 0x0000000c9c84723c */ /* 0x040fe60000081084 */
        /* <DEDUP_REMOVED lines=22> */
[C---:B------:R-:W-:Y:S08]  /*71a60*/  HMMA.1688.F32.TF32 R152, R156.reuse, R32, R152 ;  /* 0x000000209c98723c */ /* 0x040ff00000081098 */
[C---:B--2---:R-:W-:Y:S08]  /*71a70*/  HMMA.1688.F32.TF32 R140, R156.reuse, R20, R140 ;  /* 0x000000149c8c723c */ /* 0x044ff0000008108c */
[C---:B---3--:R-:W-:Y:S08]  /*71a80*/  HMMA.1688.F32.TF32 R136, R156.reuse, R16, R136 ;  /* 0x000000109c88723c */ /* 0x048ff00000081088 */
[C---:B----4-:R-:W-:Y:S11]  /*71a90*/  HMMA.1688.F32.TF32 R144, R156.reuse, R24, R144 ;  /* 0x000000189c90723c */ /* 0x050ff60000081090 */
[----:B------:R-:W-:Y:S04]  /*71aa0*/  @!UPT UIADD3 URZ, URZ, URZ, URZ ;  /* 0x0000003f3f3ff290 */ /* 0x000fe8000fffe03f */
[----:B------:R-:W-:Y:S04]  /*71ab0*/  STL.64 [R1+0x4340], R138 ;  /* 0x0043408a01007387 */ /* 0x000fe80000100a00 */
[----:B------:R-:W-:Y:S04]  /*71ac0*/  STL.64 [R1+0x4338], R136 ;  /* 0x0043388801007387 */ /* 0x000fe80000100a00 */
[----:B------:R-:W-:Y:S04]  /*71ad0*/  STL.64 [R1+0x4350], R142 ;  /* 0x0043508e01007387 */ /* 0x000fe80000100a00 */
[----:B------:R-:W-:Y:S01]  /*71ae0*/  STL.64 [R1+0x4348], R140 ;  /* 0x0043488c01007387 */ /* 0x000fe20000100a00 */
[C---:B-----5:R-:W-:Y:S03]  /*71af0*/  HMMA.1688.F32.TF32 R148, R156.reuse, R28, R148 ;  /* 0x0000001c9c94723c */ /* 0x060fe60000081094 */
[----:B------:R-:W-:Y:S04]  /*71b00*/  STL.64 [R1+0x4360], R146 ;  /* 0x0043609201007387 */ /* 0x000fe80000100a00 */
[----:B------:R-:W-:Y:S01]  /*71b10*/  STL.64 [R1+0x4358], R144 ;  /* 0x0043589001007387 */ /* 0x000fe20000100a00 */
[----:B------:R-:W-:Y:S03]  /*71b20*/  HMMA.1688.F32.TF32 R156, R156, R36, R244 ;  /* 0x000000249c9c723c */ /* 0x000fe600000810f4 */
[----:B------:R-:W2:Y:S04]  /*71b30*/  LDL.LU R44, [R1+0x1c0] ;  /* 0x0001c000012c7983 */ /* 0x000ea80000300800 */
[----:B------:R-:W2:Y:S01]  /*71b40*/  LDL.LU R45, [R1+0x1c4] ;  /* 0x0001c400012d7983 */ /* 0x000ea20000300800 */
[----:B------:R-:W-:Y:S01]  /*71b50*/  MOV R244, R207 ;  /* 0x000000cf00f47202 */ /* 0x000fe20000000f00 */
[----:B------:R-:W-:-:S02]  /*71b60*/  IMAD.MOV.U32 R245, RZ, RZ, R215 ;  /* 0x000000fffff57224 */ /* 0x000fc400078e00d7 */
[----:B------:R-:W2:Y:S01]  /*71b70*/  LDL.LU R46, [R1+0x1c8] ;  /* 0x0001c800012e7983 */ /* 0x000ea20000300800 */
[----:B------:R-:W-:-:S03]  /*71b80*/  MOV R246, R223 ;  /* 0x000000df00f67202 */ /* 0x000fc60000000f00 */
[----:B------:R-:W2:Y:S04]  /*71b90*/  LDL.LU R47, [R1+0x1cc] ;  /* 0x0001cc00012f7983 */ /* 0x000ea80000300800 */
[----:B------:R-:W3:Y:S04]  /*71ba0*/  LDL.LU R207, [R1+0x4424] ;  /* 0x0044240001cf7983 */ /* 0x000ee80000300800 */
[----:B------:R-:W4:Y:S04]  /*71bb0*/  LDL.LU R215, [R1+0x4420] ;  /* 0x0044200001d77983 */ /* 0x000f280000300800 */
[----:B------:R-:W5:Y:S01]  /*71bc0*/  LDL.LU R223, [R1+0x441c] ;  /* 0x00441c0001df7983 */ /* 0x000f620000300800 */
[----:B------:R-:W-:-:S03]  /*71bd0*/  IMAD.MOV.U32 R247, RZ, RZ, R11 ;  /* 0x000000fffff77224 */ /* 0x000fc600078e000b */
[----:B------:R-:W2:Y:S01]  /*71be0*/  LDL.LU R11, [R1+0x4418] ;  /* 0x00441800010b7983 */ /* 0x000ea20000300800 */
[C---:B-1----:R-:W-:Y:S08]  /*71bf0*/  HMMA.1688.F32.TF32 R160, R188.reuse, R8, R160 ;  /* 0x00000008bca0723c */ /* 0x042ff000000810a0 */
[C---:B------:R-:W-:Y:S08]  /*71c00*/  HMMA.1688.F32.TF32 R164, R188.reuse, R12, R164 ;  /* 0x0000000cbca4723c */ /* 0x040ff000000810a4 */
[C---:B------:R-:W-:Y:S08]  /*71c10*/  HMMA.1688.F32.TF32 R168, R188.reuse, R16, R168 ;  /* 0x00000010bca8723c */ /* 0x040ff000000810a8 */
[C---:B------:R-:W-:Y:S08]  /*71c20*/  HMMA.1688.F32.TF32 R172, R188.reuse, R20, R172 ;  /* 0x00000014bcac723c */ /* 0x040ff000000810ac */
[C---:B------:R-:W-:Y:S08]  /*71c30*/  HMMA.1688.F32.TF32 R176, R188.reuse, R24, R176 ;  /* 0x00000018bcb0723c */ /* 0x040ff000000810b0 */
[C---:B------:R-:W-:Y:S08]  /*71c40*/  HMMA.1688.F32.TF32 R180, R188.reuse, R28, R180 ;  /* 0x0000001cbcb4723c */ /* 0x040ff000000810b4 */
[C---:B------:R-:W-:Y:S08]  /*71c50*/  HMMA.1688.F32.TF32 R184, R188.reuse, R32, R184 ;  /* 0x00000020bcb8723c */ /* 0x040ff000000810b8 */
[----:B------:R-:W-:Y:S08]  /*71c60*/  HMMA.1688.F32.TF32 R188, R188, R36, R196 ;  /* 0x00000024bcbc723c */ /* 0x000ff000000810c4 */
[C---:B------:R-:W-:Y:S01]  /*71c70*/  HMMA.1688.F32.TF32 R192, R224.reuse, R8, R232 ;  /* 0x00000008e0c0723c */ /* 0x040fe200000810e8 */
[----:B------:R-:W-:Y:S04]  /*71c80*/  LDS R232, [R2+0x1a080] ;  /* 0x01a0800002e87984 */ /* 0x000fe80000000800 */
[----:B------:R-:W-:Y:S03]  /*71c90*/  LDS R234, [R2+0x1b080] ;  /* 0x01b0800002ea7984 */ /* 0x000fe60000000800 */
[C---:B------:R-:W-:Y:S01]  /*71ca0*/  HMMA.1688.F32.TF32 R196, R224.reuse, R12, R228 ;  /* 0x0000000ce0c4723c */ /* 0x040fe200000810e4 */
[----:B------:R-:W-:Y:S04]  /*71cb0*/  LDS R228, [R4+0x1a000] ;  /* 0x01a0000004e47984 */ /* 0x000fe80000000800 */
[----:B------:R-:W-:Y:S03]  /*71cc0*/  LDS R230, [R4+0x1b000] ;  /* 0x01b0000004e67984 */ /* 0x000fe60000000800 */
[C---:B------:R-:W-:Y:S01]  /*71cd0*/  HMMA.1688.F32.TF32 R200, R224.reuse, R16, R200 ;  /* 0x00000010e0c8723c */ /* 0x040fe200000810c8 */
[----:B------:R-:W-:Y:S04]  /*71ce0*/  LDS R229, [R5+0x1a000] ;  /* 0x01a0000005e57984 */ /* 0x000fe80000000800 */
[----:B------:R-:W-:Y:S04]  /*71cf0*/  LDS R231, [R5+0x1b000] ;  /* 0x01b0000005e77984 */ /* 0x000fe80000000800 */
[----:B------:R-:W-:Y:S04]  /*71d00*/  LDS R233, [R0+0x1a080] ;  /* 0x01a0800000e97984 */ /* 0x000fe80000000800 */
[----:B------:R-:W-:Y:S01]  /*71d10*/  LDS R235, [R0+0x1b080] ;  /* 0x01b0800000eb7984 */ /* 0x000fe20000000800 */
[C---:B---3--:R-:W-:Y:S08]  /*71d20*/  HMMA.1688.F32.TF32 R204, R224.reuse, R20, R204 ;  /* 0x00000014e0cc723c */ /* 0x048ff000000810cc */
[C---:B----4-:R-:W-:Y:S08]  /*71d30*/  HMMA.1688.F32.TF32 R212, R224.reuse, R28, R212 ;  /* 0x0000001ce0d4723c */ /* 0x050ff000000810d4 */
[----:B-----5:R-:W-:Y:S01]  /*71d40*/  HMMA.1688.F32.TF32 R220, R224, R36, R220 ;  /* 0x00000024e0dc723c */ /* 0x020fe200000810dc */
[----:B------:R-:W-:Y:S04]  /*71d50*/  LDS R224, [R2+0x1a000] ;  /* 0x01a0000002e07984 */ /* 0x000fe80000000800 */
[----:B------:R-:W-:Y:S04]  /*71d60*/  LDS R226, [R2+0x1b000] ;  /* 0x01b0000002e27984 */ /* 0x000fe80000000800 */
[----:B------:R-:W-:Y:S04]  /*71d70*/  LDS R225, [R0+0x1a000] ;  /* 0x01a0000000e17984 */ /* 0x000fe80000000800 */
[----:B------:R-:W2:Y:S02]  /*71d80*/  LDS R227, [R0+0x1b000] ;  /* 0x01b0000000e37984 */ /* 0x000ea40000000800 */
[C---:B--2---:R-:W-:Y:S11]  /*71d90*/  HMMA.1688.F32.TF32 R44, R224.reuse, R10, R44 ;  /* 0x0000000ae02c723c */ /* 0x044ff6000008102c */
[----:B------:R-:W-:Y:S11]  /*71da0*/  @!UPT UIADD3 URZ, URZ, URZ, URZ ;  /* 0x0000003f3f3ff290 */ /* 0x000ff6000fffe03f */
[----:B------:R-:W-:Y:S02]  /*71db0*/  @!UPT UIADD3 URZ, URZ, URZ, URZ ;  /* 0x0000003f3f3ff290 */ /* 0x000fe4000fffe03f */
[----:B------:R-:W-:Y:S01]  /*71dc0*/  MOV R13, R44 ;  /* 0x0000002c000d7202 */ /* 0x000fe20000000f00 */
[----:B------:R-:W-:Y:S01]  /*71dd0*/  IMAD.MOV.U32 R12, RZ, RZ, R45 ;  /* 0x000000ffff0c7224 */ /* 0x000fe200078e002d */
[----:B------:R-:W-:Y:S01]  /*71de0*/  MOV R9, R46 ;  /* 0x0000002e00097202 */ /* 0x000fe20000000f00 */
[----:B------:R-:W-:Y:S02]  /*71df0*/  IMAD.MOV.U32 R8, RZ, RZ, R47 ;  /* 0x000000ffff087224 */ /* 0x000fe400078e002f */
[----:B------:R-:W-:Y:S07]  /*71e00*/  HMMA.1688.F32.TF32 R44, R224, R14, R244 ;  /* 0x0000000ee02c723c */ /* 0x000fee00000810f4 */
[----:B------:R-:W-:Y:S01]  /*71e10*/  MOV R244, R19 ;  /* 0x0000001300f47202 */ /* 0x000fe20000000f00 */
[----:B------:R-:W-:Y:S01]  /*71e20*/  IMAD.MOV.U32 R245, RZ, RZ, R22 ;  /* 0x000000fffff57224 */ /* 0x000fe200078e0016 */
[----:B------:R-:W2:Y:S01]  /*71e30*/  LDL.LU R19, [R1+0x4414] ;  /* 0x0044140001137983 */ /* 0x000ea20000300800 */
[----:B------:R-:W-:Y:S01]  /*71e40*/  MOV R246, R18 ;  /* 0x0000001200f67202 */ /* 0x000fe20000000f00 */
[----:B------:R-:W-:-:S02]  /*71e50*/  IMAD.MOV.U32 R247, RZ, RZ, R30 ;  /* 0x000000fffff77224 */ /* 0x000fc400078e001e */
[----:B------:R-:W3:Y:S04]  /*71e60*/  LDL.LU R22, [R1+0x4410] ;  /* 0x0044100001167983 */ /* 0x000ee80000300800 */
[----:B------:R-:W4:Y:S04]  /*71e70*/  LDL.LU R18, [R1+0x440c] ;  /* 0x00440c0001127983 */ /* 0x000f280000300800 */
[----:B------:R-:W5:Y:S03]  /*71e80*/  LDL.LU R30, [R1+0x4408] ;  /* 0x00440800011e7983 */ /* 0x000f660000300800 */
[----:B------:R-:W-:Y:S01]  /*71e90*/  MOV R21, R44 ;  /* 0x0000002c00157202 */ /* 0x000fe20000000f00 */
[----:B------:R-:W-:Y:S01]  /*71ea0*/  IMAD.MOV.U32 R20, RZ, RZ, R45 ;  /* 0x000000ffff147224 */ /* 0x000fe200078e002d */
[----:B------:R-:W-:Y:S01]  /*71eb0*/  MOV R44, R27 ;  /* 0x0000001b002c7202 */ /* 0x000fe20000000f00 */
[----:B------:R-:W-:Y:S01]  /*71ec0*/  IMAD.MOV.U32 R45, RZ, RZ, R26 ;  /* 0x000000ffff2d7224 */ /* 0x000fe200078e001a */
[----:B------:R-:W-:Y:S01]  /*71ed0*/  MOV R17, R46 ;  /* 0x0000002e00117202 */ /* 0x000fe20000000f00 */
[----:B------:R-:W5:Y:S01]  /*71ee0*/  LDL.LU R27, [R1+0x4404] ;  /* 0x00440400011b7983 */ /* 0x000f620000300800 */
[----:B------:R-:W-:Y:S01]  /*71ef0*/  IMAD.MOV.U32 R16, RZ, RZ, R47 ;  /* 0x000000ffff107224 */ /* 0x000fe200078e002f */
[----:B------:R-:W-:Y:S01]  /*71f00*/  MOV R46, R31 ;  /* 0x0000001f002e7202 */ /* 0x000fe20000000f00 */
[----:B------:R-:W-:Y:S01]  /*71f10*/  IMAD.MOV.U32 R47, RZ, RZ, R23 ;  /* 0x000000ffff2f7224 */ /* 0x000fe200078e0017 */
[----:B------:R-:W5:Y:S04]  /*71f20*/  LDL.LU R26, [R1+0x4400] ;  /* 0x00440000011a7983 */ /* 0x000f680000300800 */
[----:B------:R-:W5:Y:S04]  /*71f30*/  LDL.LU R31, [R1+0x43fc] ;  /* 0x0043fc00011f7983 */ /* 0x000f680000300800 */
[----:B------:R-:W5:Y:S04]  /*71f40*/  LDL.LU R23, [R1+0x43f8] ;  /* 0x0043f80001177983 */ /* 0x000f680000300800 */
[----:B------:R-:W5:Y:S04]  /*71f50*/  LDL.LU R39, [R1+0x43f4] ;  /* 0x0043f40001277983 */ /* 0x000f680000300800 */
[----:B------:R-:W5:Y:S04]  /*71f60*/  LDL.LU R38, [R1+0x43f0] ;  /* 0x0043f00001267983 */ /* 0x000f680000300800 */
[----:B------:R-:W5:Y:S04]  /*71f70*/  LDL.LU R34, [R1+0x43ec] ;  /* 0x0043ec0001227983 */ /* 0x000f680000300800 */
[----:B------:R-:W5:Y:S01]  /*71f80*/  LDL.LU R35, [R1+0x43e8] ;  /* 0x0043e80001237983 */ /* 0x000f620000300800 */
[----:B--2---:R-:W-:Y:S01]  /*71f90*/  IMAD.MOV.U32 R55, RZ, RZ, R19 ;  /* 0x000000ffff377224 */ /* 0x004fe200078e0013 */
[----:B---3--:R-:W-:Y:S01]  /*71fa0*/  MOV R54, R22 ;  /* 0x0000001600367202 */ /* 0x008fe20000000f00 */
[----:B----4-:R-:W-:Y:S01]  /*71fb0*/  IMAD.MOV.U32 R53, RZ, RZ, R18 ;  /* 0x000000ffff357224 */ /* 0x010fe200078e0012 */
[----:B-----5:R-:W-:-:S02]  /*71fc0*/  MOV R52, R30 ;  /* 0x0000001e00347202 */ /* 0x020fc40000000f00 */
[----:B------:R-:W2:Y:S04]  /*71fd0*/  LDL.LU R30, [R1+0x43e4] ;  /* 0x0043e400011e7983 */ /* 0x000ea80000300800 */
[----:B------:R-:W3:Y:S04]  /*71fe0*/  LDL.LU R18, [R1+0x43e0] ;  /* 0x0043e00001127983 */ /* 0x000ee80000300800 */
[----:B------:R-:W4:Y:S04]  /*71ff0*/  LDL.LU R22, [R1+0x43dc] ;  /* 0x0043dc0001167983 */ /* 0x000f280000300800 */
[----:B------:R-:W5:Y:S01]  /*72000*/  LDL.LU R19, [R1+0x43d8] ;  /* 0x0043d80001137983 */ /* 0x000f620000300800 */
[----:B------:R-:W-:Y:S01]  /*72010*/  IMAD.MOV.U32 R63, RZ, RZ, R39 ;  /* 0x000000ffff3f7224 */ /* 0x000fe200078e0027 */
[----:B------:R-:W-:-:S02]  /*72020*/  MOV R62, R38 ;  /* 0x00000026003e7202 */ /* 0x000fc40000000f00 */
[----:B------:R-:W-:Y:S02]  /*72030*/  MOV R60, R34 ;  /* 0x00000022003c7202 */ /* 0x000fe40000000f00 */
[----:B------:R-:W5:Y:S01]  /*72040*/  LDL.LU R34, [R1+0x43d4] ;  /* 0x0043d40001227983 */ /* 0x000f620000300800 */
[----:B------:R-:W-:-:S03]  /*72050*/  IMAD.MOV.U32 R61, RZ, RZ, R35 ;  /* 0x000000ffff3d7224 */ /* 0x000fc600078e0023 */
[----:B------:R-:W5:Y:S04]  /*72060*/  LDL.LU R35, [R1+0x43d0] ;  /* 0x0043d00001237983 */ /* 0x000f680000300800 */
[----:B------:R-:W5:Y:S04]  /*72070*/  LDL.LU R38, [R1+0x43cc] ;  /* 0x0043cc0001267983 */ /* 0x000f680000300800 */
[----:B------:R-:W5:Y:S01]  /*72080*/  LDL.LU R39, [R1+0x43c8] ;  /* 0x0043c80001277983 */ /* 0x000f620000300800 */
[----:B--2---:R-:W-:Y:S01]  /*72090*/  IMAD.MOV.U32 R67, RZ, RZ, R30 ;  /* 0x000000ffff437224 */ /* 0x004fe200078e001e */
[----:B---3--:R-:W-:-:S02]  /*720a0*/  MOV R66, R18 ;  /* 0x0000001200427202 */ /* 0x008fc40000000f00 */
[----:B----4-:R-:W-:Y:S02]  /*720b0*/  MOV R64, R22 ;  /* 0x0000001600407202 */ /* 0x010fe40000000f00 */
[----:B------:R-:W2:Y:S01]  /*720c0*/  LDL.LU R22, [R1+0x43c4] ;  /* 0x0043c40001167983 */ /* 0x000ea20000300800 */
[----:B-----5:R-:W-:-:S03]  /*720d0*/  IMAD.MOV.U32 R65, RZ, RZ, R19 ;  /* 0x000000ffff417224 */ /* 0x020fc600078e0013 */
[----:B------:R-:W3:Y:S04]  /*720e0*/  LDL.LU R19, [R1+0x43c0] ;  /* 0x0043c00001137983 */ /* 0x000ee80000300800 */
[----:B------:R-:W4:Y:S04]  /*720f0*/  LDL.LU R18, [R1+0x43bc] ;  /* 0x0043bc0001127983 */ /* 0x000f280000300800 */
[----:B------:R-:W5:Y:S01]  /*72100*/  LDL.LU R30, [R1+0x43b8] ;  /* 0x0043b800011e7983 */ /* 0x000f620000300800 */
[----:B------:R-:W-:Y:S01]  /*72110*/  IMAD.MOV.U32 R71, RZ, RZ, R34 ;  /* 0x000000ffff477224 */ /* 0x000fe200078e0022 */
[----:B------:R-:W-:-:S02]  /*72120*/  MOV R70, R35 ;  /* 0x0000002300467202 */ /* 0x000fc40000000f00 */
[----:B------:R-:W-:Y:S02]  /*72130*/  MOV R68, R38 ;  /* 0x0000002600447202 */ /* 0x000fe40000000f00 */
[----:B------:R-:W2:Y:S01]  /*72140*/  LDL.LU R38, [R1+0x43b4] ;  /* 0x0043b40001267983 */ /* 0x000ea20000300800 */
[----:B------:R-:W-:-:S03]  /*72150*/  IMAD.MOV.U32 R69, RZ, RZ, R39 ;  /* 0x000000ffff457224 */ /* 0x000fc600078e0027 */
[----:B------:R-:W3:Y:S04]  /*72160*/  LDL.LU R39, [R1+0x43b0] ;  /* 0x0043b00001277983 */ /* 0x000ee80000300800 */
[----:B------:R-:W4:Y:S04]  /*72170*/  LDL.LU R35, [R1+0x43ac] ;  /* 0x0043ac0001237983 */ /* 0x000f280000300800 */
[----:B------:R-:W5:Y:S04]  /*72180*/  LDL.LU R34, [R1+0x43a8] ;  /* 0x0043a80001227983 */ /* 0x000f680000300800 */
[----:B------:R-:W5:Y:S04]  /*72190*/  LDL.LU R76, [R1+0x90] ;  /* 0x00009000014c7983 */ /* 0x000f680000300800 */
        /* <DEDUP_REMOVED lines=79> */
[----:B--2---:R-:W-:Y:S01]  /*72690*/  IMAD.MOV.U32 R91, RZ, RZ, R35 ;  /* 0x000000ffff5b7224 */ /* 0x004fe200078e0023 */
[----:B---3--:R-:W-:Y:S01]  /*726a0*/  MOV R90, R34 ;  /* 0x00000022005a7202 */ /* 0x008fe20000000f00 */
[----:B----4-:R-:W-:Y:S01]  /*726b0*/  IMAD.MOV.U32 R89, RZ, RZ, R39 ;  /* 0x000000ffff597224 */ /* 0x010fe200078e0027 */
[----:B-----5:R-:W-:Y:S02]  /*726c0*/  MOV R88, R38 ;  /* 0x0000002600587202 */ /* 0x020fe40000000f00 */
[----:B------:R-:W2:Y:S04]  /*726d0*/  LDL.LU R38, [R1+0x4394] ;  /* 0x0043940001267983 */ /* 0x000ea80000300800 */
[----:B------:R-:W2:Y:S04]  /*726e0*/  LDL.LU R39, [R1+0x4390] ;  /* 0x0043900001277983 */ /* 0x000ea80000300800 */
[----:B------:R-:W3:Y:S04]  /*726f0*/  LDL.LU R34, [R1+0x438c] ;  /* 0x00438c0001227983 */ /* 0x000ee80000300800 */
[----:B------:R-:W3:Y:S04]  /*72700*/  LDL.LU R35, [R1+0x4388] ;  /* 0x0043880001237983 */ /* 0x000ee80000300800 */
[----:B------:R-:W4:Y:S04]  /*72710*/  LDL.LU R30, [R1+0x4384] ;  /* 0x00438400011e7983 */ /* 0x000f280000300800 */
[----:B------:R-:W5:Y:S04]  /*72720*/  LDL.LU R18, [R1+0x4380] ;  /* 0x0043800001127983 */ /* 0x000f680000300800 */
[----:B------:R-:W5:Y:S04]  /*72730*/  LDL.LU R19, [R1+0x437c] ;  /* 0x00437c0001137983 */ /* 0x000f680000300800 */
[----:B------:R-:W2:Y:S04]  /*72740*/  LDL.LU R22, [R1+0x4378] ;  /* 0x0043780001167983 */ /* 0x000ea80000300800 */
[----:B------:R-:W2:Y:S04]  /*72750*/  LDL.LU R23, [R1+0x4374] ;  /* 0x0043740001177983 */ /* 0x000ea80000300800 */
[----:B------:R-:W4:Y:S04]  /*72760*/  LDL.LU R31, [R1+0x4370] ;  /* 0x00437000011f7983 */ /* 0x000f280000300800 */
[----:B------:R-:W3:Y:S04]  /*72770*/  LDL.LU R26, [R1+0x436c] ;  /* 0x00436c00011a7983 */ /* 0x000ee80000300800 */
[----:B------:R-:W3:Y:S01]  /*72780*/  LDL.LU R27, [R1+0x4368] ;  /* 0x00436800011b7983 */ /* 0x000ee20000300800 */
[----:B------:R-:W-:Y:S08]  /*72790*/  HMMA.1688.F32.TF32 R52, R236, R14, R52 ;  /* 0x0000000eec34723c */ /* 0x000ff00000081034 */
[C---:B--2---:R-:W-:Y:S11]  /*727a0*/  HMMA.1688.F32.TF32 R140, R224.reuse, R22, R140 ;  /* 0x00000016e08c723c */ /* 0x044ff6000008108c */
[----:B------:R-:W-:Y:S11]  /*727b0*/  @!UPT UIADD3 URZ, URZ, URZ, URZ ;  /* 0x0000003f3f3ff290 */ /* 0x000ff6000fffe03f */
[----:B------:R-:W-:Y:S02]  /*727c0*/  @!UPT UIADD3 URZ, URZ, URZ, URZ ;  /* 0x0000003f3f3ff290 */ /* 0x000fe4000fffe03f */
[----:B------:R-:W-:Y:S01]  /*727d0*/  MOV R37, R140 ;  /* 0x0000008c00257202 */ /* 0x000fe20000000f00 */
[----:B------:R-:W-:Y:S01]  /*727e0*/  IMAD.MOV.U32 R36, RZ, RZ, R141 ;  /* 0x000000ffff247224 */ /* 0x000fe200078e008d */
[----:B------:R-:W-:Y:S01]  /*727f0*/  MOV R33, R142 ;  /* 0x0000008e00217202 */ /* 0x000fe20000000f00 */
[----:B------:R-:W-:Y:S02]  /*72800*/  IMAD.MOV.U32 R32, RZ, RZ, R143 ;  /* 0x000000ffff207224 */ /* 0x000fe400078e008f */
[C---:B---3--:R-:W-:Y:S08]  /*72810*/  HMMA.1688.F32.TF32 R140, R224.reuse, R26, R136 ;  /* 0x0000001ae08c723c */ /* 0x048ff00000081088 */
[C---:B----4-:R-:W-:Y:S08]  /*72820*/  HMMA.1688.F32.TF32 R136, R224.reuse, R30, R132 ;  /* 0x0000001ee088723c */ /* 0x050ff00000081084 */
[C---:B------:R-:W-:Y:S08]  /*72830*/  HMMA.1688.F32.TF32 R132, R224.reuse, R34, R128 ;  /* 0x00000022e084723c */ /* 0x040ff00000081080 */
[----:B------:R-:W-:Y:S08]  /*72840*/  HMMA.1688.F32.TF32 R128, R224, R38, R124 ;  /* 0x00000026e080723c */ /* 0x000ff0000008107c */
[C---:B------:R-:W-:Y:S08]  /*72850*/  HMMA.1688.F32.TF32 R124, R228.reuse, R10, R120 ;  /* 0x0000000ae47c723c */ /* 0x040ff00000081078 */
[C---:B------:R-:W-:Y:S08]  /*72860*/  HMMA.1688.F32.TF32 R120, R228.reuse, R14, R116 ;  /* 0x0000000ee478723c */ /* 0x040ff00000081074 */
[C---:B-----5:R-:W-:Y:S08]  /*72870*/  HMMA.1688.F32.TF32 R116, R228.reuse, R18, R112 ;  /* 0x00000012e474723c */ /* 0x060ff00000081070 */
        /* <DEDUP_REMOVED lines=8> */
[----:B------:R-:W-:Y:S01]  /*72900*/  HMMA.1688.F32.TF32 R96, R228, R38, R92 ;  /* 0x00000026e460723c */ /* 0x000fe2000008105c */
[----:B------:R-:W-:Y:S04]  /*72910*/  STL.64 [R1+0x7f0], R132 ;  /* 0x0007f08401007387 */ /* 0x000fe80000100a00 */
[----:B------:R-:W-:Y:S03]  /*72920*/  LDS R228, [R2+0x1a180] ;  /* 0x01a1800002e47984 */ /* 0x000fe60000000800 */
[C---:B------:R-:W-:Y:S01]  /*72930*/  HMMA.1688.F32.TF32 R92, R232.reuse, R10, R88 ;  /* 0x0000000ae85c723c */ /* 0x040fe20000081058 */
[----:B------:R-:W-:Y:S04]  /*72940*/  STL.64 [R1+0x7f8], R134 ;  /* 0x0007f88601007387 */ /* 0x000fe80000100a00 */
[----:B------:R-:W-:Y:S03]  /*72950*/  STL.64 [R1+0x6d0], R128 ;  /* 0x0006d08001007387 */ /* 0x000fe60000100a00 */
        /* <DEDUP_REMOVED lines=47> */
[----:B------:R1:W-:Y:S04]  /*72c50*/  STL.64 [R1+0x128], R54 ;  /* 0x0001283601007387 */ /* 0x0003e80000100a00 */
[----:B------:R-:W-:Y:S04]  /*72c60*/  STL.64 [R1+0x110], R56 ;  /* 0x0001103801007387 */ /* 0x000fe80000100a00 */
[----:B------:R-:W-:Y:S01]  /*72c70*/  STL.64 [R1+0x118], R58 ;  /* 0x0001183a01007387 */ /* 0x000fe20000100a00 */
[C---:B-1----:R-:W-:Y:S03]  /*72c80*/  HMMA.1688.F32.TF32 R52, R236.reuse, R26, R244 ;  /* 0x0000001aec34723c */ /* 0x042fe600000810f4 */
        /* <DEDUP_REMOVED lines=8> */
[----:B------:R-:W-:Y:S04]  /*72d10*/  STL.64 [R1+0xf0], R52 ;  /* 0x0000f03401007387 */ /* 0x000fe80000100a00 */
[----:B------:R-:W-:Y:S04]  /*72d20*/  STL.64 [R1+0xf8], R54 ;  /* 0x0000f83601007387 */ /* 0x000fe80000100a00 */
[----:B------:R1:W-:Y:S04]  /*72d30*/  STL.64 [R1+0xe0], R44 ;  /* 0x0000e02c01007387 */ /* 0x0003e80000100a00 */
[----:B------:R2:W-:Y:S01]  /*72d40*/  STL.64 [R1+0xe8], R46 ;  /* 0x0000e82e01007387 */ /* 0x0005e20000100a00 */
[----:B------:R-:W-:Y:S03]  /*72d50*/  HMMA.1688.F32.TF32 R144, R224, R18, R144 ;  /* 0x00000012e090723c */ /* 0x000fe60000081090 */
[----:B------:R-:W-:Y:S04]  /*72d60*/  LDS R224, [R4+0x1a100] ;  /* 0x01a1000004e07984 */ /* 0x000fe80000000800 */
[----:B-1----:R-:W3:Y:S04]  /*72d70*/  LDL.LU R44, [R1+0x1e0] ;  /* 0x0001e000012c7983 */ /* 0x002ee80000300800 */
[----:B------:R1:W-:Y:S04]  /*72d80*/  STL.64 [R1+0xd0], R48 ;  /* 0x0000d03001007387 */ /* 0x0003e80000100a00 */
[----:B------:R4:W-:Y:S04]  /*72d90*/  STL.64 [R1+0xd8], R50 ;  /* 0x0000d83201007387 */ /* 0x0009e80000100a00 */
[----:B------:R-:W-:Y:S04]  /*72da0*/  STL.64 [R1+0xc0], R40 ;  /* 0x0000c02801007387 */ /* 0x000fe80000100a00 */
[----:B------:R-:W-:Y:S04]  /*72db0*/  STL.64 [R1+0xc8], R42 ;  /* 0x0000c82a01007387 */ /* 0x000fe80000100a00 */
[----:B------:R-:W3:Y:S04]  /*72dc0*/  LDL.LU R45, [R1+0x1e4] ;  /* 0x0001e400012d7983 */ /* 0x000ee80000300800 */
[----:B--2---:R-:W3:Y:S04]  /*72dd0*/  LDL.LU R46, [R1+0x1e8] ;  /* 0x0001e800012e7983 */ /* 0x004ee80000300800 */
[----:B------:R-:W3:Y:S04]  /*72de0*/  LDL.LU R47, [R1+0x1ec] ;  /* 0x0001ec00012f7983 */ /* 0x000ee80000300800 */
        /* <DEDUP_REMOVED lines=126> */
[----:B------:R-:W1:Y:S04]  /*735d0*/  LDS R227, [R5+0x1b100] ;  /* 0x01b1000005e37984 */ /* 0x000e680000000800 */
        /* <DEDUP_REMOVED lines=73> */
[----:B------:R-:W-:Y:S08]  /*73a70*/  HMMA.1688.F32.TF32 R236, R224, R34, R236 ;  /* 0x00000022e0ec723c */ /* 0x000ff000000810ec */
[C---:B------:R-:W-:Y:S08]  /*73a80*/  HMMA.1688.F32.TF32 R96, R228.reuse, R14, R96 ;  /* 0x0000000ee460723c */ /* 0x040ff00000081060 */
[C---:B------:R-:W-:Y:S08]  /*73a90*/  HMMA.1688.F32.TF32 R92, R228.reuse, R18, R92 ;  /* 0x00000012e45c723c */ /* 0x040ff0000008105c */
[C---:B------:R-:W-:Y:S08]  /*73aa0*/  HMMA.1688.F32.TF32 R84, R228.reuse, R26, R84 ;  /* 0x0000001ae454723c */ /* 0x040ff00000081054 */
[C---:B------:R-:W-:Y:S08]  /*73ab0*/  HMMA.1688.F32.TF32 R80, R228.reuse, R30, R80 ;  /* 0x0000001ee450723c */ /* 0x040ff00000081050 */
[----:B------:R-:W-:Y:S08]  /*73ac0*/  HMMA.1688.F32.TF32 R72, R228, R38, R72 ;  /* 0x00000026e448723c */ /* 0x000ff00000081048 */
[----:B------:R-:W-:Y:S08]  /*73ad0*/  HMMA.1688.F32.TF32 R68, R232, R10, R68 ;  /* 0x0000000ae844723c */ /* 0x000ff00000081044 */
[C---:B--2---:R-:W-:Y:S08]  /*73ae0*/  HMMA.1688.F32.TF32 R40, R224.reuse, R30, R40 ;  /* 0x0000001ee028723c */ /* 0x044ff00000081028 */
[----:B------:R-:W-:Y:S11]  /*73af0*/  HMMA.1688.F32.TF32 R224, R224, R38, R240 ;  /* 0x00000026e0e0723c */ /* 0x000ff600000810f0 */
[----:B------:R-:W-:Y:S04]  /*73b00*/  @!UPT UIADD3 URZ, URZ, URZ, URZ ;  /* 0x0000003f3f3ff290 */ /* 0x000fe8000fffe03f */
[----:B------:R-:W-:Y:S04]  /*73b10*/  STL.64 [R1+0x430], R40 ;  /* 0x0004302801007387 */ /* 0x000fe80000100a00 */
[----:B------:R1:W-:Y:S02]  /*73b20*/  STL.64 [R1+0x438], R42 ;  /* 0x0004382a01007387 */ /* 0x0003e40000100a00 */
[----:B-1----:R-:W-:Y:S02]  /*73b30*/  HMMA.1688.F32.TF32 R40, R228, R10, R248 ;  /* 0x0000000ae428723c */ /* 0x002fe400000810f8 */
[----:B------:R-:W-:Y:S04]  /*73b40*/  STL.64 [R1+0x420], R236 ;  /* 0x000420ec01007387 */ /* 0x000fe80000100a00 */
[----:B------:R-:W-:Y:S04]  /*73b50*/  STL.64 [R1+0x428], R238 ;  /* 0x000428ee01007387 */ /* 0x000fe80000100a00 */
[----:B------:R-:W-:Y:S04]  /*73b60*/  STL.64 [R1+0x410], R224 ;  /* 0x000410e001007387 */ /* 0x000fe80000100a00 */
[----:B------:R-:W-:Y:S01]  /*73b70*/  STL.64 [R1+0x418], R226 ;  /* 0x000418e201007387 */ /* 0x000fe20000100a00 */
[C---:B------:R-:W-:Y:S08]  /*73b80*/  HMMA.1688.F32.TF32 R60, R232.reuse, R18, R60 ;  /* 0x00000012e83c723c */ /* 0x040ff0000008103c */
[C---:B------:R-:W-:Y:S01]  /*73b90*/  HMMA.1688.F32.TF32 R56, R232.reuse, R22, R56 ;  /* 0x00000016e838723c */ /* 0x040fe20000081038 */
[----:B------:R-:W-:Y:S04]  /*73ba0*/  STL.64 [R1+0x400], R40 ;  /* 0x0004002801007387 */ /* 0x000fe80000100a00 */
[----:B------:R1:W-:Y:S03]  /*73bb0*/  STL.64 [R1+0x408], R42 ;  /* 0x0004082a01007387 */ /* 0x0003e60000100a00 */
[C---:B------:R-:W-:Y:S08]  /*73bc0*/  HMMA.1688.F32.TF32 R48, R232.reuse, R30, R48 ;  /* 0x0000001ee830723c */ /* 0x040ff00000081030 */
[----:B------:R-:W-:Y:S01]  /*73bd0*/  HMMA.1688.F32.TF32 R44, R232, R34, R44 ;  /* 0x00000022e82c723c */ /* 0x000fe2000008102c */
[----:B------:R-:W-:Y:S01]  /*73be0*/  MOV R248, R252 ;  /* 0x000000fc00f87202 */ /* 0x000fe20000000f00 */
[----:B------:R-:W-:Y:S01]  /*73bf0*/  IMAD.MOV.U32 R249, RZ, RZ, R7 ;  /* 0x000000fffff97224 */ /* 0x000fe200078e0007 */
[----:B------:R-:W-:Y:S01]  /*73c00*/  MOV R250, R3 ;  /* 0x0000000300fa7202 */ /* 0x000fe20000000f00 */
[----:B------:R-:W-:Y:S01]  /*73c10*/  IMAD.MOV.U32 R251, RZ, RZ, R6 ;  /* 0x000000fffffb7224 */ /* 0x000fe200078e0006 */
[----:B------:R-:W-:Y:S03]  /*73c20*/  LDS R224, [R4+0x1a200] ;  /* 0x01a2000004e07984 */ /* 0x000fe60000000800 */
[C---:B-1----:R-:W-:Y:S01]  /*73c30*/  HMMA.1688.F32.TF32 R40, R228.reuse, R22, R88 ;  /* 0x00000016e428723c */ /* 0x042fe20000081058 */
        /* <DEDUP_REMOVED lines=8> */
[----:B------:R-:W2:Y:S01]  /*73cc0*/  LDS R227, [R5+0x1b200] ;  /* 0x01b2000005e37984 */ /* 0x000ea20000000800 */
        /* <DEDUP_REMOVED lines=10> */
[----:B------:R-:W-:Y:S01]  /*73d70*/  LDS R231, [R0+0x1b280] ;  /* 0x01b2800000e77984 */ /* 0x000fe20000000800 */
[C---:B-1----:R-:W-:Y:S03]  /*73d80*/  HMMA.1688.F32.TF32 R40, R232.reuse, R14, R64 ;  /* 0x0000000ee828723c */ /* 0x042fe60000081040 */
[----:B------:R-:W-:Y:S04]  /*73d90*/  STL.64 [R1+0x390], R72 ;  /* 0x0003904801007387 */ /* 0x000fe80000100a00 */
[----:B------:R-:W-:Y:S04]  /*73da0*/  STL.64 [R1+0x398], R74 ;  /* 0x0003984a01007387 */ /* 0x000fe80000100a00 */
[----:B------:R-:W-:Y:S04]  /*73db0*/  STL.64 [R1+0x380], R68 ;  /* 0x0003804401007387 */ /* 0x000fe80000100a00 */
[----:B------:R-:W-:Y:S08]  /*73dc0*/  STL.64 [R1+0x388], R70 ;  /* 0x0003884601007387 */ /* 0x000ff00000100a00 */
[----:B------:R-:W-:Y:S04]  /*73dd0*/  STL.64 [R1+0x370], R40 ;  /* 0x0003702801007387 */ /* 0x000fe80000100a00 */
[----:B------:R1:W-:Y:S02]  /*73de0*/  STL.64 [R1+0x378], R42 ;  /* 0x0003782a01007387 */ /* 0x0003e40000100a00 */
[C---:B-1----:R-:W-:Y:S02]  /*73df0*/  HMMA.1688.F32.TF32 R40, R232.reuse, R26, R52 ;  /* 0x0000001ae828723c */ /* 0x042fe40000081034 */
[----:B------:R-:W-:Y:S04]  /*73e00*/  STL.64 [R1+0x360], R60 ;  /* 0x0003603c01007387 */ /* 0x000fe80000100a00 */
[----:B------:R-:W-:Y:S04]  /*73e10*/  STL.64 [R1+0x368], R62 ;  /* 0x0003683e01007387 */ /* 0x000fe80000100a00 */
[----:B------:R-:W-:Y:S04]  /*73e20*/  STL.64 [R1+0x350], R56 ;  /* 0x0003503801007387 */ /* 0x000fe80000100a00 */
[----:B------:R-:W-:Y:S09]  /*73e30*/  STL.64 [R1+0x358], R58 ;  /* 0x0003583a01007387 */ /* 0x000ff20000100a00 */
[----:B------:R-:W-:Y:S04]  /*73e40*/  STL.64 [R1+0x340], R40 ;  /* 0x0003402801007387 */ /* 0x000fe80000100a00 */
[----:B------:R3:W-:Y:S02]  /*73e50*/  STL.64 [R1+0x348], R42 ;  /* 0x0003482a01007387 */ /* 0x0007e40000100a00 */
[----:B---3--:R-:W-:Y:S02]  /*73e60*/  HMMA.1688.F32.TF32 R40, R232, R38, R244 ;  /* 0x00000026e828723c */ /* 0x008fe400000810f4 */
[----:B------:R-:W-:Y:S04]  /*73e70*/  STL.64 [R1+0x2c0], R48 ;  /* 0x0002c03001007387 */ /* 0x000fe80000100a00 */
[----:B------:R-:W-:Y:S04]  /*73e80*/  STL.64 [R1+0x2c8], R50 ;  /* 0x0002c83201007387 */ /* 0x000fe80000100a00 */
[----:B------:R1:W-:Y:S04]  /*73e90*/  STL.64 [R1+0x1f0], R44 ;  /* 0x0001f02c01007387 */ /* 0x0003e80000100a00 */
[----:B------:R3:W-:Y:S04]  /*73ea0*/  STL.64 [R1+0x1f8], R46 ;  /* 0x0001f82e01007387 */ /* 0x0007e80000100a00 */
[----:B------:R-:W2:Y:S04]  /*73eb0*/  LDL.LU R252, [R1+0x4294] ;  /* 0x0042940001fc7983 */ /* 0x000ea80000300800 */
[----:B------:R-:W-:Y:S04]  /*73ec0*/  LDS R232, [R4+0x1a280] ;  /* 0x01a2800004e87984 */ /* 0x000fe80000000800 */
[----:B------:R-:W-:Y:S04]  /*73ed0*/  STL.64 [R1+0x1e0], R40 ;  /* 0x0001e02801007387 */ /* 0x000fe80000100a00 */
[----:B------:R-:W-:Y:S04]  /*73ee0*/  STL.64 [R1+0x1e8], R42 ;  /* 0x0001e82a01007387 */ /* 0x000fe80000100a00 */
[----:B------:R-:W3:Y:S04]  /*73ef0*/  LDL.LU R7, [R1+0x4290] ;  /* 0x0042900001077983 */ /* 0x000ee80000300800 */
[----:B------:R-:W4:Y:S04]  /*73f00*/  LDL.LU R3, [R1+0x428c] ;  /* 0x00428c0001037983 */ /* 0x000f280000300800 */
        /* <DEDUP_REMOVED lines=11> */
[----:B------:R-:W1:Y:S01]  /*73fc0*/  LDS R235, [R5+0x1b280] ;  /* 0x01b2800005eb7984 */ /* 0x000e620000000800 */
        /* <DEDUP_REMOVED lines=114> */
[----:B------:R-:W-:Y:S01]  /*746f0*/  STL.64 [R1+0x338], R42 ;  /* 0x0003382a01007387 */ /* 0x000fe20000100a00 */
[----:B-1----:R-:W-:-:S03]  /*74700*/  MOV R40, R252 ;  /* 0x000000fc00287202 */ /* 0x002fc60000000f00 */
[----:B------:R-:W2:Y:S04]  /*74710*/  LDL.LU R252, [R1+0x41f0] ;  /* 0x0041f00001fc7983 */ /* 0x000ea80000300800 */
        /* <DEDUP_REMOVED lines=23> */
[----:B------:R-:W3:Y:S01]  /*74890*/  LDL.LU.64 R44, [R1+0x4190] ;  /* 0x00419000012c7983 */ /* 0x000ee20000300a00 */
[----:B------:R-:W-:Y:S01]  /*748a0*/  IMAD.MOV.U32 R41, RZ, RZ, R7 ;  /* 0x000000ffff297224 */ /* 0x000fe200078e0007 */
[----:B------:R-:W-:Y:S01]  /*748b0*/  MOV R42, R6 ;  /* 0x00000006002a7202 */ /* 0x000fe20000000f00 */
[----:B------:R-:W-:-:S07]  /*748c0*/  IMAD.MOV.U32 R43, RZ, RZ, R3 ;  /* 0x000000ffff2b7224 */ /* 0x000fce00078e0003 */
[C---:B------:R-:W-:Y:S08]  /*748d0*/  HMMA.1688.F32.TF32 R40, R224.reuse, R34, R40 ;  /* 0x00000022e028723c */ /* 0x040ff00000081028 */
[----:B------:R-:W-:Y:S01]  /*748e0*/  HMMA.1688.F32.TF32 R224, R224, R38, R244 ;  /* 0x00000026e0e0723c */ /* 0x000fe200000810f4 */
[----:B------:R-:W-:Y:S04]  /*748f0*/  LDS R244, [R2+0x1a380] ;  /* 0x01a3800002f47984 */ /* 0x000fe80000000800 */
[----:B------:R-:W-:Y:S03]  /*74900*/  LDS R246, [R2+0x1b380] ;  /* 0x01b3800002f67984 */ /* 0x000fe60000000800 */
[C---:B------:R-:W-:Y:S01]  /*74910*/  HMMA.1688.F32.TF32 R236, R228.reuse, R10, R236 ;  /* 0x0000000ae4ec723c */ /* 0x040fe200000810ec */
[----:B------:R-:W-:Y:S04]  /*74920*/  LDS R245, [R0+0x1a380] ;  /* 0x01a3800000f57984 */ /* 0x000fe80000000800 */
[----:B------:R-:W-:Y:S04]  /*74930*/  LDS R247, [R0+0x1b380] ;  /* 0x01b3800000f77984 */ /* 0x000fe80000000800 */
        /* <DEDUP_REMOVED lines=8> */
[----:B------:R-:W-:Y:S04]  /*749c0*/  STL.64 [R1+0x250], R40 ;  /* 0x0002502801007387 */ /* 0x000fe80000100a00 */
[----:B------:R2:W-:Y:S11]  /*749d0*/  STL.64 [R1+0x258], R42 ;  /* 0x0002582a01007387 */ /* 0x0005f60000100a00 */
[----:B------:R-:W-:Y:S04]  /*749e0*/  STL.64 [R1+0x240], R224 ;  /* 0x000240e001007387 */ /* 0x000fe80000100a00 */
[----:B------:R-:W-:Y:S01]  /*749f0*/  STL.64 [R1+0x248], R226 ;  /* 0x000248e201007387 */ /* 0x000fe20000100a00 */
[C---:B--2---:R-:W-:Y:S08]  /*74a00*/  HMMA.1688.F32.TF32 R40, R228.reuse, R26, R48 ;  /* 0x0000001ae428723c */ /* 0x044ff00000081030 */
[C---:B---3--:R-:W-:Y:S08]  /*74a10*/  HMMA.1688.F32.TF32 R44, R228.reuse, R22, R44 ;  /* 0x00000016e42c723c */ /* 0x048ff0000008102c */
[C---:B------:R-:W-:Y:S11]  /*74a20*/  HMMA.1688.F32.TF32 R48, R228.reuse, R30, R52 ;  /* 0x0000001ee430723c */ /* 0x040ff60000081034 */
[----:B------:R-:W-:Y:S04]  /*74a30*/  @!UPT UIADD3 URZ, URZ, URZ, URZ ;  /* 0x0000003f3f3ff290 */ /* 0x000fe8000fffe03f */
        /* <DEDUP_REMOVED lines=8> */
[----:B------:R-:W-:Y:S01]  /*74ac0*/  IMAD.MOV.U32 R224, RZ, RZ, R37 ;  /* 0x000000ffffe07224 */ /* 0x000fe200078e0025 */
[----:B------:R-:W-:-:S02]  /*74ad0*/  MOV R225, R36 ;  /* 0x0000002400e17202 */ /* 0x000fc40000000f00 */
[----:B------:R-:W-:Y:S01]  /*74ae0*/  LDS R36, [R2+0x1c000] ;  /* 0x01c0000002247984 */ /* 0x000fe20000000800 */
[----:B------:R-:W-:-:S03]  /*74af0*/  IMAD.MOV.U32 R226, RZ, RZ, R33 ;  /* 0x000000ffffe27224 */ /* 0x000fc600078e0021 */
[----:B------:R-:W-:Y:S01]  /*74b00*/  LDS R37, [R0+0x1c000] ;  /* 0x01c0000000257984 */ /* 0x000fe20000000800 */
[C---:B-1----:R-:W-:Y:S03]  /*74b10*/  HMMA.1688.F32.TF32 R48, R232.reuse, R10, R64 ;  /* 0x0000000ae830723c */ /* 0x042fe60000081040 */
[----:B------:R-:W-:Y:S04]  /*74b20*/  STL.64 [R1+0x200], R44 ;  /* 0x0002002c01007387 */ /* 0x000fe80000100a00 */
[----:B------:R1:W-:Y:S04]  /*74b30*/  STL.64 [R1+0x208], R46 ;  /* 0x0002082e01007387 */ /* 0x0003e80000100a00 */
[----:B------:R-:W-:Y:S04]  /*74b40*/  STL.64 [R1+0x1d0], R40 ;  /* 0x0001d02801007387 */ /* 0x000fe80000100a00 */
[----:B------:R2:W-:Y:S01]  /*74b50*/  STL.64 [R1+0x1d8], R42 ;  /* 0x0001d82a01007387 */ /* 0x0005e20000100a00 */
[----:B-1----:R-:W-:Y:S01]  /*74b60*/  HMMA.1688.F32.TF32 R44, R232, R14, R68 ;  /* 0x0000000ee82c723c */ /* 0x002fe20000081044 */
[----:B------:R-:W-:-:S02]  /*74b70*/  MOV R227, R32 ;  /* 0x0000002000e37202 */ /* 0x000fc40000000f00 */
[----:B------:R-:W-:Y:S05]  /*74b80*/  LDSM.16.M88.4 R228, [R252+0x47180] ;  /* 0x04718000fce4783b */ /* 0x000fea0000000200 */
        /* <DEDUP_REMOVED lines=13> */
[----:B------:R-:W-:Y:S03]  /*74c60*/  LDS R80, [R2+0x1c080] ;  /* 0x01c0800002507984 */ /* 0x000fe60000000800 */
[C---:B-----5:R-:W-:Y:S03]  /*74c70*/  HMMA.1688.F32.TF32 R40, R232.reuse, R30, R84 ;  /* 0x0000001ee828723c */ /* 0x060fe60000081054 */
[----:B------:R-:W-:Y:S04]  /*74c80*/  STL.64 [R1+0x190], R48 ;  /* 0x0001903001007387 */ /* 0x000fe80000100a00 */
[----:B------:R4:W-:Y:S04]  /*74c90*/  STL.64 [R1+0x198], R50 ;  /* 0x0001983201007387 */ /* 0x0009e80000100a00 */
[----:B------:R-:W-:Y:S04]  /*74ca0*/  LDS R82, [R2+0x1d080] ;  /* 0x01d0800002527984 */ /* 0x000fe80000000800 */
[----:B------:R-:W-:Y:S04]  /*74cb0*/  LDS R81, [R0+0x1c080] ;  /* 0x01c0800000517984 */ /* 0x000fe80000000800 */
[----:B------:R-:W-:Y:S04]  /*74cc0*/  STL.64 [R1+0x180], R44 ;  /* 0x0001802c01007387 */ /* 0x000fe80000100a00 */
[----:B------:R1:W-:Y:S04]  /*74cd0*/  STL.64 [R1+0x188], R46 ;  /* 0x0001882e01007387 */ /* 0x0003e80000100a00 */
[----:B------:R-:W-:Y:S04]  /*74ce0*/  STL.64 [R1+0x170], R40 ;  /* 0x0001702801007387 */ /* 0x000fe80000100a00 */
[----:B------:R-:W-:Y:S04]  /*74cf0*/  STL.64 [R1+0x178], R42 ;  /* 0x0001782a01007387 */ /* 0x000fe80000100a00 */
[----:B------:R-:W-:Y:S04]  /*74d00*/  LDS R40, [R2+0x1a300] ;  /* 0x01a3000002287984 */ /* 0x000fe80000000800 */
[----:B------:R-:W-:Y:S04]  /*74d10*/  LDS R42, [R2+0x1b300] ;  /* 0x01b30000022a7984 */ /* 0x000fe80000000800 */
[----:B------:R-:W-:Y:S04]  /*74d20*/  LDS R41, [R0+0x1a300] ;  /* 0x01a3000000297984 */ /* 0x000fe80000000800 */
[----:B------:R-:W2:Y:S01]  /*74d30*/  LDS R43, [R0+0x1b300] ;  /* 0x01b30000002b7984 */ /* 0x000ea20000000800 */
[C---:B----4-:R-:W-:Y:S03]  /*74d40*/  HMMA.1688.F32.TF32 R48, R232.reuse, R34, R88 ;  /* 0x00000022e830723c */ /* 0x050fe60000081058 */
[----:B------:R-:W-:Y:S05]  /*74d50*/  LDS R83, [R0+0x1d080] ;  /* 0x01d0800000537984 */ /* 0x000fea0000000800 */
[----:B-1----:R-:W-:Y:S01]  /*74d60*/  HMMA.1688.F32.TF32 R44, R232, R38, R92 ;  /* 0x00000026e82c723c */ /* 0x002fe2000008105c */
[----:B------:R-:W-:Y:S04]  /*74d70*/  LDS R232, [R4+0x1a380] ;  /* 0x01a3800004e87984 */ /* 0x000fe80000000800 */
[----:B------:R-:W-:Y:S04]  /*74d80*/  LDS R234, [R4+0x1b380] ;  /* 0x01b3800004ea7984 */ /* 0x000fe80000000800 */
[----:B------:R-:W-:Y:S04]  /*74d90*/  LDS R233, [R5+0x1a380] ;  /* 0x01a3800005e97984 */ /* 0x000fe80000000800 */
[----:B------:R-:W1:Y:S01]  /*74da0*/  LDS R235, [R5+0x1b380] ;  /* 0x01b3800005eb7984 */ /* 0x000e620000000800 */
[C---:B--2---:R-:W-:Y:S03]  /*74db0*/  HMMA.1688.F32.TF32 R52, R40.reuse, R10, R96 ;  /* 0x0000000a2834723c */ /* 0x044fe60000081060 */
[----:B------:R-:W-:Y:S04]  /*74dc0*/  STL.64 [R1+0x160], R48 ;  /* 0x0001603001007387 */ /* 0x000fe80000100a00 */
[----:B------:R2:W-:Y:S01]  /*74dd0*/  STL.64 [R1+0x168], R50 ;  /* 0x0001683201007387 */ /* 0x0005e20000100a00 */
[C---:B------:R-:W-:Y:S03]  /*74de0*/  HMMA.1688.F32.TF32 R56, R40.reuse, R14, R100 ;  /* 0x0000000e2838723c */ /* 0x040fe60000081064 */
[----:B------:R-:W-:Y:S04]  /*74df0*/  STL.64 [R1+0x150], R44 ;  /* 0x0001502c01007387 */ /* 0x000fe80000100a00 */
[----:B------:R-:W-:Y:S01]  /*74e00*/  STL.64 [R1+0x158], R46 ;  /* 0x0001582e01007387 */ /* 0x000fe20000100a00 */
[C---:B--2---:R-:W-:Y:S03]  /*74e10*/  HMMA.1688.F32.TF32 R48, R40.reuse, R18, R104 ;  /* 0x000000122830723c */ /* 0x044fe60000081068 */
[----:B------:R-:W-:Y:S04]  /*74e20*/  LDS R44, [R4+0x1a300] ;  /* 0x01a30000042c7984 */ /* 0x000fe80000000800 */
[----:B------:R-:W-:Y:S04]  /*74e30*/  LDS R46, [R4+0x1b300] ;  /* 0x01b30000042e7984 */ /* 0x000fe80000000800 */
        /* <DEDUP_REMOVED lines=9> */
[C---:B--2---:R-:W-:Y:S03]  /*74ed0*/  HMMA.1688.F32.TF32 R56, R40.reuse, R26, R112 ;  /* 0x0000001a2838723c */ /* 0x044fe60000081070 */
[----:B------:R-:W-:Y:S04]  /*74ee0*/  LDS R112, [R4+0x1c080] ;  /* 0x01c0800004707984 */ /* 0x000fe80000000800 */
[----:B------:R-:W-:Y:S01]  /*74ef0*/  LDS R114, [R4+0x1d080] ;  /* 0x01d0800004727984 */ /* 0x000fe20000000800 */
[----:B----4-:R-:W-:Y:S03]  /*74f00*/  HMMA.1688.F32.TF32 R48, R40, R30, R116 ;  /* 0x0000001e2830723c */ /* 0x010fe60000081074 */
[----:B------:R-:W-:Y:S04]  /*74f10*/  STL.64 [R1+0x710], R52 ;  /* 0x0007103401007387 */ /* 0x000fe80000100a00 */
[----:B------:R2:W-:Y:S01]  /*74f20*/  STL.64 [R1+0x718], R54 ;  /* 0x0007183601007387 */ /* 0x0005e20000100a00 */
[----:B-1----:R-:W-:Y:S03]  /*74f30*/  HMMA.1688.F32.TF32 R240, R232, R10, R192 ;  /* 0x0000000ae8f0723c */ /* 0x002fe600000810c0 */
[----:B------:R-:W-:Y:S04]  /*74f40*/  LDS R113, [R5+0x1c080] ;  /* 0x01c0800005717984 */ /* 0x000fe80000000800 */
[----:B------:R-:W-:Y:S01]  /*74f50*/  LDS R115, [R5+0x1d080] ;  /* 0x01d0800005737984 */ /* 0x000fe20000000800 */
[C---:B--2---:R-:W-:Y:S08]  /*74f60*/  HMMA.1688.F32.TF32 R52, R40.reuse, R34, R120 ;  /* 0x000000222834723c */ /* 0x044ff00000081078 */
[----:B------:R-:W-:Y:S01]  /*74f70*/  HMMA.1688.F32.TF32 R40, R40, R38, R124 ;  /* 0x000000262828723c */ /* 0x000fe2000008107c */
        /* <DEDUP_REMOVED lines=9> */
[C---:B-1----:R-:W-:Y:S08]  /*75010*/  HMMA.1688.F32.TF32 R52, R44.reuse, R14, R132 ;  /* 0x0000000e2c34723c */ /* 0x042ff00000081084 */
[C---:B--2---:R-:W-:Y:S07]  /*75020*/  HMMA.1688.F32.TF32 R40, R44.reuse, R18, R136 ;  /* 0x000000122c28723c */ /* 0x044fee0000081088 */
[----:B------:R-:W-:Y:S04]  /*75030*/  STL.64 [R1+0x640], R48 ;  /* 0x0006403001007387 */ /* 0x000fe80000100a00 */
[----:B------:R1:W-:Y:S04]  /*75040*/  STL.64 [R1+0x648], R50 ;  /* 0x0006483201007387 */ /* 0x0003e80000100a00 */
[----:B------:R-:W-:Y:S04]  /*75050*/  STL.64 [R1+0x630], R52 ;  /* 0x0006303401007387 */ /* 0x000fe80000100a00 */
[----:B------:R2:W-:Y:S01]  /*75060*/  STL.64 [R1+0x638], R54 ;  /* 0x0006383601007387 */ /* 0x0005e20000100a00 */
[C---:B-1----:R-:W-:Y:S03]  /*75070*/  HMMA.1688.F32.TF32 R48, R44.reuse, R22, R140 ;  /* 0x000000162c30723c */ /* 0x042fe6000008108c */
[----:B------:R-:W-:Y:S04]  /*75080*/  STL.64 [R1+0x620], R40 ;  /* 0x0006202801007387 */ /* 0x000fe80000100a00 */
[----:B------:R1:W-:Y:S01]  /*75090*/  STL.64 [R1+0x628], R42 ;  /* 0x0006282a01007387 */ /* 0x0003e20000100a00 */
[----:B--2---:R-:W-:Y:S08]  /*750a0*/  HMMA.1688.F32.TF32 R52, R44, R26, R144 ;  /* 0x0000001a2c34723c */ /* 0x004ff00000081090 */
[C---:B------:R-:W-:Y:S08]  /*750b0*/  HMMA.1688.F32.TF32 R236, R232.reuse, R14, R196 ;  /* 0x0000000ee8ec723c */ /* 0x040ff000000810c4 */
[C---:B------:R-:W-:Y:S08]  /*750c0*/  HMMA.1688.F32.TF32 R248, R232.reuse, R18, R200 ;  /* 0x00000012e8f8723c */ /* 0x040ff000000810c8 */
[C---:B------:R-:W-:Y:S08]  /*750d0*/  HMMA.1688.F32.TF32 R204, R232.reuse, R22, R204 ;  /* 0x00000016e8cc723c */ /* 0x040ff000000810cc */
[C---:B------:R-:W-:Y:S08]  /*750e0*/  HMMA.1688.F32.TF32 R208, R232.reuse, R26, R208 ;  /* 0x0000001ae8d0723c */ /* 0x040ff000000810d0 */
[C---:B------:R-:W-:Y:S08]  /*750f0*/  HMMA.1688.F32.TF32 R212, R232.reuse, R30, R212 ;  /* 0x0000001ee8d4723c */ /* 0x040ff000000810d4 */
[----:B------:R-:W-:Y:S01]  /*75100*/  HMMA.1688.F32.TF32 R216, R232, R34, R216 ;  /* 0x00000022e8d8723c */ /* 0x000fe200000810d8 */
[----:B------:R-:W-:Y:S01]  /*75110*/  IMAD.MOV.U32 R56, RZ, RZ, R21 ;  /* 0x000000ffff387224 */ /* 0x000fe200078e0015 */
[----:B------:R-:W-:Y:S01]  /*75120*/  MOV R57, R20 ;  /* 0x0000001400397202 */ /* 0x000fe20000000f00 */
[----:B------:R-:W-:Y:S01]  /*75130*/  IMAD.MOV.U32 R58, RZ, RZ, R17 ;  /* 0x000000ffff3a7224 */ /* 0x000fe200078e0011 */
[----:B------:R-:W-:Y:S01]  /*75140*/  MOV R59, R16 ;  /* 0x00000010003b7202 */ /* 0x000fe20000000f00 */
[----:B------:R-:W-:Y:S03]  /*75150*/  LDS R140, [R4+0x1c100] ;  /* 0x01c10000048c7984 */ /* 0x000fe60000000800 */
[C---:B-1----:R-:W-:Y:S01]  /*75160*/  HMMA.1688.F32.TF32 R40, R44.reuse, R30, R148 ;  /* 0x0000001e2c28723c */ /* 0x042fe20000081094 */
[----:B------:R-:W-:Y:S04]  /*75170*/  STL.64 [R1+0x610], R48 ;  /* 0x0006103001007387 */ /* 0x000fe80000100a00 */
[----:B------:R1:W-:Y:S04]  /*75180*/  STL.64 [R1+0x618], R50 ;  /* 0x0006183201007387 */ /* 0x0003e80000100a00 */
[----:B------:R-:W-:Y:S04]  /*75190*/  STL.64 [R1+0x600], R52 ;  /* 0x0006003401007387 */ /* 0x000fe80000100a00 */
[----:B------:R-:W-:Y:S01]  /*751a0*/  STL.64 [R1+0x608], R54 ;  /* 0x0006083601007387 */ /* 0x000fe20000100a00 */
[C---:B-1----:R-:W-:Y:S03]  /*751b0*/  HMMA.1688.F32.TF32 R48, R44.reuse, R34, R152 ;  /* 0x000000222c30723c */ /* 0x042fe60000081098 */
[----:B------:R-:W-:Y:S04]  /*751c0*/  LDS R142, [R4+0x1d100] ;  /* 0x01d10000048e7984 */ /* 0x000fe80000000800 */
[----:B------:R-:W-:Y:S01]  /*751d0*/  LDS R141, [R5+0x1c100] ;  /* 0x01c10000058d7984 */ /* 0x000fe20000000800 */
[----:B------:R-:W-:Y:S03]  /*751e0*/  HMMA.1688.F32.TF32 R44, R44, R38, R156 ;  /* 0x000000262c2c723c */ /* 0x000fe6000008109c */
        /* <DEDUP_REMOVED lines=12> */
[----:B------:R-:W-:Y:S05]  /*752b0*/  LDS R198, [R4+0x1d180] ;  /* 0x01d1800004c67984 */ /* 0x000fea0000000800 */
[----:B------:R-:W-:Y:S01]  /*752c0*/  MOV R7, R41 ;  /* 0x0000002900077202 */ /* 0x000fe20000000f00 */
[----:B--2---:R-:W-:Y:S01]  /*752d0*/  HMMA.1688.F32.TF32 R44, R244, R18, R168 ;  /* 0x00000012f42c723c */ /* 0x004fe200000810a8 */
[----:B------:R-:W-:Y:S01]  /*752e0*/  IMAD.MOV.U32 R6, RZ, RZ, R42 ;  /* 0x000000ffff067224 */ /* 0x000fe200078e002a */
[----:B------:R1:W-:Y:S01]  /*752f0*/  STL [R1+0x550], R40 ;  /* 0x0005502801007387 */ /* 0x0003e20000100800 */
[----:B------:R-:W-:-:S03]  /*75300*/  MOV R3, R43 ;  /* 0x0000002b00037202 */ /* 0x000fc60000000f00 */
[----:B------:R-:W-:Y:S02]  /*75310*/  LDS R197, [R5+0x1c180] ;  /* 0x01c1800005c57984 */ /* 0x000fe40000000800 */
[----:B------:R-:W-:Y:S01]  /*75320*/  HMMA.1688.F32.TF32 R232, R232, R38, R220 ;  /* 0x00000026e8e8723c */ /* 0x000fe200000810dc */
[----:B------:R-:W-:Y:S01]  /*75330*/  IMAD.MOV.U32 R54, RZ, RZ, R25 ;  /* 0x000000ffff367224 */ /* 0x000fe200078e0019 */
[----:B------:R-:W-:Y:S01]  /*75340*/  MOV R55, R24 ;  /* 0x0000001800377202 */ /* 0x000fe20000000f00 */
[----:B------:R-:W-:Y:S04]  /*75350*/  LDSM.16.M88.4 R16, [R252+0x44180] ;  /* 0x04418000fc10783b */ /* 0x000fe80000000200 */
[----:B------:R-:W-:Y:S01]  /*75360*/  STL.64 [R1+0x540], R48 ;  /* 0x0005403001007387 */ /* 0x000fe20000100a00 */
[C---:B-1----:R-:W-:Y:S03]  /*75370*/  HMMA.1688.F32.TF32 R40, R244.reuse, R22, R172 ;  /* 0x00000016f428723c */ /* 0x042fe600000810ac */
[----:B------:R1:W-:Y:S04]  /*75380*/  STL.64 [R1+0x548], R50 ;  /* 0x0005483201007387 */ /* 0x0003e80000100a00 */
[----:B------:R-:W-:Y:S04]  /*75390*/  STL.64 [R1+0x530], R44 ;  /* 0x0005302c01007387 */ /* 0x000fe80000100a00 */
[----:B------:R2:W-:Y:S01]  /*753a0*/  STL.64 [R1+0x538], R46 ;  /* 0x0005382e01007387 */ /* 0x0005e20000100a00 */
[C---:B-1----:R-:W-:Y:S03]  /*753b0*/  HMMA.1688.F32.TF32 R48, R244.reuse, R26, R176 ;  /* 0x0000001af430723c */ /* 0x042fe600000810b0 */
[----:B------:R-:W-:Y:S04]  /*753c0*/  LDSM.16.M88.4 R24, [R252+0x42180] ;  /* 0x04218000fc18783b */ /* 0x000fe80000000200 */
[----:B------:R-:W-:Y:S01]  /*753d0*/  LDSM.16.M88.4 R20, [R252+0x43180] ;  /* 0x04318000fc14783b */ /* 0x000fe20000000200 */
[C---:B--2---:R-:W-:Y:S03]  /*753e0*/  HMMA.1688.F32.TF32 R44, R244.reuse, R30, R180 ;  /* 0x0000001ef42c723c */ /* 0x044fe600000810b4 */
[----:B------:R-:W-:Y:S04]  /*753f0*/  STL.64 [R1+0x520], R40 ;  /* 0x0005202801007387 */ /* 0x000fe80000100a00 */
[----:B------:R1:W-:Y:S04]  /*75400*/  STL.64 [R1+0x528], R42 ;  /* 0x0005282a01007387 */ /* 0x0003e80000100a00 */
[----:B------:R-:W-:Y:S04]  /*75410*/  LDSM.16.M88.4 R28, [R252+0x41180] ;  /* 0x04118000fc1c783b */ /* 0x000fe80000000200 */
[----:B------:R-:W-:Y:S01]  /*75420*/  LDSM.16.M88.4 R12, [R252+0x45180] ;  /* 0x04518000fc0c783b */ /* 0x000fe20000000200 */
[C---:B-1----:R-:W-:Y:S03]  /*75430*/  HMMA.1688.F32.TF32 R40, R244.reuse, R34, R184 ;  /* 0x00000022f428723c */ /* 0x042fe600000810b8 */
[----:B------:R-:W-:Y:S04]  /*75440*/  LDSM.16.M88.4 R32, [R252+0x40180] ;  /* 0x04018000fc20783b */ /* 0x000fe80000000200 */
[----:B------:R-:W-:Y:S01]  /*75450*/  LDSM.16.M88.4 R8, [R252+0x46180] ;  /* 0x04618000fc08783b */ /* 0x000fe20000000200 */
[----:B------:R-:W-:Y:S03]  /*75460*/  HMMA.1688.F32.TF32 R244, R244, R38, R188 ;  /* 0x00000026f4f4723c */ /* 0x000fe600000810bc */
[----:B------:R-:W-:Y:S04]  /*75470*/  LDS R38, [R2+0x1d000] ;  /* 0x01d0000002267984 */ /* 0x000fe80000000800 */
[----:B------:R-:W1:Y:S04]  /*75480*/  LDS R39, [R0+0x1d000] ;  /* 0x01d0000000277984 */ /* 0x000e680000000800 */
[----:B------:R-:W-:Y:S04]  /*75490*/  STL.64 [R1+0x510], R48 ;  /* 0x0005103001007387 */ /* 0x000fe80000100a00 */
[----:B------:R-:W-:Y:S04]  /*754a0*/  STL.64 [R1+0x518], R50 ;  /* 0x0005183201007387 */ /* 0x000fe80000100a00 */
[----:B------:R-:W-:Y:S04]  /*754b0*/  STL.64 [R1+0x500], R44 ;  /* 0x0005002c01007387 */ /* 0x000fe80000100a00 */
        /* <DEDUP_REMOVED lines=21> */
[----:B------:R1:W-:Y:S04]  /*75610*/  STL [R1+0x3fa0], R211 ;  /* 0x003fa0d301007387 */ /* 0x0003e80000100800 */
        /* <DEDUP_REMOVED lines=22> */
[----:B------:R-:W-:Y:S01]  /*75780*/  STL [R1+0x3f88], R19 ;  /* 0x003f881301007387 */ /* 0x000fe20000100800 */
[----:B-1----:R-:W-:-:S03]  /*75790*/  MOV R211, R43 ;  /* 0x0000002b00d37202 */ /* 0x002fc60000000f00 */
[----:B------:R-:W-:Y:S01]  /*757a0*/  STL [R1+0x400c], R14 ;  /* 0x00400c0e01007387 */ /* 0x000fe20000100800 */
[----:B------:R-:W-:-:S03]  /*757b0*/  IMAD.MOV.U32 R251, RZ, RZ, R42 ;  /* 0x000000fffffb7224 */ /* 0x000fc600078e002a */
[----:B------:R-:W-:Y:S01]  /*757c0*/  STL [R1+0x4008], R15 ;  /* 0x0040080f01007387 */ /* 0x000fe20000100800 */
[----:B------:R-:W-:-:S03]  /*757d0*/  MOV R250, R41 ;  /* 0x0000002900fa7202 */ /* 0x000fc60000000f00 */
[----:B------:R-:W-:Y:S01]  /*757e0*/  STL [R1+0x4014], R10 ;  /* 0x0040140a01007387 */ /* 0x000fe20000100800 */
[----:B------:R-:W-:-:S03]  /*757f0*/  IMAD.MOV.U32 R249, RZ, RZ, R40 ;  /* 0x000000fffff97224 */ /* 0x000fc600078e0028 */
        /* <DEDUP_REMOVED lines=18> */
[----:B------:R-:W2:Y:S04]  /*75920*/  LDL.LU R64, [R1+0x7f0] ;  /* 0x0007f00001407983 */ /* 0x000ea80000300800 */
[----:B------:R-:W2:Y:S04]  /*75930*/  LDL.LU R65, [R1+0x7f4] ;  /* 0x0007f40001417983 */ /* 0x000ea80000300800 */
[----:B------:R-:W5:Y:S04]  /*75940*/  LDL.LU R66, [R1+0x7f8] ;  /* 0x0007f80001427983 */ /* 0x000f680000300800 */
        /* <DEDUP_REMOVED lines=8> */
[----:B------:R-:W-:Y:S01]  /*759d0*/  MOV R248, R43 ;  /* 0x0000002b00f87202 */ /* 0x000fe20000000f00 */
[----:B------:R-:W-:Y:S01]  /*759e0*/  LDS R48, [R4+0x1c000] ;  /* 0x01c0000004307984 */ /* 0x000fe20000000800 */
[C---:B------:R-:W-:Y:S03]  /*759f0*/  HMMA.1688.F32.TF32 R40, R36.reuse, R20, R224 ;  /* 0x000000142428723c */ /* 0x040fe600000810e0 */
        /* <DEDUP_REMOVED lines=30> */
[C---:B----4-:R-:W-:Y:S11]  /*75be0*/  HMMA.1688.F32.TF32 R40, R36.reuse, R16, R72 ;  /* 0x000000102428723c */ /* 0x050ff60000081048 */
[----:B------:R-:W-:Y:S11]  /*75bf0*/  @!UPT UIADD3 URZ, URZ, URZ, URZ ;  /* 0x0000003f3f3ff290 */ /* 0x000ff6000fffe03f */
[----:B------:R-:W-:Y:S02]  /*75c00*/  @!UPT UIADD3 URZ, URZ, URZ, URZ ;  /* 0x0000003f3f3ff290 */ /* 0x000fe4000fffe03f */
[----:B--2---:R-:W-:Y:S01]  /*75c10*/  IMAD.MOV.U32 R219, RZ, RZ, R40 ;  /* 0x000000ffffdb7224 */ /* 0x004fe200078e0028 */
[----:B---3--:R-:W-:Y:S01]  /*75c20*/  MOV R31, R41 ;  /* 0x00000029001f7202 */ /* 0x008fe20000000f00 */
[----:B------:R-:W-:Y:S01]  /*75c30*/  IMAD.MOV.U32 R34, RZ, RZ, R42 ;  /* 0x000000ffff227224 */ /* 0x000fe200078e002a */
[----:B------:R-:W-:Y:S02]  /*75c40*/  MOV R35, R43 ;  /* 0x0000002b00237202 */ /* 0x000fe40000000f00 */
[C---:B-----5:R-:W-:Y:S11]  /*75c50*/  HMMA.1688.F32.TF32 R40, R36.reuse, R12, R68 ;  /* 0x0000000c2428723c */ /* 0x060ff60000081044 */
        /* <DEDUP_REMOVED lines=16> */
[----:B------:R-:W-:Y:S02]  /*75d60*/  MOV R234, R39 ;  /* 0x0000002700ea7202 */ /* 0x000fe40000000f00 */
[C---:B-1----:R-:W-:Y:S08]  /*75d70*/  HMMA.1688.F32.TF32 R36, R48.reuse, R32, R56 ;  /* 0x000000203024723c */ /* 0x042ff00000081038 */
[----:B------:R-:W-:Y:S01]  /*75d80*/  HMMA.1688.F32.TF32 R40, R48, R28, R52 ;  /* 0x0000001c3028723c */ /* 0x000fe20000081034 */
[----:B------:R-:W-:Y:S04]  /*75d90*/  STL.64 [R1+0x4078], R214 ;  /* 0x004078d601007387 */ /* 0x000fe80000100a00 */
[----:B------:R-:W-:Y:S04]  /*75da0*/  STL.64 [R1+0x4070], R212 ;  /* 0x004070d401007387 */ /* 0x000fe80000100a00 */
[----:B------:R-:W-:Y:S04]  /*75db0*/  STL.64 [R1+0x4088], R218 ;  /* 0x004088da01007387 */ /* 0x000fe80000100a00 */
[----:B------:R-:W-:Y:S04]  /*75dc0*/  STL.64 [R1+0x4080], R216 ;  /* 0x004080d801007387 */ /* 0x000fe80000100a00 */
[----:B------:R-:W-:Y:S01]  /*75dd0*/  STL.64 [R1+0x4098], R234 ;  /* 0x004098ea01007387 */ /* 0x000fe20000100a00 */
[----:B------:R-:W-:Y:S01]  /*75de0*/  IMAD.MOV.U32 R14, RZ, RZ, R36 ;  /* 0x000000ffff0e7224 */ /* 0x000fe200078e0024 */
[----:B------:R-:W-:Y:S01]  /*75df0*/  MOV R15, R37 ;  /* 0x00000025000f7202 */ /* 0x000fe20000000f00 */
[----:B------:R-:W-:Y:S01]  /*75e00*/  IMAD.MOV.U32 R18, RZ, RZ, R38 ;  /* 0x000000ffff127224 */ /* 0x000fe200078e0026 */
[----:B------:R-:W-:Y:S01]  /*75e10*/  STL.64 [R1+0x4090], R232 ;  /* 0x004090e801007387 */ /* 0x000fe20000100a00 */
[----:B------:R-:W-:-:S02]  /*75e20*/  MOV R26, R39 ;  /* 0x00000027001a7202 */ /* 0x000fc40000000f00 */
[----:B------:R-:W-:Y:S01]  /*75e30*/  HMMA.1688.F32.TF32 R36, R48, R24, R224 ;  /* 0x000000183024723c */ /* 0x000fe200000810e0 */
[----:B------:R-:W-:Y:S04]  /*75e40*/  STL.64 [R1+0x20], R40 ;  /* 0x0000202801007387 */ /* 0x000fe80000100a00 */
[----:B------:R1:W-:Y:S04]  /*75e50*/  STL.64 [R1+0x28], R42 ;  /* 0x0000282a01007387 */ /* 0x0003e80000100a00 */
        /* <DEDUP_REMOVED lines=40> */
[----:B------:R-:W-:Y:S01]  /*760e0*/  IMAD.MOV.U32 R230, RZ, RZ, R36 ;  /* 0x000000ffffe67224 */ /* 0x000fe200078e0024 */
[----:B------:R-:W-:Y:S01]  /*760f0*/  MOV R231, R37 ;  /* 0x0000002500e77202 */ /* 0x000fe20000000f00 */
[----:B------:R-:W-:Y:S01]  /*76100*/  IMAD.MOV.U32 R10, RZ, RZ, R38 ;  /* 0x000000ffff0a7224 */ /* 0x000fe200078e0026 */
[----:B------:R-:W-:-:S02]  /*76110*/  MOV R11, R39 ;  /* 0x00000027000b7202 */ /* 0x000fc40000000f00 */
[C---:B---3--:R-:W-:Y:S11]  /*76120*/  HMMA.1688.F32.TF32 R36, R48.reuse, R20, R88 ;  /* 0x000000143024723c */ /* 0x048ff60000081058 */
[----:B------:R-:W-:Y:S11]  /*76130*/  @!UPT UIADD3 URZ, URZ, URZ, URZ ;  /* 0x0000003f3f3ff290 */ /* 0x000ff6000fffe03f */
[----:B------:R-:W-:Y:S02]  /*76140*/  @!UPT UIADD3 URZ, URZ, URZ, URZ ;  /* 0x0000003f3f3ff290 */ /* 0x000fe4000fffe03f */
[----:B------:R-:W-:Y:S01]  /*76150*/  IMAD.MOV.U32 R211, RZ, RZ, R36 ;  /* 0x000000ffffd37224 */ /* 0x000fe200078e0024 */
[----:B------:R-:W-:Y:S01]  /*76160*/  MOV R251, R37 ;  /* 0x0000002500fb7202 */ /* 0x000fe20000000f00 */
[----:B------:R-:W-:Y:S01]  /*76170*/  IMAD.MOV.U32 R250, RZ, RZ, R38 ;  /* 0x000000fffffa7224 */ /* 0x000fe200078e0026 */
[----:B------:R-:W-:Y:S02]  /*76180*/  MOV R249, R39 ;  /* 0x0000002700f97202 */ /* 0x000fe40000000f00 */
[----:B-----5:R-:W-:Y:S08]  /*76190*/  HMMA.1688.F32.TF32 R36, R48, R16, R84 ;  /* 0x000000103024723c */ /* 0x020ff00000081054 */
[----:B----4-:R-:W-:Y:S08]  /*761a0*/  HMMA.1688.F32.TF32 R52, R80, R32, R52 ;  /* 0x000000205034723c */ /* 0x010ff00000081034 */
[C---:B-1----:R-:W-:Y:S01]  /*761b0*/  HMMA.1688.F32.TF32 R40, R48.reuse, R12, R76 ;  /* 0x0000000c3028723c */ /* 0x042fe2000008104c */
[----:B------:R-:W-:Y:S07]  /*761c0*/  STL.64 [R1+0x40b8], R250 ;  /* 0x0040b8fa01007387 */ /* 0x000fee0000100a00 */
[C---:B--2---:R-:W-:Y:S01]  /*761d0*/  HMMA.1688.F32.TF32 R44, R48.reuse, R8, R72 ;  /* 0x00000008302c723c */ /* 0x044fe20000081048 */
[----:B------:R-:W-:Y:S07]  /*761e0*/  STL.64 [R1+0x40b0], R248 ;  /* 0x0040b0f801007387 */ /* 0x000fee0000100a00 */
[----:B------:R-:W-:Y:S01]  /*761f0*/  HMMA.1688.F32.TF32 R48, R48, R228, R68 ;  /* 0x000000e43030723c */ /* 0x000fe20000081044 */
[----:B------:R-:W-:Y:S07]  /*76200*/  STL.64 [R1+0x40a8], R210 ;  /* 0x0040a8d201007387 */ /* 0x000fee0000100a00 */
[C---:B------:R-:W-:Y:S01]  /*76210*/  HMMA.1688.F32.TF32 R56, R80.reuse, R28, R56 ;  /* 0x0000001c5038723c */ /* 0x040fe20000081038 */
[----:B------:R-:W-:Y:S04]  /*76220*/  STL.64 [R1+0x40a0], R208 ;  /* 0x0040a0d001007387 */ /* 0x000fe80000100a00 */
[----:B------:R-:W-:Y:S03]  /*76230*/  STL.64 [R1+0x3f08], R38 ;  /* 0x003f082601007387 */ /* 0x000fe60000100a00 */
[C---:B------:R-:W-:Y:S01]  /*76240*/  HMMA.1688.F32.TF32 R60, R80.reuse, R24, R60 ;  /* 0x00000018503c723c */ /* 0x040fe2000008103c */
[----:B------:R1:W-:Y:S04]  /*76250*/  STL.64 [R1+0x3f00], R36 ;  /* 0x003f002401007387 */ /* 0x0003e80000100a00 */
        /* <DEDUP_REMOVED lines=55> */
[----:B------:R-:W-:Y:S03]  /*765d0*/  HMMA.1688.F32.TF32 R68, R80, R16, R224 ;  /* 0x000000105044723c */ /* 0x000fe600000810e0 */
[----:B------:R-:W1:Y:S04]  /*765e0*/  LDL.LU R224, [R1+0xc0] ;  /* 0x0000c00001e07983 */ /* 0x000e680000300800 */
[----:B------:R-:W1:Y:S04]  /*765f0*/  LDL.LU R225, [R1+0xc4] ;  /* 0x0000c40001e17983 */ /* 0x000e680000300800 */
[----:B------:R-:W1:Y:S04]  /*76600*/  LDL.LU R226, [R1+0xc8] ;  /* 0x0000c80001e27983 */ /* 0x000e680000300800 */
[----:B------:R-:W1:Y:S08]  /*76610*/  LDL.LU R227, [R1+0xcc] ;  /* 0x0000cc0001e37983 */ /* 0x000e700000300800 */
[----:B------:R-:W-:Y:S04]  /*76620*/  STL.64 [R1+0x40c8], R70 ;  /* 0x0040c84601007387 */ /* 0x000fe80000100a00 */
[----:B------:R-:W-:Y:S01]  /*76630*/  STL.64 [R1+0x40c0], R68 ;  /* 0x0040c04401007387 */ /* 0x000fe20000100a00 */
[C---:B--2---:R-:W-:Y:S08]  /*76640*/  HMMA.1688.F32.TF32 R108, R112.reuse, R8, R108 ;  /* 0x00000008706c723c */ /* 0x044ff0000008106c */
[----:B---3--:R-:W-:Y:S08]  /*76650*/  HMMA.1688.F32.TF32 R92, R112, R24, R92 ;  /* 0x00000018705c723c */ /* 0x008ff0000008105c */
[C---:B----4-:R-:W-:Y:S08]  /*76660*/  HMMA.1688.F32.TF32 R76, R80.reuse, R8, R76 ;  /* 0x00000008504c723c */ /* 0x050ff0000008104c */
[C---:B-----5:R-:W-:Y:S08]  /*76670*/  HMMA.1688.F32.TF32 R72, R80.reuse, R12, R72 ;  /* 0x0000000c5048723c */ /* 0x060ff00000081048 */
[----:B------:R-:W-:Y:S08]  /*76680*/  HMMA.1688.F32.TF32 R80, R80, R228, R116 ;  /* 0x000000e45050723c */ /* 0x000ff00000081074 */
[C---:B------:R-:W-:Y:S07]  /*76690*/  HMMA.1688.F32.TF32 R84, R112.reuse, R32, R84 ;  /* 0x000000207054723c */ /* 0x040fee0000081054 */
[----:B------:R-:W-:Y:S01]  /*766a0*/  STL.64 [R1+0x40d8], R74 ;  /* 0x0040d84a01007387 */ /* 0x000fe20000100a00 */
[C---:B------:R-:W-:Y:S03]  /*766b0*/  HMMA.1688.F32.TF32 R88, R112.reuse, R28, R88 ;  /* 0x0000001c7058723c */ /* 0x040fe60000081058 */
[----:B------:R-:W-:Y:S05]  /*766c0*/  STL.64 [R1+0x40d0], R72 ;  /* 0x0040d04801007387 */ /* 0x000fea0000100a00 */
[C---:B------:R-:W-:Y:S01]  /*766d0*/  HMMA.1688.F32.TF32 R96, R112.reuse, R20, R96 ;  /* 0x000000147060723c */ /* 0x040fe20000081060 */
[----:B------:R-:W-:Y:S07]  /*766e0*/  STL.64 [R1+0x40e8], R78 ;  /* 0x0040e84e01007387 */ /* 0x000fee0000100a00 */
        /* <DEDUP_REMOVED lines=75> */
[----:B------:R-:W2:Y:S01]  /*76ba0*/  LDS R115, [R0+0x1d100] ;  /* 0x01d1000000737984 */ /* 0x000ea20000000800 */
[----:B------:R-:W-:Y:S01]  /*76bb0*/  IMAD.MOV.U32 R27, RZ, RZ, R36 ;  /* 0x000000ffff1b7224 */ /* 0x000fe200078e0024 */
[----:B------:R-:W-:Y:S01]  /*76bc0*/  MOV R19, R37 ;  /* 0x0000002500137202 */ /* 0x000fe20000000f00 */
[----:B------:R-:W-:Y:S01]  /*76bd0*/  IMAD.MOV.U32 R22, RZ, RZ, R38 ;  /* 0x000000ffff167224 */ /* 0x000fe200078e0026 */
[----:B------:R-:W-:Y:S01]  /*76be0*/  MOV R23, R39 ;  /* 0x0000002700177202 */ /* 0x000fe20000000f00 */
[----:B---3--:R-:W-:Y:S08]  /*76bf0*/  HMMA.1688.F32.TF32 R124, R140, R20, R124 ;  /* 0x000000148c7c723c */ /* 0x008ff0000008107c */
[C---:B--2---:R-:W-:Y:S08]  /*76c00*/  HMMA.1688.F32.TF32 R36, R112.reuse, R28, R160 ;  /* 0x0000001c7024723c */ /* 0x044ff000000810a0 */
[C---:B----4-:R-:W-:Y:S08]  /*76c10*/  HMMA.1688.F32.TF32 R40, R112.reuse, R32, R164 ;  /* 0x000000207028723c */ /* 0x050ff000000810a4 */
[C---:B-----5:R-:W-:Y:S11]  /*76c20*/  HMMA.1688.F32.TF32 R44, R112.reuse, R24, R156 ;  /* 0x00000018702c723c */ /* 0x060ff6000008109c */
[----:B------:R-:W-:Y:S04]  /*76c30*/  @!UPT UIADD3 URZ, URZ, URZ, URZ ;  /* 0x0000003f3f3ff290 */ /* 0x000fe8000fffe03f */
        /* <DEDUP_REMOVED lines=14> */
[----:B--2---:R-:W-:Y:S08]  /*76d20*/  HMMA.1688.F32.TF32 R36, R112, R228, R132 ;  /* 0x000000e47024723c */ /* 0x004ff00000081084 */
[C---:B------:R-:W-:Y:S08]  /*76d30*/  HMMA.1688.F32.TF32 R112, R140.reuse, R32, R128 ;  /* 0x000000208c70723c */ /* 0x040ff00000081080 */
[C---:B------:R-:W-:Y:S08]  /*76d40*/  HMMA.1688.F32.TF32 R116, R140.reuse, R28, R116 ;  /* 0x0000001c8c74723c */ /* 0x040ff00000081074 */
[C---:B------:R-:W-:Y:S01]  /*76d50*/  HMMA.1688.F32.TF32 R120, R140.reuse, R24, R120 ;  /* 0x000000188c78723c */ /* 0x040fe20000081078 */
[----:B------:R-:W-:Y:S04]  /*76d60*/  STL.64 [R1+0xf0], R44 ;  /* 0x0000f02c01007387 */ /* 0x000fe80000100a00 */
[----:B------:R-:W-:Y:S04]  /*76d70*/  STL.64 [R1+0xf8], R46 ;  /* 0x0000f82e01007387 */ /* 0x000fe80000100a00 */
[----:B------:R-:W-:Y:S04]  /*76d80*/  STL.64 [R1+0xe0], R40 ;  /* 0x0000e02801007387 */ /* 0x000fe80000100a00 */
[----:B------:R-:W-:Y:S04]  /*76d90*/  STL.64 [R1+0xe8], R42 ;  /* 0x0000e82a01007387 */ /* 0x000fe80000100a00 */
        /* <DEDUP_REMOVED lines=10> */
[----:B------:R-:W-:Y:S04]  /*76e40*/  STL.64 [R1+0x4178], R126 ;  /* 0x0041787e01007387 */ /* 0x000fe80000100a00 */
[----:B------:R-:W-:Y:S04]  /*76e50*/  STL.64 [R1+0x4170], R124 ;  /* 0x0041707c01007387 */ /* 0x000fe80000100a00 */
        /* <DEDUP_REMOVED lines=79> */
[C---:B--2---:R-:W-:Y:S08]  /*77350*/  HMMA.1688.F32.TF32 R168, R172.reuse, R8, R168 ;  /* 0x00000008aca8723c */ /* 0x044ff000000810a8 */
[C---:B---3--:R-:W-:Y:S08]  /*77360*/  HMMA.1688.F32.TF32 R160, R172.reuse, R16, R160 ;  /* 0x00000010aca0723c */ /* 0x048ff000000810a0 */
[C---:B----4-:R-:W-:Y:S08]  /*77370*/  HMMA.1688.F32.TF32 R156, R172.reuse, R20, R156 ;  /* 0x00000014ac9c723c */ /* 0x050ff0000008109c */
[C---:B-----5:R-:W-:Y:S08]  /*77380*/  HMMA.1688.F32.TF32 R152, R172.reuse, R24, R152 ;  /* 0x00000018ac98723c */ /* 0x060ff00000081098 */
[C---:B------:R-:W-:Y:S08]  /*77390*/  HMMA.1688.F32.TF32 R144, R172.reuse, R32, R144 ;  /* 0x00000020ac90723c */ /* 0x040ff00000081090 */
[C---:B------:R-:W-:Y:S08]  /*773a0*/  HMMA.1688.F32.TF32 R148, R172.reuse, R28, R148 ;  /* 0x0000001cac94723c */ /* 0x040ff00000081094 */
[C---:B------:R-:W-:Y:S08]  /*773b0*/  HMMA.1688.F32.TF32 R164, R172.reuse, R12, R164 ;  /* 0x0000000caca4723c */ /* 0x040ff000000810a4 */
[----:B------:R-:W-:Y:S11]  /*773c0*/  HMMA.1688.F32.TF32 R172, R172, R228, R244 ;  /* 0x000000e4acac723c */ /* 0x000ff600000810f4 */
        /* <DEDUP_REMOVED lines=8> */
[----:B------:R-:W2:Y:S01]  /*77450*/  LDL.LU R247, [R1+0x4ec] ;  /* 0x0004ec0001f77983 */ /* 0x000ea20000300800 */
[C---:B-1----:R-:W-:Y:S08]  /*77460*/  HMMA.1688.F32.TF32 R36, R196.reuse, R8, R240 ;  /* 0x00000008c424723c */ /* 0x042ff000000810f0 */
[C---:B------:R-:W-:Y:S08]  /*77470*/  HMMA.1688.F32.TF32 R176, R196.reuse, R32, R176 ;  /* 0x00000020c4b0723c */ /* 0x040ff000000810b0 */
[C---:B------:R-:W-:Y:S08]  /*77480*/  HMMA.1688.F32.TF32 R180, R196.reuse, R28, R180 ;  /* 0x0000001cc4b4723c */ /* 0x040ff000000810b4 */
[----:B------:R-:W-:Y:S01]  /*77490*/  IMAD.MOV.U32 R117, RZ, RZ, R36 ;  /* 0x000000ffff757224 */ /* 0x000fe200078e0024 */
[----:B------:R-:W-:Y:S01]  /*774a0*/  MOV R112, R37 ;  /* 0x0000002500707202 */ /* 0x000fe20000000f00 */
[----:B------:R-:W-:Y:S01]  /*774b0*/  IMAD.MOV.U32 R113, RZ, RZ, R38 ;  /* 0x000000ffff717224 */ /* 0x000fe200078e0026 */
[----:B------:R-:W-:Y:S01]  /*774c0*/  MOV R114, R39 ;  /* 0x0000002700727202 */ /* 0x000fe20000000f00 */
        /* <DEDUP_REMOVED lines=8> */
[----:B------:R-:W2:Y:S04]  /*77550*/  LDS R199, [R0+0x1d200] ;  /* 0x01d2000000c77984 */ /* 0x000ea80000000800 */
[----:B------:R1:W-:Y:S01]  /*77560*/  STL.64 [R1+0x2e0], R40 ;  /* 0x0002e02801007387 */ /* 0x0003e20000100a00 */
[C---:B------:R-:W-:Y:S03]  /*77570*/  HMMA.1688.F32.TF32 R132, R140.reuse, R12, R132 ;  /* 0x0000000c8c84723c */ /* 0x040fe60000081084 */
[----:B------:R-:W-:Y:S03]  /*77580*/  LDS R224, [R4+0x1c280] ;  /* 0x01c2800004e07984 */ /* 0x000fe60000000800 */
[----:B------:R-:W-:Y:S01]  /*77590*/  IMAD.MOV.U32 R115, RZ, RZ, R36 ;  /* 0x000000ffff737224 */ /* 0x000fe200078e0024 */
[----:B------:R-:W-:Y:S01]  /*775a0*/  MOV R118, R37 ;  /* 0x0000002500767202 */ /* 0x000fe20000000f00 */
[----:B------:R-:W-:Y:S01]  /*775b0*/  IMAD.MOV.U32 R119, RZ, RZ, R38 ;  /* 0x000000ffff777224 */ /* 0x000fe200078e0026 */
[----:B------:R-:W-:Y:S01]  /*775c0*/  MOV R123, R39 ;  /* 0x00000027007b7202 */ /* 0x000fe20000000f00 */
[----:B------:R3:W-:Y:S04]  /*775d0*/  STL.64 [R1+0x2e8], R42 ;  /* 0x0002e82a01007387 */ /* 0x0007e80000100a00 */
        /* <DEDUP_REMOVED lines=20> */
[----:B------:R-:W-:Y:S03]  /*77720*/  HMMA.1688.F32.TF32 R136, R140, R8, R136 ;  /* 0x000000088c88723c */ /* 0x000fe60000081088 */
[----:B------:R-:W-:Y:S04]  /*77730*/  LDS R226, [R4+0x1d280] ;  /* 0x01d2800004e27984 */ /* 0x000fe80000000800 */
[----:B------:R-:W-:Y:S04]  /*77740*/  LDS R225, [R5+0x1c280] ;  /* 0x01c2800005e17984 */ /* 0x000fe80000000800 */
[----:B------:R-:W-:Y:S01]  /*77750*/  LDS R227, [R5+0x1d280] ;  /* 0x01d2800005e37984 */ /* 0x000fe20000000800 */
[C---:B--2---:R-:W-:Y:S11]  /*77760*/  HMMA.1688.F32.TF32 R36, R196.reuse, R32, R244 ;  /* 0x00000020c424723c */ /* 0x044ff600000810f4 */
[----:B------:R-:W-:Y:S11]  /*77770*/  @!UPT UIADD3 URZ, URZ, URZ, URZ ;  /* 0x0000003f3f3ff290 */ /* 0x000ff6000fffe03f */
[----:B------:R-:W-:Y:S02]  /*77780*/  @!UPT UIADD3 URZ, URZ, URZ, URZ ;  /* 0x0000003f3f3ff290 */ /* 0x000fe4000fffe03f */
[----:B------:R-:W-:Y:S01]  /*77790*/  IMAD.MOV.U32 R167, RZ, RZ, R36 ;  /* 0x000000ffffa77224 */ /* 0x000fe200078e0024 */
[----:B------:R-:W-:Y:S01]  /*777a0*/  MOV R170, R37 ;  /* 0x0000002500aa7202 */ /* 0x000fe20000000f00 */
[----:B------:R-:W2:Y:S01]  /*777b0*/  LDL.LU R36, [R1+0x1c0] ;  /* 0x0001c00001247983 */ /* 0x000ea20000300800 */
[----:B------:R-:W-:Y:S01]  /*777c0*/  IMAD.MOV.U32 R171, RZ, RZ, R38 ;  /* 0x000000ffffab7224 */ /* 0x000fe200078e0026 */
[----:B------:R-:W-:Y:S02]  /*777d0*/  MOV R175, R39 ;  /* 0x0000002700af7202 */ /* 0x000fe40000000f00 */
        /* <DEDUP_REMOVED lines=101> */
[C---:B-----5:R-:W-:Y:S08]  /*77e30*/  HMMA.1688.F32.TF32 R104, R196.reuse, R16, R104 ;  /* 0x00000010c468723c */ /* 0x060ff00000081068 */
[C---:B------:R-:W-:Y:S08]  /*77e40*/  HMMA.1688.F32.TF32 R124, R196.reuse, R24, R124 ;  /* 0x00000018c47c723c */ /* 0x040ff0000008107c */
[C---:B------:R-:W-:Y:S08]  /*77e50*/  HMMA.1688.F32.TF32 R128, R196.reuse, R28, R128 ;  /* 0x0000001cc480723c */ /* 0x040ff00000081080 */
[C---:B------:R-:W-:Y:S11]  /*77e60*/  HMMA.1688.F32.TF32 R108, R196.reuse, R20, R108 ;  /* 0x00000014c46c723c */ /* 0x040ff6000008106c */
[----:B------:R-:W-:Y:S04]  /*77e70*/  @!UPT UIADD3 URZ, URZ, URZ, URZ ;  /* 0x0000003f3f3ff290 */ /* 0x000fe8000fffe03f */
[----:B------:R-:W-:Y:S04]  /*77e80*/  STL.64 [R1+0x4d0], R128 ;  /* 0x0004d08001007387 */ /* 0x000fe80000100a00 */
[----:B------:R1:W-:Y:S01]  /*77e90*/  STL.64 [R1+0x4d8], R130 ;  /* 0x0004d88201007387 */ /* 0x0003e20000100a00 */
[-C--:B------:R-:W-:Y:S03]  /*77ea0*/  HMMA.1688.F32.TF32 R196, R196, R228.reuse, R92 ;  /* 0x000000e4c4c4723c */ /* 0x080fe6000008105c */
[----:B-1----:R-:W2:Y:S04]  /*77eb0*/  LDL.LU.64 R130, [R1+0x4188] ;  /* 0x0041880001827983 */ /* 0x002ea80000300a00 */
[----:B------:R-:W2:Y:S04]  /*77ec0*/  LDL.LU.64 R128, [R1+0x4180] ;  /* 0x0041800001807983 */ /* 0x000ea80000300a00 */
        /* <DEDUP_REMOVED lines=26> */
[----:B---3--:R-:W2:Y:S04]  /*78070*/  LDL.LU R198, [R1+0x268] ;  /* 0x0002680001c67983 */ /* 0x008ea80000300800 */
[----:B------:R-:W2:Y:S01]  /*78080*/  LDL.LU R199, [R1+0x26c] ;  /* 0x00026c0001c77983 */ /* 0x000ea20000300800 */
[----:B------:R-:W-:Y:S03]  /*78090*/  HMMA.1688.F32.TF32 R140, R140, R228, R200 ;  /* 0x000000e48c8c723c */ /* 0x000fe600000810c8 */
        /* <DEDUP_REMOVED lines=8> */
[----:B------:R-:W-:Y:S07]  /*78120*/  STL.64 [R1+0x3f0], R88 ;  /* 0x0003f05801007387 */ /* 0x000fee0000100a00 */
[C---:B------:R-:W-:Y:S01]  /*78130*/  HMMA.1688.F32.TF32 R72, R200.reuse, R16, R72 ;  /* 0x00000010c848723c */ /* 0x040fe20000081048 */
[----:B------:R1:W-:Y:S07]  /*78140*/  STL.64 [R1+0x3f8], R90 ;  /* 0x0003f85a01007387 */ /* 0x0003ee0000100a00 */
[C---:B------:R-:W-:Y:S01]  /*78150*/  HMMA.1688.F32.TF32 R68, R200.reuse, R12, R68 ;  /* 0x0000000cc844723c */ /* 0x040fe20000081044 */
[----:B-1----:R-:W3:Y:S07]  /*78160*/  LDL.LU.64 R90, [R1+0x4118] ;  /* 0x00411800015a7983 */ /* 0x002eee0000300a00 */
[C---:B------:R-:W-:Y:S01]  /*78170*/  HMMA.1688.F32.TF32 R248, R200.reuse, R8, R248 ;  /* 0x00000008c8f8723c */ /* 0x040fe200000810f8 */
[----:B------:R-:W3:Y:S04]  /*78180*/  LDL.LU.64 R88, [R1+0x4110] ;  /* 0x0041100001587983 */ /* 0x000ee80000300a00 */
[----:B------:R-:W-:Y:S04]  /*78190*/  STL.64 [R1+0x3e0], R84 ;  /* 0x0003e05401007387 */ /* 0x000fe80000100a00 */
[----:B------:R1:W-:Y:S01]  /*781a0*/  STL.64 [R1+0x3e8], R86 ;  /* 0x0003e85601007387 */ /* 0x0003e20000100a00 */
[-C--:B------:R-:W-:Y:S03]  /*781b0*/  HMMA.1688.F32.TF32 R200, R200, R228.reuse, R208 ;  /* 0x000000e4c8c8723c */ /* 0x080fe600000810d0 */
        /* <DEDUP_REMOVED lines=25> */
[----:B------:R2:W-:Y:S01]  /*78350*/  STL.64 [R1+0x388], R202 ;  /* 0x000388ca01007387 */ /* 0x0005e20000100a00 */
[C---:B------:R-:W-:Y:S08]  /*78360*/  HMMA.1688.F32.TF32 R40, R220.reuse, R228, R40 ;  /* 0x000000e4dc28723c */ /* 0x040ff00000081028 */
[C---:B--2---:R-:W-:Y:S08]  /*78370*/  HMMA.1688.F32.TF32 R200, R220.reuse, R32, R196 ;  /* 0x00000020dcc8723c */ /* 0x044ff000000810c4 */
[C---:B------:R-:W-:Y:S08]  /*78380*/  HMMA.1688.F32.TF32 R196, R220.reuse, R28, R64 ;  /* 0x0000001cdcc4723c */ /* 0x040ff00000081040 */
[C---:B------:R-:W-:Y:S08]  /*78390*/  HMMA.1688.F32.TF32 R64, R220.reuse, R24, R60 ;  /* 0x00000018dc40723c */ /* 0x040ff0000008103c */
[C---:B------:R-:W-:Y:S08]  /*783a0*/  HMMA.1688.F32.TF32 R60, R220.reuse, R20, R56 ;  /* 0x00000014dc3c723c */ /* 0x040ff00000081038 */
[C---:B------:R-:W-:Y:S08]  /*783b0*/  HMMA.1688.F32.TF32 R56, R220.reuse, R16, R52 ;  /* 0x00000010dc38723c */ /* 0x040ff00000081034 */
[C---:B------:R-:W-:Y:S08]  /*783c0*/  HMMA.1688.F32.TF32 R52, R220.reuse, R12, R48 ;  /* 0x0000000cdc34723c */ /* 0x040ff00000081030 */
        /* <DEDUP_REMOVED lines=43> */
[----:B------:R-:W2:Y:S04]  /*78680*/  LDS R203, [R5+0x1d300] ;  /* 0x01d3000005cb7984 */ /* 0x000ea80000000800 */
[----:B------:R-:W-:Y:S04]  /*78690*/  LDS R222, [R2+0x1d380] ;  /* 0x01d3800002de7984 */ /* 0x000fe80000000800 */
[----:B------:R4:W-:Y:S04]  /*786a0*/  STL.64 [R1+0x270], R40 ;  /* 0x0002702801007387 */ /* 0x0009e80000100a00 */
[----:B------:R1:W-:Y:S04]  /*786b0*/  STL.64 [R1+0x278], R42 ;  /* 0x0002782a01007387 */ /* 0x0003e80000100a00 */
[----:B------:R-:W-:Y:S04]  /*786c0*/  LDS R221, [R0+0x1c380] ;  /* 0x01c3800000dd7984 */ /* 0x000fe80000000800 */
[----:B----4-:R-:W4:Y:S04]  /*786d0*/  LDL.LU R40, [R1+0x5e0] ;  /* 0x0005e00001287983 */ /* 0x010f280000300800 */
[----:B------:R-:W-:Y:S04]  /*786e0*/  STL.64 [R1+0x260], R44 ;  /* 0x0002602c01007387 */ /* 0x000fe80000100a00 */
[----:B------:R-:W-:Y:S04]  /*786f0*/  STL.64 [R1+0x268], R46 ;  /* 0x0002682e01007387 */ /* 0x000fe80000100a00 */
[----:B------:R1:W-:Y:S04]  /*78700*/  STL.64 [R1+0x220], R36 ;  /* 0x0002202401007387 */ /* 0x0003e80000100a00 */
[----:B------:R2:W-:Y:S04]  /*78710*/  STL.64 [R1+0x228], R38 ;  /* 0x0002282601007387 */ /* 0x0005e80000100a00 */
[----:B------:R-:W4:Y:S04]  /*78720*/  LDL.LU R41, [R1+0x5e4] ;  /* 0x0005e40001297983 */ /* 0x000f280000300800 */
[----:B-1----:R-:W4:Y:S04]  /*78730*/  LDL.LU R42, [R1+0x5e8] ;  /* 0x0005e800012a7983 */ /* 0x002f280000300800 */
[----:B------:R-:W4:Y:S04]  /*78740*/  LDL.LU R43, [R1+0x5ec] ;  /* 0x0005ec00012b7983 */ /* 0x000f280000300800 */
[----:B------:R-:W3:Y:S04]  /*78750*/  LDL.LU R36, [R1+0x600] ;  /* 0x0006000001247983 */ /* 0x000ee80000300800 */
        /* <DEDUP_REMOVED lines=70> */
[----:B--2---:R-:W2:Y:S05]  /*78bc0*/  LDL.LU.64 R234, [R1+0x4098] ;  /* 0x0040980001ea7983 */ /* 0x004eaa0000300a00 */
[----:B------:R-:W-:Y:S01]  /*78bd0*/  HMMA.1688.F32.TF32 R196, R196, R228, R64 ;  /* 0x000000e4c4c4723c */ /* 0x000fe20000081040 */
[----:B------:R-:W3:Y:S04]  /*78be0*/  LDL.LU.64 R232, [R1+0x4090] ;  /* 0x0040900001e87983 */ /* 0x000ee80000300a00 */
[----:B------:R-:W-:Y:S03]  /*78bf0*/  STL.64 [R1+0x460], R216 ;  /* 0x000460d801007387 */ /* 0x000fe60000100a00 */
[C---:B------:R-:W-:Y:S01]  /*78c00*/  HMMA.1688.F32.TF32 R64, R200.reuse, R32, R60 ;  /* 0x00000020c840723c */ /* 0x040fe2000008103c */
[----:B------:R4:W-:Y:S07]  /*78c10*/  STL.64 [R1+0x468], R218 ;  /* 0x000468da01007387 */ /* 0x0009ee0000100a00 */
[C---:B------:R-:W-:Y:S01]  /*78c20*/  HMMA.1688.F32.TF32 R60, R200.reuse, R28, R56 ;  /* 0x0000001cc83c723c */ /* 0x040fe20000081038 */
[----:B----4-:R-:W4:Y:S04]  /*78c30*/  LDL.LU.64 R218, [R1+0x4088] ;  /* 0x0040880001da7983 */ /* 0x010f280000300a00 */
[----:B------:R-:W4:Y:S03]  /*78c40*/  LDL.LU.64 R216, [R1+0x4080] ;  /* 0x0040800001d87983 */ /* 0x000f260000300a00 */
[C---:B------:R-:W-:Y:S01]  /*78c50*/  HMMA.1688.F32.TF32 R56, R200.reuse, R24, R52 ;  /* 0x00000018c838723c */ /* 0x040fe20000081034 */
[----:B------:R-:W-:Y:S04]  /*78c60*/  STL.64 [R1+0x450], R212 ;  /* 0x000450d401007387 */ /* 0x000fe80000100a00 */
[----:B------:R1:W-:Y:S03]  /*78c70*/  STL.64 [R1+0x458], R214 ;  /* 0x000458d601007387 */ /* 0x0003e60000100a00 */
[C---:B------:R-:W-:Y:S01]  /*78c80*/  HMMA.1688.F32.TF32 R52, R200.reuse, R20, R48 ;  /* 0x00000014c834723c */ /* 0x040fe20000081030 */
[----:B-1----:R-:W2:Y:S04]  /*78c90*/  LDL.LU.64 R214, [R1+0x4078] ;  /* 0x0040780001d67983 */ /* 0x002ea80000300a00 */
[----:B------:R-:W2:Y:S04]  /*78ca0*/  LDL.LU.64 R212, [R1+0x4070] ;  /* 0x0040700001d47983 */ /* 0x000ea80000300a00 */
[----:B------:R-:W-:Y:S01]  /*78cb0*/  STL.64 [R1+0x440], R204 ;  /* 0x000440cc01007387 */ /* 0x000fe20000100a00 */
[C---:B------:R-:W-:Y:S03]  /*78cc0*/  HMMA.1688.F32.TF32 R48, R200.reuse, R16, R36 ;  /* 0x00000010c830723c */ /* 0x040fe60000081024 */
        /* <DEDUP_REMOVED lines=23> */
[----:B------:R-:W2:Y:S04]  /*78e40*/  LDL.LU R36, [R1+0x560] ;  /* 0x0005600001247983 */ /* 0x000ea80000300800 */
[----:B------:R1:W-:Y:S04]  /*78e50*/  STL.64 [R1+0x200], R52 ;  /* 0x0002003401007387 */ /* 0x0003e80000100a00 */
[----:B------:R1:W-:Y:S04]  /*78e60*/  STL.64 [R1+0x208], R54 ;  /* 0x0002083601007387 */ /* 0x0003e80000100a00 */
[----:B------:R-:W-:Y:S04]  /*78e70*/  STL.64 [R1+0x1f0], R48 ;  /* 0x0001f03001007387 */ /* 0x000fe80000100a00 */
[----:B------:R-:W-:Y:S04]  /*78e80*/  STL.64 [R1+0x1f8], R50 ;  /* 0x0001f83201007387 */ /* 0x000fe80000100a00 */
[----:B------:R-:W2:Y:S04]  /*78e90*/  LDL.LU R37, [R1+0x564] ;  /* 0x0005640001257983 */ /* 0x000ea80000300800 */
[----:B------:R-:W2:Y:S04]  /*78ea0*/  LDL.LU R38, [R1+0x568] ;  /* 0x0005680001267983 */ /* 0x000ea80000300800 */
[----:B------:R-:W2:Y:S01]  /*78eb0*/  LDL.LU R39, [R1+0x56c] ;  /* 0x00056c0001277983 */ /* 0x000ea20000300800 */
[C---:B------:R-:W-:Y:S03]  /*78ec0*/  HMMA.1688.F32.TF32 R44, R200.reuse, R12, R44 ;  /* 0x0000000cc82c723c */ /* 0x040fe6000008102c */
[----:B-1----:R-:W3:Y:S05]  /*78ed0*/  LDL.LU R60, [R1+0x550] ;  /* 0x00055000013c7983 */ /* 0x002eea0000300800 */
[----:B------:R-:W-:Y:S01]  /*78ee0*/  HMMA.1688.F32.TF32 R40, R200, R8, R40 ;  /* 0x00000008c828723c */ /* 0x000fe20000081028 */
[----:B------:R-:W-:Y:S11]  /*78ef0*/  IMAD.MOV.U32 R61, RZ, RZ, R7 ;  /* 0x000000ffff3d7224 */ /* 0x000ff600078e0007 */
[----:B------:R-:W-:Y:S03]  /*78f00*/  @!UPT UIADD3 URZ, URZ, URZ, URZ ;  /* 0x0000003f3f3ff290 */ /* 0x000fe6000fffe03f */
        /* <DEDUP_REMOVED lines=9> */
[----:B------:R-:W4:Y:S01]  /*78fa0*/  LDL.LU R59, [R1+0x54c] ;  /* 0x00054c00013b7983 */ /* 0x000f220000300800 */
[----:B------:R-:W-:-:S03]  /*78fb0*/  IMAD.MOV.U32 R7, RZ, RZ, R43 ;  /* 0x000000ffff077224 */ /* 0x000fc600078e002b */
[----:B-1----:R-:W4:Y:S01]  /*78fc0*/  LDL.LU R44, [R1+0x510] ;  /* 0x00051000012c7983 */ /* 0x002f220000300800 */
[----:B------:R-:W-:-:S03]  /*78fd0*/  MOV R62, R6 ;  /* 0x00000006003e7202 */ /* 0x000fc60000000f00 */
[----:B------:R-:W4:Y:S01]  /*78fe0*/  LDL.LU R45, [R1+0x514] ;  /* 0x00051400012d7983 */ /* 0x000f220000300800 */
[----:B------:R-:W-:-:S03]  /*78ff0*/  MOV R252, R42 ;  /* 0x0000002a00fc7202 */ /* 0x000fc60000000f00 */
[----:B------:R-:W4:Y:S01]  /*79000*/  LDL.LU R46, [R1+0x518] ;  /* 0x00051800012e7983 */ /* 0x000f220000300800 */
[----:B------:R-:W-:-:S03]  /*79010*/  IMAD.MOV.U32 R63, RZ, RZ, R3 ;  /* 0x000000ffff3f7224 */ /* 0x000fc600078e0003 */
[----:B------:R-:W4:Y:S01]  /*79020*/  LDL.LU R47, [R1+0x51c] ;  /* 0x00051c00012f7983 */ /* 0x000f220000300800 */
[----:B------:R-:W-:Y:S01]  /*79030*/  IMAD.MOV.U32 R6, RZ, RZ, R41 ;  /* 0x000000ffff067224 */ /* 0x000fe200078e0029 */
[----:B------:R-:W-:Y:S02]  /*79040*/  MOV R3, R40 ;  /* 0x0000002800037202 */ /* 0x000fe40000000f00 */
[----:B------:R-:W4:Y:S04]  /*79050*/  LDL.LU R48, [R1+0x520] ;  /* 0x0005200001307983 */ /* 0x000f280000300800 */
[----:B------:R-:W4:Y:S04]  /*79060*/  LDL.LU R49, [R1+0x524] ;  /* 0x0005240001317983 */ /* 0x000f280000300800 */
[----:B------:R-:W4:Y:S04]  /*79070*/  LDL.LU R50, [R1+0x528] ;  /* 0x0005280001327983 */ /* 0x000f280000300800 */
[----:B------:R-:W4:Y:S04]  /*79080*/  LDL.LU R51, [R1+0x52c] ;  /* 0x00052c0001337983 */ /* 0x000f280000300800 */
[----:B------:R-:W-:Y:S04]  /*79090*/  STL [R1+0x3e98], R7 ;  /* 0x003e980701007387 */ /* 0x000fe80000100800 */
[----:B------:R-:W-:Y:S04]  /*790a0*/  STL [R1+0x3e94], R252 ;  /* 0x003e94fc01007387 */ /* 0x000fe80000100800 */
[----:B------:R-:W-:Y:S04]  /*790b0*/  STL [R1+0x3e90], R6 ;  /* 0x003e900601007387 */ /* 0x000fe80000100800 */
[----:B------:R-:W-:Y:S04]  /*790c0*/  STL [R1+0x3e8c], R3 ;  /* 0x003e8c0301007387 */ /* 0x000fe80000100800 */
[----:B------:R-:W4:Y:S01]  /*790d0*/  LDL.LU R40, [R1+0x500] ;  /* 0x0005000001287983 */ /* 0x000f220000300800 */
[----:B--2---:R-:W-:Y:S11]  /*790e0*/  HMMA.1688.F32.TF32 R36, R200, R228, R36 ;  /* 0x000000e4c824723c */ /* 0x004ff60000081024 */
[----:B------:R-:W-:Y:S11]  /*790f0*/  @!UPT UIADD3 URZ, URZ, URZ, URZ ;  /* 0x0000003f3f3ff290 */ /* 0x000ff6000fffe03f */
[----:B------:R-:W-:Y:S01]  /*79100*/  @!UPT UIADD3 URZ, URZ, URZ, URZ ;  /* 0x0000003f3f3ff290 */ /* 0x000fe2000fffe03f */
[----:B------:R1:W-:Y:S04]  /*79110*/  STL.64 [R1+0x1c0], R36 ;  /* 0x0001c02401007387 */ /* 0x0003e80000100a00 */
[----:B------:R2:W-:Y:S04]  /*79120*/  STL.64 [R1+0x1c8], R38 ;  /* 0x0001c82601007387 */ /* 0x0005e80000100a00 */
[----:B------:R-:W5:Y:S04]  /*79130*/  LDL.LU R41, [R1+0x504] ;  /* 0x0005040001297983 */ /* 0x000f680000300800 */
[----:B------:R-:W5:Y:S04]  /*79140*/  LDL.LU R42, [R1+0x508] ;  /* 0x00050800012a7983 */ /* 0x000f680000300800 */
[----:B------:R-:W5:Y:S04]  /*79150*/  LDL.LU R43, [R1+0x50c] ;  /* 0x00050c00012b7983 */ /* 0x000f680000300800 */
[----:B-1----:R-:W5:Y:S04]  /*79160*/  LDL.LU R36, [R1+0x4f0] ;  /* 0x0004f00001247983 */ /* 0x002f680000300800 */
[----:B------:R-:W5:Y:S04]  /*79170*/  LDL.LU R37, [R1+0x4f4] ;  /* 0x0004f40001257983 */ /* 0x000f680000300800 */
[----:B--2---:R-:W2:Y:S04]  /*79180*/  LDL.LU R38, [R1+0x4f8] ;  /* 0x0004f80001267983 */ /* 0x004ea80000300800 */
[----:B------:R-:W2:Y:S01]  /*79190*/  LDL.LU R39, [R1+0x4fc] ;  /* 0x0004fc0001277983 */ /* 0x000ea20000300800 */
[C---:B---3--:R-:W-:Y:S08]  /*791a0*/  HMMA.1688.F32.TF32 R60, R220.reuse, R32, R60 ;  /* 0x00000020dc3c723c */ /* 0x048ff0000008103c */
[C---:B------:R-:W-:Y:S08]  /*791b0*/  HMMA.1688.F32.TF32 R52, R220.reuse, R24, R52 ;  /* 0x00000018dc34723c */ /* 0x040ff00000081034 */
[C---:B----4-:R-:W-:Y:S08]  /*791c0*/  HMMA.1688.F32.TF32 R56, R220.reuse, R28, R56 ;  /* 0x0000001cdc38723c */ /* 0x050ff00000081038 */
[----:B------:R-:W-:Y:S01]  /*791d0*/  HMMA.1688.F32.TF32 R44, R220, R16, R44 ;  /* 0x00000010dc2c723c */ /* 0x000fe2000008102c */
[----:B------:R-:W-:Y:S01]  /*791e0*/  IMAD.MOV.U32 R3, RZ, RZ, R63 ;  /* 0x000000ffff037224 */ /* 0x000fe200078e003f */
[----:B------:R-:W-:Y:S01]  /*791f0*/  MOV R6, R62 ;  /* 0x0000003e00067202 */ /* 0x000fe20000000f00 */
[----:B------:R-:W-:Y:S01]  /*79200*/  IMAD.MOV.U32 R252, RZ, RZ, R61 ;  /* 0x000000fffffc7224 */ /* 0x000fe200078e003d */
[----:B------:R-:W-:-:S04]  /*79210*/  MOV R7, R60 ;  /* 0x0000003c00077202 */ /* 0x000fc80000000f00 */
[C---:B------:R-:W-:Y:S01]  /*79220*/  HMMA.1688.F32.TF32 R48, R220.reuse, R20, R48 ;  /* 0x00000014dc30723c */ /* 0x040fe20000081030 */
[----:B------:R1:W-:Y:S04]  /*79230*/  STL [R1+0x3ea8], R3 ;  /* 0x003ea80301007387 */ /* 0x0003e80000100800 */
[----:B------:R-:W-:Y:S03]  /*79240*/  STL [R1+0x3ea4], R6 ;  /* 0x003ea40601007387 */ /* 0x000fe60000100800 */
[----:B------:R-:W-:Y:S01]  /*79250*/  HMMA.1688.F32.TF32 R196, R220, R228, R244 ;  /* 0x000000e4dcc4723c */ /* 0x000fe200000810f4 */
[----:B------:R3:W-:Y:S04]  /*79260*/  STL [R1+0x3ea0], R7 ;  /* 0x003ea00701007387 */ /* 0x0007e80000100800 */
[----:B------:R4:W-:Y:S03]  /*79270*/  STL [R1+0x3e9c], R252 ;  /* 0x003e9cfc01007387 */ /* 0x0009e60000100800 */
[----:B------:R-:W-:Y:S01]  /*79280*/  HMMA.1688.F32.TF32 R200, R224, R32, R240 ;  /* 0x00000020e0c8723c */ /* 0x000fe200000810f0 */
[----:B-1----:R-:W-:-:S02]  /*79290*/  MOV R3, R52 ;  /* 0x0000003400037202 */ /* 0x002fc40000000f00 */
[----:B---3--:R-:W-:Y:S01]  /*792a0*/  MOV R7, R54 ;  /* 0x0000003600077202 */ /* 0x008fe20000000f00 */
[----:B------:R-:W-:Y:S01]  /*792b0*/  STL.64 [R1+0x1a0], R56 ;  /* 0x0001a03801007387 */ /* 0x000fe20000100a00 */
[----:B----4-:R-:W-:-:S03]  /*792c0*/  IMAD.MOV.U32 R252, RZ, RZ, R55 ;  /* 0x000000fffffc7224 */ /* 0x010fc600078e0037 */
[----:B------:R-:W-:Y:S01]  /*792d0*/  STL.64 [R1+0x1a8], R58 ;  /* 0x0001a83a01007387 */ /* 0x000fe20000100a00 */
[----:B------:R-:W-:-:S03]  /*792e0*/  IMAD.MOV.U32 R6, RZ, RZ, R53 ;  /* 0x000000ffff067224 */ /* 0x000fc600078e0035 */
[----:B------:R1:W-:Y:S04]  /*792f0*/  STL [R1+0x3eb8], R252 ;  /* 0x003eb8fc01007387 */ /* 0x0003e80000100800 */
[----:B------:R3:W-:Y:S04]  /*79300*/  STL [R1+0x3eb4], R7 ;  /* 0x003eb40701007387 */ /* 0x0007e80000100800 */
[----:B------:R4:W-:Y:S04]  /*79310*/  STL [R1+0x3eb0], R3 ;  /* 0x003eb00301007387 */ /* 0x0009e80000100800 */
[----:B------:R4:W-:Y:S01]  /*79320*/  STL [R1+0x3eac], R6 ;  /* 0x003eac0601007387 */ /* 0x0009e20000100800 */
[----:B-1----:R-:W-:Y:S01]  /*79330*/  MOV R252, R44 ;  /* 0x0000002c00fc7202 */ /* 0x002fe20000000f00 */
[----:B---3--:R-:W-:-:S02]  /*79340*/  IMAD.MOV.U32 R7, RZ, RZ, R45 ;  /* 0x000000ffff077224 */ /* 0x008fc400078e002d */
[----:B------:R-:W-:Y:S01]  /*79350*/  STL.64 [R1+0x180], R48 ;  /* 0x0001803001007387 */ /* 0x000fe20000100a00 */
[----:B----4-:R-:W-:Y:S01]  /*79360*/  MOV R3, R46 ;  /* 0x0000002e00037202 */ /* 0x010fe20000000f00 */
[----:B------:R-:W-:Y:S02]  /*79370*/  IMAD.MOV.U32 R6, RZ, RZ, R47 ;  /* 0x000000ffff067224 */ /* 0x000fe400078e002f */
[----:B------:R-:W-:Y:S04]  /*79380*/  STL.64 [R1+0x188], R50 ;  /* 0x0001883201007387 */ /* 0x000fe80000100a00 */
[----:B------:R-:W-:Y:S04]  /*79390*/  STL [R1+0x3ec8], R6 ;  /* 0x003ec80601007387 */ /* 0x000fe80000100800 */
[----:B------:R-:W-:Y:S04]  /*793a0*/  STL [R1+0x3ec4], R3 ;  /* 0x003ec40301007387 */ /* 0x000fe80000100800 */
[----:B------:R-:W-:Y:S04]  /*793b0*/  STL [R1+0x3ec0], R252 ;  /* 0x003ec0fc01007387 */ /* 0x000fe80000100800 */
[----:B------:R-:W-:Y:S01]  /*793c0*/  STL [R1+0x3ebc], R7 ;  /* 0x003ebc0701007387 */ /* 0x000fe20000100800 */
[C---:B-----5:R-:W-:Y:S11]  /*793d0*/  HMMA.1688.F32.TF32 R40, R220.reuse, R12, R40 ;  /* 0x0000000cdc28723c */ /* 0x060ff60000081028 */
[----:B------:R-:W-:Y:S11]  /*793e0*/  @!UPT UIADD3 URZ, URZ, URZ, URZ ;  /* 0x0000003f3f3ff290 */ /* 0x000ff6000fffe03f */
[----:B------:R-:W-:Y:S01]  /*793f0*/  @!UPT UIADD3 URZ, URZ, URZ, URZ ;  /* 0x0000003f3f3ff290 */ /* 0x000fe2000fffe03f */
[----:B------:R-:W-:Y:S04]  /*79400*/  STL.64 [R1+0x160], R40 ;  /* 0x0001602801007387 */ /* 0x000fe80000100a00 */
[----:B------:R-:W-:Y:S04]  /*79410*/  STL.64 [R1+0x168], R42 ;  /* 0x0001682a01007387 */ /* 0x000fe80000100a00 */
[----:B------:R-:W-:Y:S04]  /*79420*/  STL.64 [R1+0x3e60], R198 ;  /* 0x003e60c601007387 */ /* 0x000fe80000100a00 */
[----:B------:R-:W-:Y:S04]  /*79430*/  STL.64 [R1+0x3e58], R196 ;  /* 0x003e58c401007387 */ /* 0x000fe80000100a00 */
[----:B------:R1:W-:Y:S04]  /*79440*/  STL.64 [R1+0x3e70], R202 ;  /* 0x003e70ca01007387 */ /* 0x0003e80000100a00 */
[----:B------:R3:W-:Y:S01]  /*79450*/  STL.64 [R1+0x3e68], R200 ;  /* 0x003e68c801007387 */ /* 0x0007e20000100a00 */
[----:B-1----:R-:W-:Y:S01]  /*79460*/  MOV R202, R250 ;  /* 0x000000fa00ca7202 */ /* 0x002fe20000000f00 */
[----:B------:R-:W-:Y:S01]  /*79470*/  IMAD.MOV.U32 R203, RZ, RZ, R249 ;  /* 0x000000ffffcb7224 */ /* 0x000fe200078e00f9 */
[----:B---3--:R-:W-:Y:S01]  /*79480*/  MOV R200, R211 ;  /* 0x000000d300c87202 */ /* 0x008fe20000000f00 */
[----:B------:R-:W-:Y:S01]  /*79490*/  IMAD.MOV.U32 R201, RZ, RZ, R251 ;  /* 0x000000ffffc97224 */ /* 0x000fe200078e00fb */
[----:B------:R-:W3:Y:S04]  /*794a0*/  LDL.LU R211, [R1+0x402c] ;  /* 0x00402c0001d37983 */ /* 0x000ee80000300800 */
[----:B------:R-:W4:Y:S04]  /*794b0*/  LDL.LU R251, [R1+0x4028] ;  /* 0x0040280001fb7983 */ /* 0x000f280000300800 */
[----:B------:R-:W5:Y:S04]  /*794c0*/  LDL.LU R250, [R1+0x4024] ;  /* 0x0040240001fa7983 */ /* 0x000f680000300800 */
[----:B------:R-:W5:Y:S01]  /*794d0*/  LDL.LU R249, [R1+0x4020] ;  /* 0x0040200001f97983 */ /* 0x000f620000300800 */
[----:B--2---:R-:W-:Y:S08]  /*794e0*/  HMMA.1688.F32.TF32 R36, R220, R8, R36 ;  /* 0x00000008dc24723c */ /* 0x004ff00000081024 */
[----:B------:R-:W-:Y:S01]  /*794f0*/  HMMA.1688.F32.TF32 R220, R224, R28, R236 ;  /* 0x0000001ce0dc723c */ /* 0x000fe200000810ec */
[----:B------:R-:W-:Y:S01]  /*79500*/  MOV R40, R30 ;  /* 0x0000001e00287202 */ /* 0x000fe20000000f00 */
[----:B------:R-:W-:Y:S01]  /*79510*/  IMAD.MOV.U32 R41, RZ, RZ, R232 ;  /* 0x000000ffff297224 */ /* 0x000fe200078e00e8 */
[----:B------:R-:W-:Y:S01]  /*79520*/  MOV R42, R233 ;  /* 0x000000e9002a7202 */ /* 0x000fe20000000f00 */
[----:B------:R-:W-:Y:S01]  /*79530*/  IMAD.MOV.U32 R43, RZ, RZ, R234 ;  /* 0x000000ffff2b7224 */ /* 0x000fe200078e00ea */
[----:B------:R-:W-:Y:S01]  /*79540*/  MOV R44, R235 ;  /* 0x000000eb002c7202 */ /* 0x000fe20000000f00 */
[----:B------:R-:W-:-:S10]  /*79550*/  IMAD.MOV.U32 R45, RZ, RZ, R216 ;  /* 0x000000ffff2d7224 */ /* 0x000fd400078e00d8 */
[----:B------:R-:W-:Y:S01]  /*79560*/  MOV R6, R36 ;  /* 0x0000002400067202 */ /* 0x000fe20000000f00 */
[----:B------:R-:W-:-:S06]  /*79570*/  IMAD.MOV.U32 R3, RZ, RZ, R37 ;  /* 0x000000ffff037224 */ /* 0x000fcc00078e0025 */
[----:B------:R1:W-:Y:S04]  /*79580*/  STL.64 [R1+0x3e80], R222 ;  /* 0x003e80de01007387 */ /* 0x0003e80000100a00 */
[----:B------:R2:W-:Y:S01]  /*79590*/  STL.64 [R1+0x3e78], R220 ;  /* 0x003e78dc01007387 */ /* 0x0005e20000100a00 */
[----:B------:R-:W-:Y:S01]  /*795a0*/  MOV R36, R14 ;  /* 0x0000000e00247202 */ /* 0x000fe20000000f00 */
[----:B------:R-:W-:Y:S01]  /*795b0*/  IMAD.MOV.U32 R37, RZ, RZ, R15 ;  /* 0x000000ffff257224 */ /* 0x000fe200078e000f */
[----:B------:R-:W-:Y:S01]  /*795c0*/  MOV R252, R38 ;  /* 0x0000002600fc7202 */ /* 0x000fe20000000f00 */
[----:B------:R-:W-:Y:S01]  /*795d0*/  IMAD.MOV.U32 R7, RZ, RZ, R39 ;  /* 0x000000ffff077224 */ /* 0x000fe200078e0027 */
[----:B-1----:R-:W-:Y:S01]  /*795e0*/  MOV R222, R10 ;  /* 0x0000000a00de7202 */ /* 0x002fe20000000f00 */
[----:B------:R-:W-:Y:S01]  /*795f0*/  IMAD.MOV.U32 R223, RZ, RZ, R11 ;  /* 0x000000ffffdf7224 */ /* 0x000fe200078e000b */
[----:B--2---:R-:W-:Y:S01]  /*79600*/  MOV R220, R230 ;  /* 0x000000e600dc7202 */ /* 0x004fe20000000f00 */
[----:B------:R-:W-:Y:S01]  /*79610*/  IMAD.MOV.U32 R221, RZ, RZ, R231 ;  /* 0x000000ffffdd7224 */ /* 0x000fe200078e00e7 */
[----:B------:R-:W2:Y:S04]  /*79620*/  LDL.LU R230, [R1+0x401c] ;  /* 0x00401c0001e67983 */ /* 0x000ea80000300800 */
        /* <DEDUP_REMOVED lines=41> */
[----:B------:R-:W-:-:S03]  /*798c0*/  IMAD.MOV.U32 R63, RZ, RZ, R248 ;  /* 0x000000ffff3f7224 */ /* 0x000fc600078e00f8 */
        /* <DEDUP_REMOVED lines=9> */
[----:B---3--:R-:W-:Y:S01]  /*79960*/  IMAD.MOV.U32 R67, RZ, RZ, R211 ;  /* 0x000000ffff437224 */ /* 0x008fe200078e00d3 */
[----:B----4-:R-:W-:Y:S01]  /*79970*/  MOV R66, R251 ;  /* 0x000000fb00427202 */ /* 0x010fe20000000f00 */
[----:B-----5:R-:W-:Y:S01]  /*79980*/  IMAD.MOV.U32 R65, RZ, RZ, R250 ;  /* 0x000000ffff417224 */ /* 0x020fe200078e00fa */
[----:B------:R-:W-:Y:S02]  /*79990*/  MOV R64, R249 ;  /* 0x000000f900407202 */ /* 0x000fe40000000f00 */
[----:B------:R-:W3:Y:S04]  /*799a0*/  LDL.LU R249, [R1+0x3fac] ;  /* 0x003fac0001f97983 */ /* 0x000ee80000300800 */
[----:B------:R-:W3:Y:S04]  /*799b0*/  LDL.LU R250, [R1+0x3fa8] ;  /* 0x003fa80001fa7983 */ /* 0x000ee80000300800 */
[----:B------:R-:W3:Y:S04]  /*799c0*/  LDL.LU R251, [R1+0x3fa4] ;  /* 0x003fa40001fb7983 */ /* 0x000ee80000300800 */
[----:B------:R-:W4:Y:S04]  /*799d0*/  LDL.LU R211, [R1+0x3fa0] ;  /* 0x003fa00001d37983 */ /* 0x000f280000300800 */
[----:B------:R-:W5:Y:S04]  /*799e0*/  LDL.LU R219, [R1+0x3f9c] ;  /* 0x003f9c0001db7983 */ /* 0x000f680000300800 */
[----:B------:R-:W3:Y:S04]  /*799f0*/  LDL.LU R31, [R1+0x3f98] ;  /* 0x003f9800011f7983 */ /* 0x000ee80000300800 */
[----:B------:R-:W3:Y:S04]  /*79a00*/  LDL.LU R34, [R1+0x3f94] ;  /* 0x003f940001227983 */ /* 0x000ee80000300800 */
[----:B------:R-:W3:Y:S01]  /*79a10*/  LDL.LU R35, [R1+0x3f90] ;  /* 0x003f900001237983 */ /* 0x000ee20000300800 */
[----:B--2---:R-:W-:Y:S03]  /*79a20*/  HMMA.1688.F32.TF32 R244, R224, R20, R204 ;  /* 0x00000014e0f4723c */ /* 0x004fe600000810cc */
[----:B------:R-:W-:Y:S04]  /*79a30*/  LDS R204, [R2+0x1e000] ;  /* 0x01e0000002cc7984 */ /* 0x000fe80000000800 */
[----:B------:R-:W-:Y:S04]  /*79a40*/  LDS R206, [R2+0x1f000] ;  /* 0x01f0000002ce7984 */ /* 0x000fe80000000800 */
[----:B------:R-:W-:Y:S04]  /*79a50*/  LDS R205, [R0+0x1e000] ;  /* 0x01e0000000cd7984 */ /* 0x000fe80000000800 */
[----:B------:R-:W3:Y:S02]  /*79a60*/  LDS R207, [R0+0x1f000] ;  /* 0x01f0000000cf7984 */ /* 0x000ee40000000800 */
[----:B---3--:R-:W-:Y:S11]  /*79a70*/  HMMA.1688.F32.TF32 R196, R204, R34, R196 ;  /* 0x00000022ccc4723c */ /* 0x008ff600000810c4 */
[----:B------:R-:W-:Y:S11]  /*79a80*/  @!UPT UIADD3 URZ, URZ, URZ, URZ ;  /* 0x0000003f3f3ff290 */ /* 0x000ff6000fffe03f */
[----:B------:R-:W-:Y:S01]  /*79a90*/  @!UPT UIADD3 URZ, URZ, URZ, URZ ;  /* 0x0000003f3f3ff290 */ /* 0x000fe2000fffe03f */
[----:B------:R1:W-:Y:S04]  /*79aa0*/  STL.64 [R1+0x670], R196 ;  /* 0x000670c401007387 */ /* 0x0003e80000100a00 */
[----:B------:R2:W-:Y:S01]  /*79ab0*/  STL.64 [R1+0x678], R198 ;  /* 0x000678c601007387 */ /* 0x0005e20000100a00 */
[----:B-1----:R-:W-:Y:S01]  /*79ac0*/  MOV R196, R27 ;  /* 0x0000001b00c47202 */ /* 0x002fe20000000f00 */
[----:B------:R-:W-:Y:S02]  /*79ad0*/  IMAD.MOV.U32 R197, RZ, RZ, R19 ;  /* 0x000000ffffc57224 */ /* 0x000fe400078e0013 */
[----:B------:R-:W3:Y:S01]  /*79ae0*/  LDL.LU R27, [R1+0x3f8c] ;  /* 0x003f8c00011b7983 */ /* 0x000ee20000300800 */
[----:B--2---:R-:W-:Y:S01]  /*79af0*/  MOV R198, R22 ;  /* 0x0000001600c67202 */ /* 0x004fe20000000f00 */
[----:B------:R-:W-:-:S02]  /*79b00*/  IMAD.MOV.U32 R199, RZ, RZ, R23 ;  /* 0x000000ffffc77224 */ /* 0x000fc400078e0017 */
[----:B------:R-:W2:Y:S04]  /*79b10*/  LDL.LU R19, [R1+0x3f88] ;  /* 0x003f880001137983 */ /* 0x000ea80000300800 */
[----:B------:R-:W2:Y:S04]  /*79b20*/  LDL.LU R22, [R1+0x3f84] ;  /* 0x003f840001167983 */ /* 0x000ea80000300800 */
[----:B------:R-:W5:Y:S01]  /*79b30*/  LDL.LU R23, [R1+0x3f80] ;  /* 0x003f800001177983 */ /* 0x000f620000300800 */
[----:B------:R-:W-:Y:S08]  /*79b40*/  HMMA.1688.F32.TF32 R64, R204, R30, R64 ;  /* 0x0000001ecc40723c */ /* 0x000ff00000081040 */
[----:B----4-:R-:W-:Y:S01]  /*79b50*/  HMMA.1688.F32.TF32 R240, R224, R16, R208 ;  /* 0x00000010e0f0723c */ /* 0x010fe200000810d0 */
[----:B------:R-:W-:Y:S04]  /*79b60*/  LDS R208, [R4+0x1e000] ;  /* 0x01e0000004d07984 */ /* 0x000fe80000000800 */
[----:B------:R-:W-:Y:S03]  /*79b70*/  LDS R210, [R4+0x1f000] ;  /* 0x01f0000004d27984 */ /* 0x000fe60000000800 */
[C---:B------:R-:W-:Y:S01]  /*79b80*/  HMMA.1688.F32.TF32 R48, R204.reuse, R14, R48 ;  /* 0x0000000ecc30723c */ /* 0x040fe20000081030 */
[----:B------:R-:W-:Y:S04]  /*79b90*/  LDS R209, [R5+0x1e000] ;  /* 0x01e0000005d17984 */ /* 0x000fe80000000800 */
[----:B------:R-:W1:Y:S03]  /*79ba0*/  LDS R211, [R5+0x1f000] ;  /* 0x01f0000005d37984 */ /* 0x000e660000000800 */
[----:B------:R-:W-:Y:S01]  /*79bb0*/  HMMA.1688.F32.TF32 R44, R204, R10, R44 ;  /* 0x0000000acc2c723c */ /* 0x000fe2000008102c */
[----:B------:R-:W-:Y:S04]  /*79bc0*/  STL.64 [R1+0x660], R64 ;  /* 0x0006604001007387 */ /* 0x000fe80000100a00 */
[----:B------:R4:W-:Y:S04]  /*79bd0*/  STL.64 [R1+0x668], R66 ;  /* 0x0006684201007387 */ /* 0x0009e80000100a00 */
[----:B----4-:R-:W4:Y:S04]  /*79be0*/  LDL.LU.64 R66, [R1+0x3f78] ;  /* 0x003f780001427983 */ /* 0x010f280000300a00 */
[----:B------:R-:W4:Y:S01]  /*79bf0*/  LDL.LU.64 R64, [R1+0x3f70] ;  /* 0x003f700001407983 */ /* 0x000f220000300a00 */
[----:B-1----:R-:W-:Y:S08]  /*79c00*/  HMMA.1688.F32.TF32 R36, R208, R34, R36 ;  /* 0x00000022d024723c */ /* 0x002ff00000081024 */
[C---:B---3--:R-:W-:Y:S08]  /*79c10*/  HMMA.1688.F32.TF32 R60, R204.reuse, R26, R60 ;  /* 0x0000001acc3c723c */ /* 0x048ff0000008103c */
[C---:B--2---:R-:W-:Y:S08]  /*79c20*/  HMMA.1688.F32.TF32 R52, R204.reuse, R18, R52 ;  /* 0x00000012cc34723c */ /* 0x044ff00000081034 */
[C---:B-----5:R-:W-:Y:S07]  /*79c30*/  HMMA.1688.F32.TF32 R56, R204.reuse, R22, R56 ;  /* 0x00000016cc38723c */ /* 0x060fee0000081038 */
[----:B------:R-:W-:Y:S01]  /*79c40*/  STL.64 [R1+0x860], R60 ;  /* 0x0008603c01007387 */ /* 0x000fe20000100a00 */
[----:B------:R-:W-:Y:S03]  /*79c50*/  HMMA.1688.F32.TF32 R204, R204, R230, R40 ;  /* 0x000000e6cccc723c */ /* 0x000fe60000081028 */
[----:B------:R1:W-:Y:S04]  /*79c60*/  STL.64 [R1+0x868], R62 ;  /* 0x0008683e01007387 */ /* 0x0003e80000100a00 */
[----:B-1----:R-:W2:Y:S04]  /*79c70*/  LDL.LU.64 R62, [R1+0x3f68] ;  /* 0x003f6800013e7983 */ /* 0x002ea80000300a00 */
[----:B------:R-:W2:Y:S04]  /*79c80*/  LDL.LU.64 R60, [R1+0x3f60] ;  /* 0x003f6000013c7983 */ /* 0x000ea80000300a00 */
[----:B------:R-:W-:Y:S04]  /*79c90*/  STL.64 [R1+0x850], R56 ;  /* 0x0008503801007387 */ /* 0x000fe80000100a00 */
[----:B------:R1:W-:Y:S04]  /*79ca0*/  STL.64 [R1+0x858], R58 ;  /* 0x0008583a01007387 */ /* 0x0003e80000100a00 */
[----:B-1----:R-:W3:Y:S04]  /*79cb0*/  LDL.LU.64 R58, [R1+0x3f58] ;  /* 0x003f5800013a7983 */ /* 0x002ee80000300a00 */
[----:B------:R-:W3:Y:S04]  /*79cc0*/  LDL.LU.64 R56, [R1+0x3f50] ;  /* 0x003f500001387983 */ /* 0x000ee80000300a00 */
        /* <DEDUP_REMOVED lines=18> */
[----:B----4-:R-:W2:Y:S04]  /*79df0*/  LDL.LU R206, [R1+0x28] ;  /* 0x0000280001ce7983 */ /* 0x010ea80000300800 */
[----:B------:R-:W2:Y:S04]  /*79e00*/  LDL.LU R207, [R1+0x2c] ;  /* 0x00002c0001cf7983 */ /* 0x000ea80000300800 */
[----:B------:R-:W-:Y:S04]  /*79e10*/  STL.64 [R1+0x690], R36 ;  /* 0x0006902401007387 */ /* 0x000fe80000100a00 */
[----:B------:R1:W-:Y:S04]  /*79e20*/  STL.64 [R1+0x698], R38 ;  /* 0x0006982601007387 */ /* 0x0003e80000100a00 */
[----:B-1----:R-:W4:Y:S04]  /*79e30*/  LDL.LU.64 R38, [R1+0x3f08] ;  /* 0x003f080001267983 */ /* 0x002f280000300a00 */
[----:B------:R-:W4:Y:S01]  /*79e40*/  LDL.LU.64 R36, [R1+0x3f00] ;  /* 0x003f000001247983 */ /* 0x000f220000300a00 */
[----:B------:R-:W-:Y:S03]  /*79e50*/  HMMA.1688.F32.TF32 R236, R224, R12, R212 ;  /* 0x0000000ce0ec723c */ /* 0x000fe600000810d4 */
[----:B------:R-:W-:Y:S04]  /*79e60*/  LDS R212, [R2+0x1e080] ;  /* 0x01e0800002d47984 */ /* 0x000fe80000000800 */
[----:B------:R-:W-:Y:S04]  /*79e70*/  LDS R214, [R2+0x1f080] ;  /* 0x01f0800002d67984 */ /* 0x000fe80000000800 */
[----:B------:R-:W-:Y:S04]  /*79e80*/  LDS R213, [R0+0x1e080] ;  /* 0x01e0800000d57984 */ /* 0x000fe80000000800 */
[----:B------:R-:W5:Y:S01]  /*79e90*/  LDS R215, [R0+0x1f080] ;  /* 0x01f0800000d77984 */ /* 0x000f620000000800 */
[----:B------:R-:W-:Y:S08]  /*79ea0*/  HMMA.1688.F32.TF32 R220, R208, R26, R220 ;  /* 0x0000001ad0dc723c */ /* 0x000ff000000810dc */
[C---:B------:R-:W-:Y:S08]  /*79eb0*/  HMMA.1688.F32.TF32 R248, R224.reuse, R24, R248 ;  /* 0x00000018e0f8723c */ /* 0x040ff000000810f8 */
[C---:B------:R-:W-:Y:S08]  /*79ec0*/  HMMA.1688.F32.TF32 R216, R224.reuse, R8, R216 ;  /* 0x00000008e0d8723c */ /* 0x040ff000000810d8 */
[----:B------:R-:W-:Y:S01]  /*79ed0*/  HMMA.1688.F32.TF32 R232, R224, R228, R232 ;  /* 0x000000e4e0e8723c */ /* 0x000fe200000810e8 */
[----:B------:R-:W-:Y:S04]  /*79ee0*/  LDS R224, [R4+0x1e080] ;  /* 0x01e0800004e07984 */ /* 0x000fe80000000800 */
[----:B------:R-:W-:Y:S04]  /*79ef0*/  LDS R226, [R4+0x1f080] ;  /* 0x01f0800004e27984 */ /* 0x000fe80000000800 */
[----:B------:R-:W-:Y:S04]  /*79f00*/  LDS R225, [R5+0x1e080] ;  /* 0x01e0800005e17984 */ /* 0x000fe80000000800 */
[----:B------:R-:W1:Y:S01]  /*79f10*/  LDS R227, [R5+0x1f080] ;  /* 0x01f0800005e37984 */ /* 0x000e620000000800 */
[C---:B--2---:R-:W-:Y:S08]  /*79f20*/  HMMA.1688.F32.TF32 R204, R208.reuse, R30, R204 ;  /* 0x0000001ed0cc723c */ /* 0x044ff000000810cc */
[C---:B------:R-:W-:Y:S11]  /*79f30*/  HMMA.1688.F32.TF32 R40, R208.reuse, R14, R40 ;  /* 0x0000000ed028723c */ /* 0x040ff60000081028 */
[----:B------:R-:W-:Y:S04]  /*79f40*/  @!UPT UIADD3 URZ, URZ, URZ, URZ ;  /* 0x0000003f3f3ff290 */ /* 0x000fe8000fffe03f */
[----:B------:R-:W-:Y:S04]  /*79f50*/  STL.64 [R1+0x680], R204 ;  /* 0x000680cc01007387 */ /* 0x000fe80000100a00 */
[----:B------:R2:W-:Y:S02]  /*79f60*/  STL.64 [R1+0x688], R206 ;  /* 0x000688ce01007387 */ /* 0x0005e40000100a00 */
[C---:B--2---:R-:W-:Y:S08]  /*79f70*/  HMMA.1688.F32.TF32 R204, R208.reuse, R22, R200 ;  /* 0x00000016d0cc723c */ /* 0x044ff000000810c8 */
[C---:B----4-:R-:W-:Y:S08]  /*79f80*/  HMMA.1688.F32.TF32 R200, R208.reuse, R18, R36 ;  /* 0x00000012d0c8723c */ /* 0x050ff00000081024 */
[C---:B------:R-:W-:Y:S01]  /*79f90*/  HMMA.1688.F32.TF32 R36, R208.reuse, R10, R44 ;  /* 0x0000000ad024723c */ /* 0x040fe2000008102c */
        /* <DEDUP_REMOVED lines=14> */
[----:B---3--:R-:W-:Y:S03]  /*7a080*/  HMMA.1688.F32.TF32 R36, R212, R30, R56 ;  /* 0x0000001ed424723c */ /* 0x008fe60000081038 */
        /* <DEDUP_REMOVED lines=20> */
[----:B--2---:R-:W-:Y:S03]  /*7a1d0*/  HMMA.1688.F32.TF32 R36, R212, R230, R80 ;  /* 0x000000e6d424723c */ /* 0x004fe60000081050 */
[----:B------:R-:W-:Y:S04]  /*7a1e0*/  STL.64 [R1+0x6c0], R44 ;  /* 0x0006c02c01007387 */ /* 0x000fe80000100a00 */
[----:B------:R1:W-:Y:S08]  /*7a1f0*/  STL.64 [R1+0x6c8], R46 ;  /* 0x0006c82e01007387 */ /* 0x0003f00000100a00 */
[----:B------:R-:W-:Y:S01]  /*7a200*/  STL.64 [R1+0x6b0], R40 ;  /* 0x0006b02801007387 */ /* 0x000fe20000100a00 */
[C---:B-1----:R-:W-:Y:S03]  /*7a210*/  HMMA.1688.F32.TF32 R44, R224.reuse, R34, R84 ;  /* 0x00000022e02c723c */ /* 0x042fe60000081054 */
        /* <DEDUP_REMOVED lines=16> */
[C---:B-1----:R-:W-:Y:S08]  /*7a320*/  HMMA.1688.F32.TF32 R40, R224.reuse, R18, R100 ;  /* 0x00000012e028723c */ /* 0x042ff00000081064 */
[C---:B--2---:R-:W-:Y:S01]  /*7a330*/  HMMA.1688.F32.TF32 R36, R224.reuse, R14, R104 ;  /* 0x0000000ee024723c */ /* 0x044fe20000081068 */
[----:B------:R-:W-:Y:S04]  /*7a340*/  STL.64 [R1+0xa0], R44 ;  /* 0x0000a02c01007387 */ /* 0x000fe80000100a00 */
[----:B------:R-:W-:Y:S03]  /*7a350*/  STL.64 [R1+0xa8], R46 ;  /* 0x0000a82e01007387 */ /* 0x000fe60000100a00 */
[----:B------:R-:W-:Y:S01]  /*7a360*/  HMMA.1688.F32.TF32 R224, R224, R230, R196 ;  /* 0x000000e6e0e0723c */ /* 0x000fe200000810c4 */
[----:B------:R-:W-:Y:S04]  /*7a370*/  LDS R44, [R4+0x1e100] ;  /* 0x01e10000042c7984 */ /* 0x000fe80000000800 */
[----:B------:R-:W-:Y:S04]  /*7a380*/  LDS R46, [R4+0x1f100] ;  /* 0x01f10000042e7984 */ /* 0x000fe80000000800 */
        /* <DEDUP_REMOVED lines=24> */
[----:B------:R-:W-:Y:S04]  /*7a510*/  LDS R40, [R2+0x1e100] ;  /* 0x01e1000002287984 */ /* 0x000fe80000000800 */
[----:B------:R-:W-:Y:S04]  /*7a520*/  LDS R42, [R2+0x1f100] ;  /* 0x01f10000022a7984 */ /* 0x000fe80000000800 */
[----:B------:R-:W-:Y:S04]  /*7a530*/  LDS R41, [R0+0x1e100] ;  /* 0x01e1000000297984 */ /* 0x000fe80000000800 */
[----:B------:R-:W4:Y:S04]  /*7a540*/  LDS R43, [R0+0x1f100] ;  /* 0x01f10000002b7984 */ /* 0x000f280000000800 */
        /* <DEDUP_REMOVED lines=14> */
[----:B------:R-:W-:Y:S04]  /*7a630*/  LDS R36, [R4+0x1e180] ;  /* 0x01e1800004247984 */ /* 0x000fe80000000800 */
[----:B------:R-:W-:Y:S04]  /*7a640*/  LDS R38, [R4+0x1f180] ;  /* 0x01f1800004267984 */ /* 0x000fe80000000800 */
[----:B------:R-:W-:Y:S04]  /*7a650*/  LDS R37, [R5+0x1e180] ;  /* 0x01e1800005257984 */ /* 0x000fe80000000800 */
[----:B------:R-:W1:Y:S01]  /*7a660*/  LDS R39, [R5+0x1f180] ;  /* 0x01f1800005277984 */ /* 0x000e620000000800 */
[C---:B----4-:R-:W-:Y:S08]  /*7a670*/  HMMA.1688.F32.TF32 R56, R40.reuse, R30, R56 ;  /* 0x0000001e2838723c */ /* 0x050ff00000081038 */
[C---:B-----5:R-:W-:Y:S08]  /*7a680*/  HMMA.1688.F32.TF32 R60, R40.reuse, R34, R60 ;  /* 0x00000022283c723c */ /* 0x060ff0000008103c */
[C---:B--2---:R-:W-:Y:S11]  /*7a690*/  HMMA.1688.F32.TF32 R64, R40.reuse, R26, R204 ;  /* 0x0000001a2840723c */ /* 0x044ff600000810cc */
[----:B------:R-:W-:Y:S04]  /*7a6a0*/  @!UPT UIADD3 URZ, URZ, URZ, URZ ;  /* 0x0000003f3f3ff290 */ /* 0x000fe8000fffe03f */
[----:B------:R-:W-:Y:S04]  /*7a6b0*/  STL.64 [R1+0x6e0], R60 ;  /* 0x0006e03c01007387 */ /* 0x000fe80000100a00 */
[----:B------:R3:W-:Y:S04]  /*7a6c0*/  STL.64 [R1+0x6e8], R62 ;  /* 0x0006e83e01007387 */ /* 0x0007e80000100a00 */
[----:B------:R-:W-:Y:S04]  /*7a6d0*/  STL.64 [R1+0x6d0], R56 ;  /* 0x0006d03801007387 */ /* 0x000fe80000100a00 */
[----:B------:R2:W-:Y:S01]  /*7a6e0*/  STL.64 [R1+0x6d8], R58 ;  /* 0x0006d83a01007387 */ /* 0x0005e20000100a00 */
[C---:B---3--:R-:W-:Y:S08]  /*7a6f0*/  HMMA.1688.F32.TF32 R60, R40.reuse, R22, R220 ;  /* 0x00000016283c723c */ /* 0x048ff000000810dc */
[----:B--2---:R-:W-:Y:S01]  /*7a700*/  HMMA.1688.F32.TF32 R56, R40, R18, R200 ;  /* 0x000000122838723c */ /* 0x004fe200000810c8 */
[----:B------:R-:W-:Y:S01]  /*7a710*/  STL.64 [R1+0x8e0], R64 ;  /* 0x0008e04001007387 */ /* 0x000fe20000100a00 */
[----:B------:R-:W-:-:S03]  /*7a720*/  MOV R220, R117 ;  /* 0x0000007500dc7202 */ /* 0x000fc60000000f00 */
[----:B------:R-:W-:Y:S01]  /*7a730*/  STL.64 [R1+0x8e8], R66 ;  /* 0x0008e84201007387 */ /* 0x000fe20000100a00 */
[----:B------:R-:W-:Y:S01]  /*7a740*/  IMAD.MOV.U32 R221, RZ, RZ, R112 ;  /* 0x000000ffffdd7224 */ /* 0x000fe200078e0070 */
[----:B------:R-:W-:Y:S01]  /*7a750*/  MOV R222, R113 ;  /* 0x0000007100de7202 */ /* 0x000fe20000000f00 */
[----:B------:R-:W-:-:S07]  /*7a760*/  IMAD.MOV.U32 R223, RZ, RZ, R114 ;  /* 0x000000ffffdf7224 */ /* 0x000fce00078e0072 */
[----:B------:R-:W-:Y:S04]  /*7a770*/  STL.64 [R1+0x8d0], R60 ;  /* 0x0008d03c01007387 */ /* 0x000fe80000100a00 */
[----:B------:R2:W-:Y:S04]  /*7a780*/  STL.64 [R1+0x8d8], R62 ;  /* 0x0008d83e01007387 */ /* 0x0005e80000100a00 */
[----:B------:R-:W3:Y:S04]  /*7a790*/  LDL.LU R117, [R1+0x3ef8] ;  /* 0x003ef80001757983 */ /* 0x000ee80000300800 */
[----:B------:R-:W-:Y:S04]  /*7a7a0*/  STL.64 [R1+0xa70], R56 ;  /* 0x000a703801007387 */ /* 0x000fe80000100a00 */
[----:B------:R4:W-:Y:S04]  /*7a7b0*/  STL.64 [R1+0xa78], R58 ;  /* 0x000a783a01007387 */ /* 0x0009e80000100a00 */
[----:B------:R-:W5:Y:S04]  /*7a7c0*/  LDL.LU R112, [R1+0x3ef4] ;  /* 0x003ef40001707983 */ /* 0x000f680000300800 */
[----:B------:R-:W5:Y:S04]  /*7a7d0*/  LDL.LU R113, [R1+0x3ef0] ;  /* 0x003ef00001717983 */ /* 0x000f680000300800 */
[----:B------:R-:W5:Y:S01]  /*7a7e0*/  LDL.LU R114, [R1+0x3eec] ;  /* 0x003eec0001727983 */ /* 0x000f620000300800 */
[----:B------:R-:W-:-:S03]  /*7a7f0*/  MOV R200, R115 ;  /* 0x0000007300c87202 */ /* 0x000fc60000000f00 */
[----:B------:R-:W3:Y:S04]  /*7a800*/  LDL.LU R204, [R1+0x2e0] ;  /* 0x0002e00001cc7983 */ /* 0x000ee80000300800 */
[----:B------:R-:W3:Y:S04]  /*7a810*/  LDL.LU R205, [R1+0x2e4] ;  /* 0x0002e40001cd7983 */ /* 0x000ee80000300800 */
[----:B------:R-:W3:Y:S04]  /*7a820*/  LDL.LU R206, [R1+0x2e8] ;  /* 0x0002e80001ce7983 */ /* 0x000ee80000300800 */
[----:B------:R-:W3:Y:S04]  /*7a830*/  LDL.LU R207, [R1+0x2ec] ;  /* 0x0002ec0001cf7983 */ /* 0x000ee80000300800 */
[----:B------:R-:W5:Y:S01]  /*7a840*/  LDL.LU R115, [R1+0x3ee8] ;  /* 0x003ee80001737983 */ /* 0x000f620000300800 */
[----:B------:R-:W-:Y:S01]  /*7a850*/  IMAD.MOV.U32 R201, RZ, RZ, R118 ;  /* 0x000000ffffc97224 */ /* 0x000fe200078e0076 */
[----:B------:R-:W-:-:S02]  /*7a860*/  MOV R202, R119 ;  /* 0x0000007700ca7202 */ /* 0x000fc40000000f00 */
[----:B------:R-:W3:Y:S01]  /*7a870*/  LDL.LU R118, [R1+0x3ee4] ;  /* 0x003ee40001767983 */ /* 0x000ee20000300800 */
[----:B------:R-:W-:-:S03]  /*7a880*/  IMAD.MOV.U32 R203, RZ, RZ, R123 ;  /* 0x000000ffffcb7224 */ /* 0x000fc600078e007b */
[----:B------:R-:W3:Y:S04]  /*7a890*/  LDL.LU R119, [R1+0x3ee0] ;  /* 0x003ee00001777983 */ /* 0x000ee80000300800 */
[----:B------:R-:W3:Y:S01]  /*7a8a0*/  LDL.LU R123, [R1+0x3edc] ;  /* 0x003edc00017b7983 */ /* 0x000ee20000300800 */
[C---:B--2---:R-:W-:Y:S08]  /*7a8b0*/  HMMA.1688.F32.TF32 R60, R40.reuse, R14, R52 ;  /* 0x0000000e283c723c */ /* 0x044ff00000081034 */
[C---:B------:R-:W-:Y:S08]  /*7a8c0*/  HMMA.1688.F32.TF32 R52, R40.reuse, R10, R208 ;  /* 0x0000000a2834723c */ /* 0x040ff000000810d0 */
[----:B----4-:R-:W-:Y:S07]  /*7a8d0*/  HMMA.1688.F32.TF32 R56, R40, R230, R196 ;  /* 0x000000e62838723c */ /* 0x010fee00000810c4 */
[----:B------:R-:W-:Y:S04]  /*7a8e0*/  STL.64 [R1+0xa40], R60 ;  /* 0x000a403c01007387 */ /* 0x000fe80000100a00 */
[----:B------:R-:W-:Y:S04]  /*7a8f0*/  STL.64 [R1+0xa48], R62 ;  /* 0x000a483e01007387 */ /* 0x000fe80000100a00 */
[----:B------:R-:W-:Y:S04]  /*7a900*/  STL.64 [R1+0xa30], R52 ;  /* 0x000a303401007387 */ /* 0x000fe80000100a00 */
[----:B------:R3:W-:Y:S04]  /*7a910*/  STL.64 [R1+0xa38], R54 ;  /* 0x000a383601007387 */ /* 0x0007e80000100a00 */
[----:B------:R-:W-:Y:S04]  /*7a920*/  STL.64 [R1+0x940], R56 ;  /* 0x0009403801007387 */ /* 0x000fe80000100a00 */
[----:B------:R2:W-:Y:S01]  /*7a930*/  STL.64 [R1+0x948], R58 ;  /* 0x0009483a01007387 */ /* 0x0005e20000100a00 */
[----:B------:R-:W-:Y:S01]  /*7a940*/  MOV R196, R167 ;  /* 0x000000a700c47202 */ /* 0x000fe20000000f00 */
[----:B------:R-:W-:Y:S01]  /*7a950*/  IMAD.MOV.U32 R197, RZ, RZ, R170 ;  /* 0x000000ffffc57224 */ /* 0x000fe200078e00aa */
[----:B------:R-:W-:Y:S01]  /*7a960*/  MOV R198, R171 ;  /* 0x000000ab00c67202 */ /* 0x000fe20000000f00 */
[----:B------:R-:W-:Y:S01]  /*7a970*/  IMAD.MOV.U32 R199, RZ, RZ, R175 ;  /* 0x000000ffffc77224 */ /* 0x000fe200078e00af */
[C---:B-1----:R-:W-:Y:S01]  /*7a980*/  HMMA.1688.F32.TF32 R176, R36.reuse, R34, R176 ;  /* 0x0000002224b0723c */ /* 0x042fe200000810b0 */
[----:B------:R-:W-:Y:S04]  /*7a990*/  LDS R60, [R2+0x1e280] ;  /* 0x01e28000023c7984 */ /* 0x000fe80000000800 */
[----:B------:R-:W-:Y:S03]  /*7a9a0*/  LDS R62, [R2+0x1f280] ;  /* 0x01f28000023e7984 */ /* 0x000fe60000000800 */
[----:B------:R-:W-:Y:S01]  /*7a9b0*/  HMMA.1688.F32.TF32 R180, R36, R30, R180 ;  /* 0x0000001e24b4723c */ /* 0x000fe200000810b4 */
[----:B------:R-:W-:Y:S04]  /*7a9c0*/  LDS R61, [R0+0x1e280] ;  /* 0x01e28000003d7984 */ /* 0x000fe80000000800 */
[----:B------:R-:W-:Y:S03]  /*7a9d0*/  LDS R63, [R0+0x1f280] ;  /* 0x01f28000003f7984 */ /* 0x000fe60000000800 */
[C---:B-----5:R-:W-:Y:S08]  /*7a9e0*/  HMMA.1688.F32.TF32 R40, R44.reuse, R34, R112 ;  /* 0x000000222c28723c */ /* 0x060ff00000081070 */
[C---:B---3--:R-:W-:Y:S08]  /*7a9f0*/  HMMA.1688.F32.TF32 R52, R44.reuse, R30, R116 ;  /* 0x0000001e2c34723c */ /* 0x048ff00000081074 */
[C---:B--2---:R-:W-:Y:S07]  /*7aa00*/  HMMA.1688.F32.TF32 R56, R44.reuse, R26, R120 ;  /* 0x0000001a2c38723c */ /* 0x044fee0000081078 */
[----:B------:R-:W-:Y:S01]  /*7aa10*/  STL.64 [R1+0x700], R40 ;  /* 0x0007002801007387 */ /* 0x000fe20000100a00 */
[----:B------:R1:W-:Y:S02]  /*7aa20*/  STL.64 [R1+0x708], R42 ;  /* 0x0007082a01007387 */ /* 0x0003e40000100a00 */
[C---:B-1----:R-:W-:Y:S05]  /*7aa30*/  HMMA.1688.F32.TF32 R40, R44.reuse, R22, R124 ;  /* 0x000000162c28723c */ /* 0x042fea000008107c */
[----:B------:R-:W-:Y:S01]  /*7aa40*/  STL.64 [R1+0x6f0], R52 ;  /* 0x0006f03401007387 */ /* 0x000fe20000100a00 */
[----:B------:R1:W-:Y:S07]  /*7aa50*/  STL.64 [R1+0x6f8], R54 ;  /* 0x0006f83601007387 */ /* 0x0003ee0000100a00 */
[----:B------:R-:W-:Y:S02]  /*7aa60*/  STL.64 [R1+0x900], R56 ;  /* 0x0009003801007387 */ /* 0x000fe40000100a00 */
[----:B------:R2:W-:Y:S01]  /*7aa70*/  STL.64 [R1+0x908], R58 ;  /* 0x0009083a01007387 */ /* 0x0005e20000100a00 */
[C---:B-1----:R-:W-:Y:S08]  /*7aa80*/  HMMA.1688.F32.TF32 R52, R44.reuse, R18, R128 ;  /* 0x000000122c34723c */ /* 0x042ff00000081080 */
[C---:B--2---:R-:W-:Y:S01]  /*7aa90*/  HMMA.1688.F32.TF32 R56, R44.reuse, R14, R132 ;  /* 0x0000000e2c38723c */ /* 0x044fe20000081084 */
[----:B------:R-:W-:Y:S01]  /*7aaa0*/  STL.64 [R1+0x8f0], R40 ;  /* 0x0008f02801007387 */ /* 0x000fe20000100a00 */
[----:B------:R1:W-:Y:S06]  /*7aab0*/  STL.64 [R1+0x8f8], R42 ;  /* 0x0008f82a01007387 */ /* 0x0003ec0000100a00 */
[----:B-1----:R-:W-:Y:S07]  /*7aac0*/  HMMA.1688.F32.TF32 R40, R44, R10, R136 ;  /* 0x0000000a2c28723c */ /* 0x002fee0000081088 */
[----:B------:R-:W-:Y:S01]  /*7aad0*/  STL.64 [R1+0x930], R52 ;  /* 0x0009303401007387 */ /* 0x000fe20000100a00 */
[----:B------:R1:W-:Y:S07]  /*7aae0*/  STL.64 [R1+0x938], R54 ;  /* 0x0009383601007387 */ /* 0x0003ee0000100a00 */
[----:B------:R-:W-:Y:S02]  /*7aaf0*/  STL.64 [R1+0x920], R56 ;  /* 0x0009203801007387 */ /* 0x000fe40000100a00 */
[----:B------:R-:W-:Y:S01]  /*7ab00*/  STL.64 [R1+0x928], R58 ;  /* 0x0009283a01007387 */ /* 0x000fe20000100a00 */
[C---:B------:R-:W-:Y:S08]  /*7ab10*/  HMMA.1688.F32.TF32 R92, R36.reuse, R26, R184 ;  /* 0x0000001a245c723c */ /* 0x040ff000000810b8 */
[----:B------:R-:W-:Y:S01]  /*7ab20*/  HMMA.1688.F32.TF32 R88, R36, R22, R188 ;  /* 0x000000162458723c */ /* 0x000fe200000810bc */
[----:B------:R-:W-:Y:S04]  /*7ab30*/  LDS R56, [R4+0x1e200] ;  /* 0x01e2000004387984 */ /* 0x000fe80000000800 */
[----:B------:R-:W-:Y:S04]  /*7ab40*/  LDS R58, [R4+0x1f200] ;  /* 0x01f20000043a7984 */ /* 0x000fe80000000800 */
[----:B------:R-:W-:Y:S04]  /*7ab50*/  LDS R57, [R5+0x1e200] ;  /* 0x01e2000005397984 */ /* 0x000fe80000000800 */
[----:B------:R-:W-:Y:S01]  /*7ab60*/  LDS R59, [R5+0x1f200] ;  /* 0x01f20000053b7984 */ /* 0x000fe20000000800 */
[----:B-1----:R-:W-:Y:S08]  /*7ab70*/  HMMA.1688.F32.TF32 R52, R44, R230, R140 ;  /* 0x000000e62c34723c */ /* 0x002ff0000008108c */
[C---:B------:R-:W-:Y:S01]  /*7ab80*/  HMMA.1688.F32.TF32 R44, R48.reuse, R34, R144 ;  /* 0x00000022302c723c */ /* 0x040fe20000081090 */
[----:B------:R-:W-:Y:S01]  /*7ab90*/  STL.64 [R1+0x910], R40 ;  /* 0x0009102801007387 */ /* 0x000fe20000100a00 */
[----:B------:R1:W-:Y:S06]  /*7aba0*/  STL.64 [R1+0x918], R42 ;  /* 0x0009182a01007387 */ /* 0x0003ec0000100a00 */
[C---:B-1----:R-:W-:Y:S07]  /*7abb0*/  HMMA.1688.F32.TF32 R40, R48.reuse, R30, R148 ;  /* 0x0000001e3028723c */ /* 0x042fee0000081094 */
[----:B------:R-:W-:Y:S01]  /*7abc0*/  STL.64 [R1+0x640], R52 ;  /* 0x0006403401007387 */ /* 0x000fe20000100a00 */
[----:B------:R-:W-:Y:S07]  /*7abd0*/  STL.64 [R1+0x648], R54 ;  /* 0x0006483601007387 */ /* 0x000fee0000100a00 */
[----:B------:R-:W-:Y:S02]  /*7abe0*/  STL.64 [R1+0x630], R44 ;  /* 0x0006302c01007387 */ /* 0x000fe40000100a00 */
[----:B------:R1:W-:Y:S01]  /*7abf0*/  STL.64 [R1+0x638], R46 ;  /* 0x0006382e01007387 */ /* 0x0003e20000100a00 */
[----:B------:R-:W2:Y:S05]  /*7ac00*/  LDL.LU R167, [R1+0x3ed8] ;  /* 0x003ed80001a77983 */ /* 0x000eaa0000300800 */
[----:B------:R-:W-:Y:S01]  /*7ac10*/  STL.64 [R1+0x620], R40 ;  /* 0x0006202801007387 */ /* 0x000fe20000100a00 */
[----:B------:R3:W-:Y:S02]  /*7ac20*/  STL.64 [R1+0x628], R42 ;  /* 0x0006282a01007387 */ /* 0x0007e40000100a00 */
[----:B------:R-:W4:Y:S02]  /*7ac30*/  LDL.LU R170, [R1+0x3ed4] ;  /* 0x003ed40001aa7983 */ /* 0x000f240000300800 */
[----:B------:R-:W4:Y:S01]  /*7ac40*/  LDL.LU R171, [R1+0x3ed0] ;  /* 0x003ed00001ab7983 */ /* 0x000f220000300800 */
[----:B------:R-:W5:Y:S01]  /*7ac50*/  LDL.LU R175, [R1+0x3ecc] ;  /* 0x003ecc0001af7983 */ /* 0x000f620000300800 */
[C---:B-1----:R-:W-:Y:S08]  /*7ac60*/  HMMA.1688.F32.TF32 R44, R48.reuse, R26, R152 ;  /* 0x0000001a302c723c */ /* 0x042ff00000081098 */
[C---:B------:R-:W-:Y:S08]  /*7ac70*/  HMMA.1688.F32.TF32 R52, R48.reuse, R18, R160 ;  /* 0x000000123034723c */ /* 0x040ff000000810a0 */
[----:B---3--:R-:W-:Y:S07]  /*7ac80*/  HMMA.1688.F32.TF32 R40, R48, R22, R156 ;  /* 0x000000163028723c */ /* 0x008fee000008109c */
[----:B------:R-:W-:Y:S01]  /*7ac90*/  STL.64 [R1+0x610], R44 ;  /* 0x0006102c01007387 */ /* 0x000fe20000100a00 */
[----:B------:R-:W-:Y:S11]  /*7aca0*/  STL.64 [R1+0x618], R46 ;  /* 0x0006182e01007387 */ /* 0x000ff60000100a00 */
[----:B------:R-:W-:Y:S04]  /*7acb0*/  @!UPT UIADD3 URZ, URZ, URZ, URZ ;  /* 0x0000003f3f3ff290 */ /* 0x000fe8000fffe03f */
[----:B------:R-:W-:Y:S02]  /*7acc0*/  STL.64 [R1+0x140], R40 ;  /* 0x0001402801007387 */ /* 0x000fe40000100a00 */
[----:B------:R-:W-:Y:S01]  /*7acd0*/  STL.64 [R1+0x148], R42 ;  /* 0x0001482a01007387 */ /* 0x000fe20000100a00 */
[----:B------:R-:W-:Y:S01]  /*7ace0*/  STL.64 [R1+0xe0], R52 ;  /* 0x0000e03401007387 */ /* 0x000fe20000100a00 */
[----:B------:R-:W-:Y:S02]  /*7acf0*/  STL.64 [R1+0xe8], R54 ;  /* 0x0000e83601007387 */ /* 0x000fe40000100a00 */
[----:B------:R-:W-:Y:S04]  /*7ad00*/  LDS R52, [R2+0x1e200] ;  /* 0x01e2000002347984 */ /* 0x000fe80000000800 */
[----:B------:R-:W-:Y:S01]  /*7ad10*/  LDS R54, [R2+0x1f200] ;  /* 0x01f2000002367984 */ /* 0x000fe20000000800 */
[----:B------:R-:W-:Y:S04]  /*7ad20*/  LDS R53, [R0+0x1e200] ;  /* 0x01e2000000357984 */ /* 0x000fe80000000800 */
[----:B------:R-:W1:Y:S02]  /*7ad30*/  LDS R55, [R0+0x1f200] ;  /* 0x01f2000000377984 */ /* 0x000e640000000800 */
[----:B-1----:R-:W-:Y:S08]  /*7ad40*/  HMMA.1688.F32.TF32 R64, R52, R34, R196 ;  /* 0x000000223440723c */ /* 0x002ff000000810c4 */
[C---:B--2---:R-:W-:Y:S08]  /*7ad50*/  HMMA.1688.F32.TF32 R44, R48.reuse, R14, R164 ;  /* 0x0000000e302c723c */ /* 0x044ff000000810a4 */
[C---:B----4-:R-:W-:Y:S11]  /*7ad60*/  HMMA.1688.F32.TF32 R40, R48.reuse, R10, R168 ;  /* 0x0000000a3028723c */ /* 0x050ff600000810a8 */
[----:B------:R-:W-:Y:S04]  /*7ad70*/  @!UPT UIADD3 URZ, URZ, URZ, URZ ;  /* 0x0000003f3f3ff290 */ /* 0x000fe8000fffe03f */
[----:B------:R-:W-:Y:S01]  /*7ad80*/  STL.64 [R1+0xd0], R44 ;  /* 0x0000d02c01007387 */ /* 0x000fe20000100a00 */
[----:B------:R1:W-:Y:S01]  /*7ad90*/  STL.64 [R1+0xd8], R46 ;  /* 0x0000d82e01007387 */ /* 0x0003e20000100a00 */
[----:B-----5:R-:W-:Y:S08]  /*7ada0*/  HMMA.1688.F32.TF32 R172, R48, R230, R172 ;  /* 0x000000e630ac723c */ /* 0x020ff000000810ac */
[C---:B------:R-:W-:Y:S08]  /*7adb0*/  HMMA.1688.F32.TF32 R48, R36.reuse, R18, R192 ;  /* 0x000000122430723c */ /* 0x040ff000000810c0 */
[C---:B-1----:R-:W-:Y:S01]  /*7adc0*/  HMMA.1688.F32.TF32 R44, R36.reuse, R14, R204 ;  /* 0x0000000e242c723c */ /* 0x042fe200000810cc */
[----:B------:R-:W-:Y:S01]  /*7add0*/  STL.64 [R1+0xc0], R40 ;  /* 0x0000c02801007387 */ /* 0x000fe20000100a00 */
[----:B------:R1:W-:Y:S06]  /*7ade0*/  STL.64 [R1+0xc8], R42 ;  /* 0x0000c82a01007387 */ /* 0x0003ec0000100a00 */
[C---:B-1----:R-:W-:Y:S08]  /*7adf0*/  HMMA.1688.F32.TF32 R40, R36.reuse, R10, R220 ;  /* 0x0000000a2428723c */ /* 0x042ff000000810dc */
[----:B------:R-:W-:Y:S01]  /*7ae00*/  HMMA.1688.F32.TF32 R36, R36, R230, R200 ;  /* 0x000000e62424723c */ /* 0x000fe200000810c8 */
[----:B------:R-:W2:Y:S01]  /*7ae10*/  LDL.LU R200, [R1+0x260] ;  /* 0x0002600001c87983 */ /* 0x000ea20000300800 */
[----:B------:R1:W-:Y:S02]  /*7ae20*/  STL.64 [R1+0x760], R64 ;  /* 0x0007604001007387 */ /* 0x0003e40000100a00 */
[----:B------:R3:W-:Y:S02]  /*7ae30*/  STL.64 [R1+0x768], R66 ;  /* 0x0007684201007387 */ /* 0x0007e40000100a00 */
[----:B------:R-:W2:Y:S01]  /*7ae40*/  LDL.LU R201, [R1+0x264] ;  /* 0x0002640001c97983 */ /* 0x000ea20000300800 */
[----:B------:R-:W2:Y:S01]  /*7ae50*/  LDL.LU R202, [R1+0x268] ;  /* 0x0002680001ca7983 */ /* 0x000ea20000300800 */
[----:B------:R-:W2:Y:S02]  /*7ae60*/  LDL.LU R203, [R1+0x26c] ;  /* 0x00026c0001cb7983 */ /* 0x000ea40000300800 */
[----:B------:R-:W4:Y:S02]  /*7ae70*/  LDL.LU R220, [R1+0x270] ;  /* 0x0002700001dc7983 */ /* 0x000f240000300800 */
[----:B------:R-:W4:Y:S01]  /*7ae80*/  LDL.LU R221, [R1+0x274] ;  /* 0x0002740001dd7983 */ /* 0x000f220000300800 */
[----:B------:R-:W4:Y:S01]  /*7ae90*/  LDL.LU R222, [R1+0x278] ;  /* 0x0002780001de7983 */ /* 0x000f220000300800 */
[----:B------:R-:W4:Y:S02]  /*7aea0*/  LDL.LU R223, [R1+0x27c] ;  /* 0x00027c0001df7983 */ /* 0x000f240000300800 */
[----:B------:R-:W5:Y:S02]  /*7aeb0*/  LDL.LU R204, [R1+0x280] ;  /* 0x0002800001cc7983 */ /* 0x000f640000300800 */
[----:B------:R-:W5:Y:S01]  /*7aec0*/  LDL.LU R205, [R1+0x284] ;  /* 0x0002840001cd7983 */ /* 0x000f620000300800 */
[----:B------:R-:W5:Y:S01]  /*7aed0*/  LDL.LU R206, [R1+0x288] ;  /* 0x0002880001ce7983 */ /* 0x000f620000300800 */
[----:B------:R-:W5:Y:S02]  /*7aee0*/  LDL.LU R207, [R1+0x28c] ;  /* 0x00028c0001cf7983 */ /* 0x000f640000300800 */
[----:B-1----:R-:W2:Y:S02]  /*7aef0*/  LDL.LU R64, [R1+0x2a0] ;  /* 0x0002a00001407983 */ /* 0x002ea40000300800 */
[----:B------:R-:W2:Y:S01]  /*7af00*/  LDL.LU R65, [R1+0x2a4] ;  /* 0x0002a40001417983 */ /* 0x000ea20000300800 */
[----:B---3--:R-:W2:Y:S01]  /*7af10*/  LDL.LU R66, [R1+0x2a8] ;  /* 0x0002a80001427983 */ /* 0x008ea20000300800 */
[----:B------:R-:W2:Y:S02]  /*7af20*/  LDL.LU R67, [R1+0x2ac] ;  /* 0x0002ac0001437983 */ /* 0x000ea40000300800 */
[----:B------:R-:W3:Y:S02]  /*7af30*/  LDL.LU R68, [R1+0x2b0] ;  /* 0x0002b00001447983 */ /* 0x000ee40000300800 */
[----:B------:R-:W3:Y:S01]  /*7af40*/  LDL.LU R69, [R1+0x2b4] ;  /* 0x0002b40001457983 */ /* 0x000ee20000300800 */
[----:B------:R-:W3:Y:S01]  /*7af50*/  LDL.LU R70, [R1+0x2b8] ;  /* 0x0002b80001467983 */ /* 0x000ee20000300800 */
[----:B------:R-:W3:Y:S02]  /*7af60*/  LDL.LU R71, [R1+0x2bc] ;  /* 0x0002bc0001477983 */ /* 0x000ee40000300800 */
[----:B------:R-:W2:Y:S02]  /*7af70*/  LDL.LU R72, [R1+0x2c0] ;  /* 0x0002c00001487983 */ /* 0x000ea40000300800 */
[----:B------:R-:W2:Y:S01]  /*7af80*/  LDL.LU R73, [R1+0x2c4] ;  /* 0x0002c40001497983 */ /* 0x000ea20000300800 */
[----:B------:R-:W2:Y:S01]  /*7af90*/  LDL.LU R74, [R1+0x2c8] ;  /* 0x0002c800014a7983 */ /* 0x000ea20000300800 */
[----:B------:R-:W2:Y:S02]  /*7afa0*/  LDL.LU R75, [R1+0x2cc] ;  /* 0x0002cc00014b7983 */ /* 0x000ea40000300800 */
        /* <DEDUP_REMOVED lines=52> */
[----:B------:R-:W3:Y:S02]  /*7b2f0*/  LDL.LU R160, [R1+0x490] ;  /* 0x0004900001a07983 */ /* 0x000ee40000300800 */
[----:B------:R-:W3:Y:S01]  /*7b300*/  LDL.LU R161, [R1+0x494] ;  /* 0x0004940001a17983 */ /* 0x000ee20000300800 */
[----:B------:R-:W3:Y:S01]  /*7b310*/  LDL.LU R162, [R1+0x498] ;  /* 0x0004980001a27983 */ /* 0x000ee20000300800 */
[----:B------:R-:W3:Y:S02]  /*7b320*/  LDL.LU R163, [R1+0x49c] ;  /* 0x00049c0001a37983 */ /* 0x000ee40000300800 */
[----:B------:R-:W3:Y:S02]  /*7b330*/  LDL.LU R164, [R1+0x4a0] ;  /* 0x0004a00001a47983 */ /* 0x000ee40000300800 */
[----:B------:R-:W3:Y:S01]  /*7b340*/  LDL.LU R165, [R1+0x4a4] ;  /* 0x0004a40001a57983 */ /* 0x000ee20000300800 */
[----:B------:R-:W3:Y:S01]  /*7b350*/  LDL.LU R166, [R1+0x4a8] ;  /* 0x0004a80001a67983 */ /* 0x000ee20000300800 */
[----:B------:R-:W3:Y:S02]  /*7b360*/  LDL.LU R167, [R1+0x4ac] ;  /* 0x0004ac0001a77983 */ /* 0x000ee40000300800 */
        /* <DEDUP_REMOVED lines=39> */
[----:B------:R-:W5:Y:S01]  /*7b5e0*/  LDL.LU R199, [R1+0x22c] ;  /* 0x00022c0001c77983 */ /* 0x000f620000300800 */
[C---:B--2---:R-:W-:Y:S08]  /*7b5f0*/  HMMA.1688.F32.TF32 R156, R52.reuse, R10, R156 ;  /* 0x0000000a349c723c */ /* 0x044ff0000008109c */
[C---:B---3--:R-:W-:Y:S08]  /*7b600*/  HMMA.1688.F32.TF32 R160, R52.reuse, R14, R160 ;  /* 0x0000000e34a0723c */ /* 0x048ff000000810a0 */
[C---:B------:R-:W-:Y:S08]  /*7b610*/  HMMA.1688.F32.TF32 R164, R52.reuse, R18, R164 ;  /* 0x0000001234a4723c */ /* 0x040ff000000810a4 */
[C---:B----4-:R-:W-:Y:S08]  /*7b620*/  HMMA.1688.F32.TF32 R184, R52.reuse, R26, R184 ;  /* 0x0000001a34b8723c */ /* 0x050ff000000810b8 */
[C---:B-----5:R-:W-:Y:S08]  /*7b630*/  HMMA.1688.F32.TF32 R188, R52.reuse, R30, R188 ;  /* 0x0000001e34bc723c */ /* 0x060ff000000810bc */
[C---:B------:R-:W-:Y:S08]  /*7b640*/  HMMA.1688.F32.TF32 R168, R52.reuse, R22, R168 ;  /* 0x0000001634a8723c */ /* 0x040ff000000810a8 */
[----:B------:R-:W-:Y:S08]  /*7b650*/  HMMA.1688.F32.TF32 R152, R52, R230, R152 ;  /* 0x000000e63498723c */ /* 0x000ff00000081098 */
[C---:B------:R-:W-:Y:S01]  /*7b660*/  HMMA.1688.F32.TF32 R52, R56.reuse, R34, R148 ;  /* 0x000000223834723c */ /* 0x040fe20000081094 */
[----:B------:R-:W-:Y:S01]  /*7b670*/  STL.64 [R1+0x750], R188 ;  /* 0x000750bc01007387 */ /* 0x000fe20000100a00 */
[----:B------:R-:W-:Y:S02]  /*7b680*/  STL.64 [R1+0x758], R190 ;  /* 0x000758be01007387 */ /* 0x000fe40000100a00 */
[----:B------:R-:W-:Y:S02]  /*7b690*/  STL.64 [R1+0x960], R184 ;  /* 0x000960b801007387 */ /* 0x000fe40000100a00 */
[----:B------:R-:W-:Y:S01]  /*7b6a0*/  STL.64 [R1+0x968], R186 ;  /* 0x000968ba01007387 */ /* 0x000fe20000100a00 */
        /* <DEDUP_REMOVED lines=8> */
[C---:B------:R-:W-:Y:S01]  /*7b730*/  HMMA.1688.F32.TF32 R144, R56.reuse, R30, R144 ;  /* 0x0000001e3890723c */ /* 0x040fe20000081090 */
[----:B------:R-:W-:Y:S01]  /*7b740*/  STL.64 [R1+0x8c0], R152 ;  /* 0x0008c09801007387 */ /* 0x000fe20000100a00 */
[----:B------:R-:W-:Y:S06]  /*7b750*/  STL.64 [R1+0x8c8], R154 ;  /* 0x0008c89a01007387 */ /* 0x000fec0000100a00 */
[C---:B------:R-:W-:Y:S01]  /*7b760*/  HMMA.1688.F32.TF32 R140, R56.reuse, R26, R140 ;  /* 0x0000001a388c723c */ /* 0x040fe2000008108c */
[----:B------:R-:W-:Y:S01]  /*7b770*/  STL.64 [R1+0x780], R52 ;  /* 0x0007803401007387 */ /* 0x000fe20000100a00 */
[----:B------:R1:W-:Y:S06]  /*7b780*/  STL.64 [R1+0x788], R54 ;  /* 0x0007883601007387 */ /* 0x0003ec0000100a00 */
[C---:B-1----:R-:W-:Y:S08]  /*7b790*/  HMMA.1688.F32.TF32 R52, R56.reuse, R22, R136 ;  /* 0x000000163834723c */ /* 0x042ff00000081088 */
[C---:B------:R-:W-:Y:S08]  /*7b7a0*/  HMMA.1688.F32.TF32 R132, R56.reuse, R18, R132 ;  /* 0x000000123884723c */ /* 0x040ff00000081084 */
[C---:B------:R-:W-:Y:S01]  /*7b7b0*/  HMMA.1688.F32.TF32 R128, R56.reuse, R14, R128 ;  /* 0x0000000e3880723c */ /* 0x040fe20000081080 */
[----:B------:R-:W-:Y:S01]  /*7b7c0*/  STL.64 [R1+0x770], R144 ;  /* 0x0007709001007387 */ /* 0x000fe20000100a00 */
[----:B------:R-:W-:Y:S02]  /*7b7d0*/  STL.64 [R1+0x778], R146 ;  /* 0x0007789201007387 */ /* 0x000fe40000100a00 */
[----:B------:R-:W-:Y:S02]  /*7b7e0*/  STL.64 [R1+0x8b0], R140 ;  /* 0x0008b08c01007387 */ /* 0x000fe40000100a00 */
[----:B------:R-:W-:Y:S01]  /*7b7f0*/  STL.64 [R1+0x8b8], R142 ;  /* 0x0008b88e01007387 */ /* 0x000fe20000100a00 */
[----:B------:R-:W-:Y:S01]  /*7b800*/  STL.64 [R1+0x8a0], R52 ;  /* 0x0008a03401007387 */ /* 0x000fe20000100a00 */
[----:B------:R1:W-:Y:S02]  /*7b810*/  STL.64 [R1+0x8a8], R54 ;  /* 0x0008a83601007387 */ /* 0x0003e40000100a00 */
[C---:B-1----:R-:W-:Y:S08]  /*7b820*/  HMMA.1688.F32.TF32 R52, R56.reuse, R10, R124 ;  /* 0x0000000a3834723c */ /* 0x042ff0000008107c */
[----:B------:R-:W-:Y:S01]  /*7b830*/  HMMA.1688.F32.TF32 R56, R56, R230, R120 ;  /* 0x000000e63838723c */ /* 0x000fe20000081078 */
[----:B------:R-:W-:Y:S01]  /*7b840*/  STL.64 [R1+0x890], R132 ;  /* 0x0008908401007387 */ /* 0x000fe20000100a00 */
[----:B------:R-:W-:Y:S03]  /*7b850*/  STL.64 [R1+0x898], R134 ;  /* 0x0008988601007387 */ /* 0x000fe60000100a00 */
[----:B------:R-:W-:Y:S02]  /*7b860*/  STL.64 [R1+0x840], R128 ;  /* 0x0008408001007387 */ /* 0x000fe40000100a00 */
[----:B------:R-:W-:Y:S01]  /*7b870*/  STL.64 [R1+0x848], R130 ;  /* 0x0008488201007387 */ /* 0x000fe20000100a00 */
[C---:B------:R-:W-:Y:S07]  /*7b880*/  HMMA.1688.F32.TF32 R116, R60.reuse, R34, R116 ;  /* 0x000000223c74723c */ /* 0x040fee0000081074 */
[----:B------:R-:W-:Y:S01]  /*7b890*/  STL.64 [R1+0x830], R52 ;  /* 0x0008303401007387 */ /* 0x000fe20000100a00 */
[----:B------:R1:W-:Y:S07]  /*7b8a0*/  STL.64 [R1+0x838], R54 ;  /* 0x0008383601007387 */ /* 0x0003ee0000100a00 */
[----:B------:R-:W-:Y:S02]  /*7b8b0*/  STL.64 [R1+0x600], R56 ;  /* 0x0006003801007387 */ /* 0x000fe40000100a00 */
[----:B------:R2:W-:Y:S01]  /*7b8c0*/  STL.64 [R1+0x608], R58 ;  /* 0x0006083a01007387 */ /* 0x0005e20000100a00 */
[C---:B-1----:R-:W-:Y:S08]  /*7b8d0*/  HMMA.1688.F32.TF32 R52, R60.reuse, R30, R112 ;  /* 0x0000001e3c34723c */ /* 0x042ff00000081070 */
[C---:B--2---:R-:W-:Y:S01]  /*7b8e0*/  HMMA.1688.F32.TF32 R56, R60.reuse, R26, R104 ;  /* 0x0000001a3c38723c */ /* 0x044fe20000081068 */
[----:B------:R-:W-:Y:S01]  /*7b8f0*/  STL.64 [R1+0x5f0], R116 ;  /* 0x0005f07401007387 */ /* 0x000fe20000100a00 */
[----:B------:R-:W-:Y:S06]  /*7b900*/  STL.64 [R1+0x5f8], R118 ;  /* 0x0005f87601007387 */ /* 0x000fec0000100a00 */
[C---:B------:R-:W-:Y:S08]  /*7b910*/  HMMA.1688.F32.TF32 R100, R60.reuse, R22, R100 ;  /* 0x000000163c64723c */ /* 0x040ff00000081064 */
[----:B------:R-:W-:Y:S08]  /*7b920*/  HMMA.1688.F32.TF32 R80, R60, R10, R80 ;  /* 0x0000000a3c50723c */ /* 0x000ff00000081050 */
[----:B------:R-:W-:Y:S01]  /*7b930*/  HMMA.1688.F32.TF32 R64, R84, R26, R64 ;  /* 0x0000001a5440723c */ /* 0x000fe20000081040 */
        /* <DEDUP_REMOVED lines=8> */
[----:B------:R-:W-:Y:S01]  /*7b9c0*/  STL.64 [R1+0x5e0], R52 ;  /* 0x0005e03401007387 */ /* 0x000fe20000100a00 */
[----:B------:R1:W-:Y:S02]  /*7b9d0*/  STL.64 [R1+0x5e8], R54 ;  /* 0x0005e83601007387 */ /* 0x0003e40000100a00 */
[----:B------:R-:W-:Y:S02]  /*7b9e0*/  STL.64 [R1+0x5d0], R56 ;  /* 0x0005d03801007387 */ /* 0x000fe40000100a00 */
[----:B------:R2:W-:Y:S01]  /*7b9f0*/  STL.64 [R1+0x5d8], R58 ;  /* 0x0005d83a01007387 */ /* 0x0005e20000100a00 */
[C---:B-1----:R-:W-:Y:S08]  /*7ba00*/  HMMA.1688.F32.TF32 R52, R60.reuse, R18, R96 ;  /* 0x000000123c34723c */ /* 0x042ff00000081060 */
[----:B--2---:R-:W-:Y:S01]  /*7ba10*/  HMMA.1688.F32.TF32 R56, R60, R14, R212 ;  /* 0x0000000e3c38723c */ /* 0x004fe200000810d4 */
[----:B------:R-:W-:Y:S01]  /*7ba20*/  STL.64 [R1+0x5c0], R100 ;  /* 0x0005c06401007387 */ /* 0x000fe20000100a00 */
[----:B------:R-:W-:Y:S02]  /*7ba30*/  STL.64 [R1+0x5c8], R102 ;  /* 0x0005c86601007387 */ /* 0x000fe40000100a00 */
[----:B------:R-:W-:Y:S04]  /*7ba40*/  LDS R100, [R2+0x1e300] ;  /* 0x01e3000002647984 */ /* 0x000fe80000000800 */
[----:B------:R-:W-:Y:S01]  /*7ba50*/  LDS R102, [R2+0x1f300] ;  /* 0x01f3000002667984 */ /* 0x000fe20000000800 */
[----:B------:R-:W-:Y:S04]  /*7ba60*/  LDS R101, [R0+0x1e300] ;  /* 0x01e3000000657984 */ /* 0x000fe80000000800 */
[----:B------:R-:W1:Y:S04]  /*7ba70*/  LDS R103, [R0+0x1f300] ;  /* 0x01f3000000677984 */ /* 0x000e680000000800 */
[----:B------:R-:W-:Y:S04]  /*7ba80*/  LDS R98, [R4+0x1f380] ;  /* 0x01f3800004627984 */ /* 0x000fe80000000800 */
[----:B------:R-:W-:Y:S04]  /*7ba90*/  LDS R96, [R4+0x1e380] ;  /* 0x01e3800004607984 */ /* 0x000fe80000000800 */
[----:B------:R-:W-:Y:S04]  /*7baa0*/  LDS R99, [R5+0x1f380] ;  /* 0x01f3800005637984 */ /* 0x000fe80000000800 */
[----:B------:R-:W2:Y:S04]  /*7bab0*/  LDS R97, [R5+0x1e380] ;  /* 0x01e3800005617984 */ /* 0x000ea80000000800 */
[----:B------:R-:W-:Y:S01]  /*7bac0*/  STL.64 [R1+0x5b0], R52 ;  /* 0x0005b03401007387 */ /* 0x000fe20000100a00 */
[----:B------:R-:W-:Y:S02]  /*7bad0*/  STL.64 [R1+0x5b8], R54 ;  /* 0x0005b83601007387 */ /* 0x000fe40000100a00 */
[----:B------:R-:W-:Y:S02]  /*7bae0*/  STL.64 [R1+0x5a0], R56 ;  /* 0x0005a03801007387 */ /* 0x000fe40000100a00 */
[----:B------:R3:W-:Y:S01]  /*7baf0*/  STL.64 [R1+0x5a8], R58 ;  /* 0x0005a83a01007387 */ /* 0x0007e20000100a00 */
[----:B------:R-:W-:Y:S01]  /*7bb00*/  STL.64 [R1+0x590], R80 ;  /* 0x0005905001007387 */ /* 0x000fe20000100a00 */
[----:B------:R4:W-:Y:S01]  /*7bb10*/  STL.64 [R1+0x598], R82 ;  /* 0x0005985201007387 */ /* 0x0009e20000100a00 */
[C---:B---3--:R-:W-:Y:S08]  /*7bb20*/  HMMA.1688.F32.TF32 R56, R84.reuse, R34, R72 ;  /* 0x000000225438723c */ /* 0x048ff00000081048 */
[----:B------:R-:W-:Y:S07]  /*7bb30*/  HMMA.1688.F32.TF32 R72, R84, R18, R204 ;  /* 0x000000125448723c */ /* 0x000fee00000810cc */
[----:B------:R-:W-:Y:S01]  /*7bb40*/  MOV R204, R6 ;  /* 0x0000000600cc7202 */ /* 0x000fe20000000f00 */
[----:B------:R-:W-:Y:S01]  /*7bb50*/  IMAD.MOV.U32 R205, RZ, RZ, R3 ;  /* 0x000000ffffcd7224 */ /* 0x000fe200078e0003 */
[----:B------:R-:W3:Y:S01]  /*7bb60*/  LDL.LU R6, [R1+0x3ec8] ;  /* 0x003ec80001067983 */ /* 0x000ee20000300800 */
[----:B------:R-:W5:Y:S01]  /*7bb70*/  LDL.LU R3, [R1+0x3ec4] ;  /* 0x003ec40001037983 */ /* 0x000f620000300800 */
[----:B------:R-:W-:Y:S01]  /*7bb80*/  MOV R206, R252 ;  /* 0x000000fc00ce7202 */ /* 0x000fe20000000f00 */
[----:B------:R-:W-:Y:S01]  /*7bb90*/  IMAD.MOV.U32 R207, RZ, RZ, R7 ;  /* 0x000000ffffcf7224 */ /* 0x000fe200078e0007 */
[----:B------:R-:W2:Y:S01]  /*7bba0*/  LDL.LU R252, [R1+0x3ec0] ;  /* 0x003ec00001fc7983 */ /* 0x000ea20000300800 */
[----:B------:R-:W4:Y:S01]  /*7bbb0*/  LDL.LU R7, [R1+0x3ebc] ;  /* 0x003ebc0001077983 */ /* 0x000f220000300800 */
[----:B------:R-:W-:Y:S08]  /*7bbc0*/  HMMA.1688.F32.TF32 R52, R60, R230, R76 ;  /* 0x000000e63c34723c */ /* 0x000ff0000008104c */
[C---:B------:R-:W-:Y:S08]  /*7bbd0*/  HMMA.1688.F32.TF32 R60, R84.reuse, R30, R68 ;  /* 0x0000001e543c723c */ /* 0x040ff00000081044 */
[----:B------:R-:W-:Y:S01]  /*7bbe0*/  HMMA.1688.F32.TF32 R68, R84, R22, R208 ;  /* 0x000000165444723c */ /* 0x000fe200000810d0 */
[----:B------:R-:W4:Y:S01]  /*7bbf0*/  LDL.LU R208, [R1+0x160] ;  /* 0x0001600001d07983 */ /* 0x000f220000300800 */
[----:B------:R-:W4:Y:S02]  /*7bc00*/  LDL.LU R209, [R1+0x164] ;  /* 0x0001640001d17983 */ /* 0x000f240000300800 */
[----:B------:R-:W4:Y:S02]  /*7bc10*/  LDL.LU R210, [R1+0x168] ;  /* 0x0001680001d27983 */ /* 0x000f240000300800 */
[----:B------:R-:W4:Y:S02]  /*7bc20*/  LDL.LU R211, [R1+0x16c] ;  /* 0x00016c0001d37983 */ /* 0x000f240000300800 */
[----:B---3--:R-:W-:Y:S01]  /*7bc30*/  IMAD.MOV.U32 R215, RZ, RZ, R6 ;  /* 0x000000ffffd77224 */ /* 0x008fe200078e0006 */
[----:B-----5:R-:W-:-:S02]  /*7bc40*/  MOV R214, R3 ;  /* 0x0000000300d67202 */ /* 0x020fc40000000f00 */
[----:B--2---:R-:W-:Y:S01]  /*7bc50*/  MOV R212, R252 ;  /* 0x000000fc00d47202 */ /* 0x004fe20000000f00 */
[----:B----4-:R-:W-:Y:S01]  /*7bc60*/  IMAD.MOV.U32 R213, RZ, RZ, R7 ;  /* 0x000000ffffd57224 */ /* 0x010fe200078e0007 */
[----:B------:R-:W2:Y:S01]  /*7bc70*/  LDL.LU R252, [R1+0x3eb8] ;  /* 0x003eb80001fc7983 */ /* 0x000ea20000300800 */
[----:B------:R-:W3:Y:S02]  /*7bc80*/  LDL.LU R7, [R1+0x3eb4] ;  /* 0x003eb40001077983 */ /* 0x000ee40000300800 */
[----:B------:R-:W4:Y:S02]  /*7bc90*/  LDL.LU R3, [R1+0x3eb0] ;  /* 0x003eb00001037983 */ /* 0x000f240000300800 */
[----:B------:R-:W5:Y:S01]  /*7bca0*/  LDL.LU R6, [R1+0x3eac] ;  /* 0x003eac0001067983 */ /* 0x000f620000300800 */
[----:B------:R-:W2:Y:S01]  /*7bcb0*/  LDL.LU R116, [R1+0x180] ;  /* 0x0001800001747983 */ /* 0x000ea20000300800 */
[----:B------:R-:W2:Y:S02]  /*7bcc0*/  LDL.LU R117, [R1+0x184] ;  /* 0x0001840001757983 */ /* 0x000ea40000300800 */
[----:B------:R-:W2:Y:S02]  /*7bcd0*/  LDL.LU R118, [R1+0x188] ;  /* 0x0001880001767983 */ /* 0x000ea40000300800 */
[----:B------:R-:W2:Y:S01]  /*7bce0*/  LDL.LU R119, [R1+0x18c] ;  /* 0x00018c0001777983 */ /* 0x000ea20000300800 */
[----:B----4-:R-:W-:Y:S01]  /*7bcf0*/  MOV R120, R3 ;  /* 0x0000000300787202 */ /* 0x010fe20000000f00 */
[----:B-----5:R-:W-:Y:S01]  /*7bd00*/  IMAD.MOV.U32 R121, RZ, RZ, R6 ;  /* 0x000000ffff797224 */ /* 0x020fe200078e0006 */
[----:B------:R-:W4:Y:S01]  /*7bd10*/  LDL.LU R3, [R1+0x3ea8] ;  /* 0x003ea80001037983 */ /* 0x000f220000300800 */
[----:B------:R-:W5:Y:S01]  /*7bd20*/  LDL.LU R6, [R1+0x3ea4] ;  /* 0x003ea40001067983 */ /* 0x000f620000300800 */
[----:B---3--:R-:W-:Y:S01]  /*7bd30*/  MOV R122, R7 ;  /* 0x00000007007a7202 */ /* 0x008fe20000000f00 */
[----:B--2---:R-:W-:Y:S01]  /*7bd40*/  IMAD.MOV.U32 R123, RZ, RZ, R252 ;  /* 0x000000ffff7b7224 */ /* 0x004fe200078e00fc */
[----:B------:R-:W2:Y:S01]  /*7bd50*/  LDL.LU R7, [R1+0x3ea0] ;  /* 0x003ea00001077983 */ /* 0x000ea20000300800 */
[----:B------:R-:W3:Y:S02]  /*7bd60*/  LDL.LU R252, [R1+0x3e9c] ;  /* 0x003e9c0001fc7983 */ /* 0x000ee40000300800 */
[----:B------:R-:W3:Y:S02]  /*7bd70*/  LDL.LU R124, [R1+0x1a0] ;  /* 0x0001a000017c7983 */ /* 0x000ee40000300800 */
[----:B------:R-:W3:Y:S01]  /*7bd80*/  LDL.LU R125, [R1+0x1a4] ;  /* 0x0001a400017d7983 */ /* 0x000ee20000300800 */
[----:B------:R-:W3:Y:S01]  /*7bd90*/  LDL.LU R126, [R1+0x1a8] ;  /* 0x0001a800017e7983 */ /* 0x000ee20000300800 */
[----:B------:R-:W3:Y:S01]  /*7bda0*/  LDL.LU R127, [R1+0x1ac] ;  /* 0x0001ac00017f7983 */ /* 0x000ee20000300800 */
[C---:B------:R-:W-:Y:S08]  /*7bdb0*/  HMMA.1688.F32.TF32 R80, R84.reuse, R10, R200 ;  /* 0x0000000a5450723c */ /* 0x040ff000000810c8 */
[C---:B------:R-:W-:Y:S08]  /*7bdc0*/  HMMA.1688.F32.TF32 R76, R84.reuse, R14, R220 ;  /* 0x0000000e544c723c */ /* 0x040ff000000810dc */
[----:B------:R-:W-:Y:S01]  /*7bdd0*/  HMMA.1688.F32.TF32 R84, R84, R230, R196 ;  /* 0x000000e65454723c */ /* 0x000fe200000810c4 */
[----:B----4-:R-:W-:Y:S01]  /*7bde0*/  IMAD.MOV.U32 R131, RZ, RZ, R3 ;  /* 0x000000ffff837224 */ /* 0x010fe200078e0003 */
[----:B-----5:R-:W-:-:S02]  /*7bdf0*/  MOV R130, R6 ;  /* 0x0000000600827202 */ /* 0x020fc40000000f00 */
[----:B--2---:R-:W-:Y:S01]  /*7be00*/  MOV R128, R7 ;  /* 0x0000000700807202 */ /* 0x004fe20000000f00 */
[----:B---3--:R-:W-:Y:S01]  /*7be10*/  IMAD.MOV.U32 R129, RZ, RZ, R252 ;  /* 0x000000ffff817224 */ /* 0x008fe200078e00fc */
        /* <DEDUP_REMOVED lines=28> */
[----:B------:R-:W1:Y:S01]  /*7bfe0*/  LDL.LU R164, [R1+0x250] ;  /* 0x0002500001a47983 */ /* 0x000e620000300800 */
[----:B------:R-:W1:Y:S02]  /*7bff0*/  LDL.LU R165, [R1+0x254] ;  /* 0x0002540001a57983 */ /* 0x000e640000300800 */
[----:B------:R-:W1:Y:S02]  /*7c000*/  LDL.LU R166, [R1+0x258] ;  /* 0x0002580001a67983 */ /* 0x000e640000300800 */
[----:B------:R-:W1:Y:S01]  /*7c010*/  LDL.LU R167, [R1+0x25c] ;  /* 0x00025c0001a77983 */ /* 0x000e620000300800 */
        /* <DEDUP_REMOVED lines=8> */
[----:B------:R-:W3:Y:S01]  /*7c0a0*/  LDL.LU R192, [R1+0x440] ;  /* 0x0004400001c07983 */ /* 0x000ee20000300800 */
[----:B------:R-:W3:Y:S02]  /*7c0b0*/  LDL.LU R193, [R1+0x444] ;  /* 0x0004440001c17983 */ /* 0x000ee40000300800 */
[----:B------:R-:W3:Y:S02]  /*7c0c0*/  LDL.LU R194, [R1+0x448] ;  /* 0x0004480001c27983 */ /* 0x000ee40000300800 */
[----:B------:R-:W3:Y:S01]  /*7c0d0*/  LDL.LU R195, [R1+0x44c] ;  /* 0x00044c0001c37983 */ /* 0x000ee20000300800 */
[----:B------:R-:W3:Y:S01]  /*7c0e0*/  LDL.LU R200, [R1+0x460] ;  /* 0x0004600001c87983 */ /* 0x000ee20000300800 */
[----:B------:R-:W3:Y:S02]  /*7c0f0*/  LDL.LU R201, [R1+0x464] ;  /* 0x0004640001c97983 */ /* 0x000ee40000300800 */
[----:B------:R-:W3:Y:S02]  /*7c100*/  LDL.LU R202, [R1+0x468] ;  /* 0x0004680001ca7983 */ /* 0x000ee40000300800 */
[----:B------:R-:W3:Y:S01]  /*7c110*/  LDL.LU R203, [R1+0x46c] ;  /* 0x00046c0001cb7983 */ /* 0x000ee20000300800 */
[----:B------:R-:W4:Y:S01]  /*7c120*/  LDL.LU R220, [R1+0x470] ;  /* 0x0004700001dc7983 */ /* 0x000f220000300800 */
[----:B------:R-:W4:Y:S02]  /*7c130*/  LDL.LU R221, [R1+0x474] ;  /* 0x0004740001dd7983 */ /* 0x000f240000300800 */
[----:B------:R-:W4:Y:S02]  /*7c140*/  LDL.LU R222, [R1+0x478] ;  /* 0x0004780001de7983 */ /* 0x000f240000300800 */
[----:B------:R-:W4:Y:S01]  /*7c150*/  LDL.LU R223, [R1+0x47c] ;  /* 0x00047c0001df7983 */ /* 0x000f220000300800 */
        /* <DEDUP_REMOVED lines=12> */
[----:B-----5:R-:W-:-:S02]  /*7c220*/  MOV R136, R3 ;  /* 0x0000000300887202 */ /* 0x020fc40000000f00 */
[----:B------:R-:W5:Y:S01]  /*7c230*/  LDL.LU R3, [R1+0x3e88] ;  /* 0x003e880001037983 */ /* 0x000f620000300800 */
[C---:B-1----:R-:W-:Y:S08]  /*7c240*/  HMMA.1688.F32.TF32 R164, R100.reuse, R230, R164 ;  /* 0x000000e664a4723c */ /* 0x042ff000000810a4 */
[C---:B--2---:R-:W-:Y:S08]  /*7c250*/  HMMA.1688.F32.TF32 R184, R100.reuse, R14, R184 ;  /* 0x0000000e64b8723c */ /* 0x044ff000000810b8 */
[C---:B------:R-:W-:Y:S08]  /*7c260*/  HMMA.1688.F32.TF32 R188, R100.reuse, R18, R188 ;  /* 0x0000001264bc723c */ /* 0x040ff000000810bc */
[C---:B---3--:R-:W-:Y:S08]  /*7c270*/  HMMA.1688.F32.TF32 R200, R100.reuse, R30, R200 ;  /* 0x0000001e64c8723c */ /* 0x048ff000000810c8 */
[C---:B----4-:R-:W-:Y:S08]  /*7c280*/  HMMA.1688.F32.TF32 R220, R100.reuse, R34, R220 ;  /* 0x0000002264dc723c */ /* 0x050ff000000810dc */
[C---:B------:R-:W-:Y:S08]  /*7c290*/  HMMA.1688.F32.TF32 R196, R100.reuse, R26, R196 ;  /* 0x0000001a64c4723c */ /* 0x040ff000000810c4 */
[C---:B------:R-:W-:Y:S08]  /*7c2a0*/  HMMA.1688.F32.TF32 R192, R100.reuse, R22, R192 ;  /* 0x0000001664c0723c */ /* 0x040ff000000810c0 */
[----:B------:R-:W-:Y:S08]  /*7c2b0*/  HMMA.1688.F32.TF32 R168, R100, R10, R168 ;  /* 0x0000000a64a8723c */ /* 0x000ff000000810a8 */
[C---:B------:R-:W-:Y:S01]  /*7c2c0*/  HMMA.1688.F32.TF32 R100, R104.reuse, R34, R160 ;  /* 0x000000226864723c */ /* 0x040fe200000810a0 */
[----:B------:R-:W-:Y:S01]  /*7c2d0*/  STL.64 [R1+0x7e0], R220 ;  /* 0x0007e0dc01007387 */ /* 0x000fe20000100a00 */
[----:B------:R1:W-:Y:S03]  /*7c2e0*/  STL.64 [R1+0x7e8], R222 ;  /* 0x0007e8de01007387 */ /* 0x0003e60000100a00 */
[----:B-1----:R-:W2:Y:S01]  /*7c2f0*/  LDL.LU.64 R222, [R1+0x3e80] ;  /* 0x003e800001de7983 */ /* 0x002ea20000300a00 */
[----:B------:R-:W2:Y:S02]  /*7c300*/  LDL.LU.64 R220, [R1+0x3e78] ;  /* 0x003e780001dc7983 */ /* 0x000ea40000300a00 */
[----:B------:R-:W-:Y:S02]  /*7c310*/  STL.64 [R1+0x7d0], R200 ;  /* 0x0007d0c801007387 */ /* 0x000fe40000100a00 */
[----:B------:R1:W-:Y:S02]  /*7c320*/  STL.64 [R1+0x7d8], R202 ;  /* 0x0007d8ca01007387 */ /* 0x0003e40000100a00 */
[----:B-1----:R-:W3:Y:S01]  /*7c330*/  LDL.LU.64 R202, [R1+0x3e70] ;  /* 0x003e700001ca7983 */ /* 0x002ee20000300a00 */
[----:B------:R-:W3:Y:S02]  /*7c340*/  LDL.LU.64 R200, [R1+0x3e68] ;  /* 0x003e680001c87983 */ /* 0x000ee40000300a00 */
[----:B------:R-:W-:Y:S02]  /*7c350*/  STL.64 [R1+0x9e0], R196 ;  /* 0x0009e0c401007387 */ /* 0x000fe40000100a00 */
[----:B------:R1:W-:Y:S01]  /*7c360*/  STL.64 [R1+0x9e8], R198 ;  /* 0x0009e8c601007387 */ /* 0x0003e20000100a00 */
[C---:B------:R-:W-:Y:S01]  /*7c370*/  HMMA.1688.F32.TF32 R156, R104.reuse, R30, R156 ;  /* 0x0000001e689c723c */ /* 0x040fe2000008109c */
[----:B-1----:R-:W4:Y:S01]  /*7c380*/  LDL.LU.64 R198, [R1+0x3e60] ;  /* 0x003e600001c67983 */ /* 0x002f220000300a00 */
[----:B------:R-:W4:Y:S02]  /*7c390*/  LDL.LU.64 R196, [R1+0x3e58] ;  /* 0x003e580001c47983 */ /* 0x000f240000300a00 */
        /* <DEDUP_REMOVED lines=12> */
[----:B------:R1:W-:Y:S06]  /*7c460*/  STL.64 [R1+0x808], R102 ;  /* 0x0008086601007387 */ /* 0x0003ec0000100a00 */
[----:B-1----:R-:W-:Y:S01]  /*7c470*/  HMMA.1688.F32.TF32 R100, R104, R22, R148 ;  /* 0x000000166864723c */ /* 0x002fe20000081094 */
[----:B------:R-:W-:-:S02]  /*7c480*/  IMAD.MOV.U32 R137, RZ, RZ, R6 ;  /* 0x000000ffff897224 */ /* 0x000fc400078e0006 */
[----:B------:R-:W-:Y:S01]  /*7c490*/  IMAD.MOV.U32 R138, RZ, RZ, R252 ;  /* 0x000000ffff8a7224 */ /* 0x000fe200078e00fc */
[----:B------:R-:W-:Y:S01]  /*7c4a0*/  MOV R139, R7 ;  /* 0x00000007008b7202 */ /* 0x000fe20000000f00 */
[----:B------:R-:W-:Y:S01]  /*7c4b0*/  STL.64 [R1+0x7f0], R156 ;  /* 0x0007f09c01007387 */ /* 0x000fe20000100a00 */
[----:B------:R-:W-:Y:S02]  /*7c4c0*/  STL.64 [R1+0x7f8], R158 ;  /* 0x0007f89e01007387 */ /* 0x000fe40000100a00 */
[C---:B------:R-:W-:Y:S08]  /*7c4d0*/  HMMA.1688.F32.TF32 R144, R104.reuse, R18, R144 ;  /* 0x000000126890723c */ /* 0x040ff00000081090 */
[C---:B------:R-:W-:Y:S01]  /*7c4e0*/  HMMA.1688.F32.TF32 R140, R104.reuse, R14, R140 ;  /* 0x0000000e688c723c */ /* 0x040fe2000008108c */
[----:B------:R-:W-:Y:S01]  /*7c4f0*/  STL.64 [R1+0x810], R152 ;  /* 0x0008109801007387 */ /* 0x000fe20000100a00 */
[----:B------:R-:W-:Y:S05]  /*7c500*/  STL.64 [R1+0x818], R154 ;  /* 0x0008189a01007387 */ /* 0x000fea0000100a00 */
[----:B------:R-:W-:Y:S01]  /*7c510*/  STL.64 [R1+0x7c0], R100 ;  /* 0x0007c06401007387 */ /* 0x000fe20000100a00 */
[----:B------:R1:W-:Y:S02]  /*7c520*/  STL.64 [R1+0x7c8], R102 ;  /* 0x0007c86601007387 */ /* 0x0003e40000100a00 */
[C---:B-1----:R-:W-:Y:S05]  /*7c530*/  HMMA.1688.F32.TF32 R100, R104.reuse, R10, R136 ;  /* 0x0000000a6864723c */ /* 0x042fea0000081088 */
[----:B------:R-:W-:Y:S03]  /*7c540*/  STL.64 [R1+0x7b0], R144 ;  /* 0x0007b09001007387 */ /* 0x000fe60000100a00 */
[----:B------:R-:W-:Y:S01]  /*7c550*/  HMMA.1688.F32.TF32 R132, R104, R230, R132 ;  /* 0x000000e66884723c */ /* 0x000fe20000081084 */
[----:B------:R-:W-:Y:S04]  /*7c560*/  STL.64 [R1+0x7b8], R146 ;  /* 0x0007b89201007387 */ /* 0x000fe80000100a00 */
[----:B------:R-:W-:Y:S01]  /*7c570*/  STL.64 [R1+0x7a0], R140 ;  /* 0x0007a08c01007387 */ /* 0x000fe20000100a00 */
[----:B------:R-:W-:Y:S02]  /*7c580*/  STL.64 [R1+0x7a8], R142 ;  /* 0x0007a88e01007387 */ /* 0x000fe40000100a00 */
[C---:B------:R-:W-:Y:S07]  /*7c590*/  HMMA.1688.F32.TF32 R104, R112.reuse, R34, R128 ;  /* 0x000000227068723c */ /* 0x040fee0000081080 */
[----:B------:R-:W-:Y:S01]  /*7c5a0*/  STL.64 [R1+0x790], R100 ;  /* 0x0007906401007387 */ /* 0x000fe20000100a00 */
[----:B------:R1:W-:Y:S02]  /*7c5b0*/  STL.64 [R1+0x798], R102 ;  /* 0x0007986601007387 */ /* 0x0003e40000100a00 */
[C---:B-1----:R-:W-:Y:S05]  /*7c5c0*/  HMMA.1688.F32.TF32 R100, R112.reuse, R30, R124 ;  /* 0x0000001e7064723c */ /* 0x042fea000008107c */
[----:B------:R-:W-:Y:S01]  /*7c5d0*/  STL.64 [R1+0x580], R132 ;  /* 0x0005808401007387 */ /* 0x000fe20000100a00 */
[----:B------:R-:W-:Y:S02]  /*7c5e0*/  STL.64 [R1+0x588], R134 ;  /* 0x0005888601007387 */ /* 0x000fe40000100a00 */
[----:B------:R-:W5:Y:S05]  /*7c5f0*/  LDL R2, [R1+0xaa4] ;  /* 0x000aa40001027983 */ /* 0x000f6a0000100800 */
[----:B------:R-:W-:Y:S01]  /*7c600*/  STL.64 [R1+0x570], R104 ;  /* 0x0005706801007387 */ /* 0x000fe20000100a00 */
[----:B------:R1:W-:Y:S01]  /*7c610*/  STL.64 [R1+0x578], R106 ;  /* 0x0005786a01007387 */ /* 0x0003e20000100a00 */
[----:B------:R-:W5:Y:S08]  /*7c620*/  LDL.LU R9, [R1+0x3288] ;  /* 0x0032880001097983 */ /* 0x000f700000300800 */
[----:B------:R-:W-:Y:S01]  /*7c630*/  STL.64 [R1+0x560], R100 ;  /* 0x0005606401007387 */ /* 0x000fe20000100a00 */
[----:B------:R1:W-:Y:S02]  /*7c640*/  STL.64 [R1+0x568], R102 ;  /* 0x0005686601007387 */ /* 0x0003e40000100a00 */
[----:B------:R-:W5:Y:S01]  /*7c650*/  LDL.LU R8, [R1+0x328c] ;  /* 0x00328c0001087983 */ /* 0x000f620000300800 */
[C---:B-1----:R-:W-:Y:S08]  /*7c660*/  HMMA.1688.F32.TF32 R104, R112.reuse, R26, R120 ;  /* 0x0000001a7068723c */ /* 0x042ff00000081078 */
[C---:B------:R-:W-:Y:S08]  /*7c670*/  HMMA.1688.F32.TF32 R100, R112.reuse, R22, R116 ;  /* 0x000000167064723c */ /* 0x040ff00000081074 */
[----:B------:R-:W-:Y:S01]  /*7c680*/  HMMA.1688.F32.TF32 R116, R112, R18, R212 ;  /* 0x000000127074723c */ /* 0x000fe200000810d4 */
[----:B------:R-:W-:-:S06]  /*7c690*/  MOV R6, c[0x0][0x188] ;  /* 0x0000620000067a02 */ /* 0x000fcc0000000f00 */
[----:B------:R-:W-:Y:S01]  /*7c6a0*/  STL.64 [R1+0x550], R104 ;  /* 0x0005506801007387 */ /* 0x000fe20000100a00 */
[----:B------:R1:W-:Y:S07]  /*7c6b0*/  STL.64 [R1+0x558], R106 ;  /* 0x0005586a01007387 */ /* 0x0003ee0000100a00 */
[----:B------:R-:W-:Y:S01]  /*7c6c0*/  STL.64 [R1+0x540], R100 ;  /* 0x0005406401007387 */ /* 0x000fe20000100a00 */
[----:B------:R1:W-:Y:S02]  /*7c6d0*/  STL.64 [R1+0x548], R102 ;  /* 0x0005486601007387 */ /* 0x0003e40000100a00 */
[----:B-1----:R-:W-:Y:S01]  /*7c6e0*/  HMMA.1688.F32.TF32 R104, R112, R14, R208 ;  /* 0x0000000e7068723c */ /* 0x002fe200000810d0 */
[----:B------:R-:W-:-:S02]  /*7c6f0*/  IMAD.SHL.U32 R6, R6, 0x80, RZ ;  /* 0x0000008006067824 */ /* 0x000fc400078e00ff */
[----:B------:R-:W-:-:S05]  /*7c700*/  IMAD.MOV.U32 R7, RZ, RZ, c[0x0][0x180] ;  /* 0x00006000ff077624 */ /* 0x000fca00078e00ff */
[----:B------:R-:W-:Y:S08]  /*7c710*/  HMMA.1688.F32.TF32 R100, R112, R10, R204 ;  /* 0x0000000a7064723c */ /* 0x000ff000000810cc */
[----:B------:R-:W-:Y:S01]  /*7c720*/  HMMA.1688.F32.TF32 R24, R96, R26, R248 ;  /* 0x0000001a6018723c */ /* 0x000fe200000810f8 */
[----:B------:R-:W-:Y:S02]  /*7c730*/  SHF.L.U32 R6, R6, 0x2, RZ ;  /* 0x0000000206067819 */ /* 0x000fe400000006ff */
[----:B------:R-:W-:Y:S01]  /*7c740*/  IADD3 R7, R7, 0x7f, RZ ;  /* 0x0000007f07077810 */ /* 0x000fe20007ffe0ff */
[----:B------:R-:W1:Y:S01]  /*7c750*/  S2R R250, SR_TID.X ;  /* 0x0000000000fa7919 */ /* 0x000e620000002100 */
[----:B------:R-:W-:-:S02]  /*7c760*/  MOV R0, c[0x0][0x180] ;  /* 0x0000600000007a02 */ /* 0x000fc40000000f00 */
[----:B------:R-:W-:Y:S01]  /*7c770*/  SHF.R.S32.HI R4, RZ, 0x1f, R7 ;  /* 0x0000001fff047819 */ /* 0x000fe20000011407 */
[----:B------:R1:W-:Y:S01]  /*7c780*/  STL.64 [R1+0x530], R116 ;  /* 0x0005307401007387 */ /* 0x0003e20000100a00 */
[----:B------:R-:W-:Y:S01]  /*7c790*/  IADD3 R0, R0, -0x100, RZ ;  /* 0xffffff0000007810 */ /* 0x000fe20007ffe0ff */
[----:B------:R1:W-:Y:S01]  /*7c7a0*/  STL.64 [R1+0x538], R118 ;  /* 0x0005387601007387 */ /* 0x0003e20000100a00 */
[----:B------:R-:W-:Y:S01]  /*7c7b0*/  LEA.HI R4, R4, R7, RZ, 0x7 ;  /* 0x0000000704047211 */ /* 0x000fe200078f38ff */
[----:B------:R1:W-:Y:S01]  /*7c7c0*/  STL.64 [R1+0x520], R104 ;  /* 0x0005206801007387 */ /* 0x0003e20000100a00 */
[----:B------:R1:W-:Y:S02]  /*7c7d0*/  STL.64 [R1+0x528], R106 ;  /* 0x0005286a01007387 */ /* 0x0003e40000100a00 */
[----:B------:R-:W-:Y:S01]  /*7c7e0*/  SHF.R.S32.HI R4, RZ, 0x7, R4 ;  /* 0x00000007ff047819 */ /* 0x000fe20000011404 */
[C---:B------:R-:W-:Y:S08]  /*7c7f0*/  HMMA.1688.F32.TF32 R20, R96.reuse, R22, R244 ;  /* 0x000000166014723c */ /* 0x040ff000000810f4 */
[C---:B------:R-:W-:Y:S08]  /*7c800*/  HMMA.1688.F32.TF32 R16, R96.reuse, R18, R240 ;  /* 0x000000126010723c */ /* 0x040ff000000810f0 */
[C---:B------:R-:W-:Y:S01]  /*7c810*/  HMMA.1688.F32.TF32 R12, R96.reuse, R14, R236 ;  /* 0x0000000e600c723c */ /* 0x040fe200000810ec */
[----:B------:R2:W-:Y:S01]  /*7c820*/  STL.64 [R1+0xa90], R100 ;  /* 0x000a906401007387 */ /* 0x0005e20000100a00 */
[----:B------:R2:W-:Y:S06]  /*7c830*/  STL.64 [R1+0xa98], R102 ;  /* 0x000a986601007387 */ /* 0x0005ec0000100a00 */
[----:B------:R-:W-:Y:S01]  /*7c840*/  HMMA.1688.F32.TF32 R216, R96, R10, R216 ;  /* 0x0000000a60d8723c */ /* 0x000fe200000810d8 */
[----:B------:R-:W-:-:S07]  /*7c850*/  IADD3 R4, R4, -0x2, RZ ;  /* 0xfffffffe04047810 */ /* 0x000fce0007ffe0ff */
[----:B------:R-:W-:Y:S01]  /*7c860*/  HMMA.1688.F32.TF32 R232, R96, R230, R232 ;  /* 0x000000e660e8723c */ /* 0x000fe200000810e8 */
[----:B------:R-:W-:-:S04]  /*7c870*/  UIADD3 UR5, UR5, 0x1, URZ ;  /* 0x0000000105057890 */ /* 0x000fc8000fffe03f */
[----:B------:R-:W-:Y:S01]  /*7c880*/  UISETP.GT.AND UP0, UPT, UR5, 0x1, UPT ;  /* 0x000000010500788c */ /* 0x000fe2000bf04270 */
[----:B-1----:R-:W-:-:S03]  /*7c890*/  LOP3.LUT R251, R250, 0x1f, RZ, 0xc0, !PT ;  /* 0x0000001ffafb7812 */ /* 0x002fc600078ec0ff */
[----:B------:R-:W-:Y:S02]  /*7c8a0*/  USEL UR5, UR5, URZ, !UP0 ;  /* 0x0000003f05057287 */ /* 0x000fe4000c000000 */
[----:B------:R-:W-:Y:S01]  /*7c8b0*/  IMAD.SHL.U32 R252, R251, 0x4, RZ ;  /* 0x00000004fbfc7824 */ /* 0x000fe200078e00ff */
[C---:B--2---:R-:W-:Y:S08]  /*7c8c0*/  HMMA.1688.F32.TF32 R220, R96.reuse, R30, R220 ;  /* 0x0000001e60dc723c */ /* 0x044ff000000810dc */
[----:B---3--:R-:W-:Y:S08]  /*7c8d0*/  HMMA.1688.F32.TF32 R200, R96, R34, R200 ;  /* 0x0000002260c8723c */ /* 0x008ff000000810c8 */
[----:B----4-:R-:W-:Y:S01]  /*7c8e0*/  HMMA.1688.F32.TF32 R196, R112, R230, R196 ;  /* 0x000000e670c4723c */ /* 0x010fe200000810c4 */
[C---:B-----5:R-:W-:Y:S01]  /*7c8f0*/  IMAD R0, R2.reuse, -0x80, R0 ;  /* 0xffffff8002007824 */ /* 0x060fe200078e0200 */
[----:B------:R-:W-:-:S04]  /*7c900*/  ISETP.GE.AND P1, PT, R2, R4, PT ;  /* 0x000000040200720c */ /* 0x000fc80003f26270 */
[----:B------:R-:W-:Y:S02]  /*7c910*/  ISETP.GT.AND P0, PT, R0, RZ, PT ;  /* 0x000000ff0000720c */ /* 0x000fe40003f04270 */
[----:B------:R-:W-:-:S05]  /*7c920*/  IADD3 R8, P2, R8, R6, RZ ;  /* 0x0000000608087210 */ /* 0x000fca0007f5e0ff */
[----:B------:R-:W-:Y:S01]  /*7c930*/  IMAD.X R9, R9, 0x1, R3, P2 ;  /* 0x0000000109097824 */ /* 0x000fe200010e0603 */
[----:B------:R1:W-:Y:S04]  /*7c940*/  STL [R1+0x328c], R8 ;  /* 0x00328c0801007387 */ /* 0x0003e80000100800 */
[----:B------:R1:W-:Y:S01]  /*7c950*/  STL [R1+0x3288], R9 ;  /* 0x0032880901007387 */ /* 0x0003e20000100800 */
[----:B------:R-:W-:-:S04]  /*7c960*/  SEL R2, RZ, 0x4, !P0 ;  /* 0x00000004ff027807 */ /* 0x000fc80004000000 */
[----:B------:R-:W-:-:S04]  /*7c970*/  SEL R2, R2, RZ, !P1 ;  /* 0x000000ff02027207 */ /* 0x000fc80004800000 */
[----:B------:R-:W-:Y:S01]  /*7c980*/  ISETP.NE.U32.AND P0, PT, R2, RZ, PT ;  /* 0x000000ff0200720c */ /* 0x000fe20003f05070 */
[----:B------:R-:W-:-:S04]  /*7c990*/  MOV R2, UR5 ;  /* 0x0000000500027c02 */ /* 0x000fc80008000f00 */
[----:B------:R-:W-:Y:S02]  /*7c9a0*/  LEA R4, R2, R252, 0x11 ;  /* 0x000000fc02047211 */ /* 0x000fe400078e88ff */
[----:B-1----:R-:W2:Y:S04]  /*7c9b0*/  LDL.LU R35, [R1+0x3290] ;  /* 0x0032900001237983 */ /* 0x002ea80000300800 */
[----:B------:R-:W3:Y:S04]  /*7c9c0*/  LDL.LU R34, [R1+0x3294] ;  /* 0x0032940001227983 */ /* 0x000ee80000300800 */
[----:B------:R-:W4:Y:S04]  /*7c9d0*/  LDL.LU R33, [R1+0x3298] ;  /* 0x0032980001217983 */ /* 0x000f280000300800 */
[----:B------:R-:W4:Y:S04]  /*7c9e0*/  LDL.LU R11, [R1+0x329c] ;  /* 0x00329c00010b7983 */ /* 0x000f280000300800 */
[----:B------:R-:W4:Y:S04]  /*7c9f0*/  LDL.LU R32, [R1+0x32a0] ;  /* 0x0032a00001207983 */ /* 0x000f280000300800 */
[----:B------:R-:W4:Y:S04]  /*7ca00*/  LDL.LU R31, [R1+0x32a4] ;  /* 0x0032a400011f7983 */ /* 0x000f280000300800 */
[----:B------:R-:W4:Y:S04]  /*7ca10*/  LDL.LU R30, [R1+0x32a8] ;  /* 0x0032a800011e7983 */ /* 0x000f280000300800 */
[----:B------:R-:W4:Y:S04]  /*7ca20*/  LDL.LU R10, [R1+0x32ac] ;  /* 0x0032ac00010a7983 */ /* 0x000f280000300800 */
[----:B------:R-:W-:Y:S06]  /*7ca30*/  BAR.SYNC.DEFER_BLOCKING 0x0 ;  /* 0x0000000000007b1d */ /* 0x000fec0000010000 */
[----:B------:R-:W4:Y:S04]  /*7ca40*/  LDL.LU R29, [R1+0x32b0] ;  /* 0x0032b000011d7983 */ /* 0x000f280000300800 */
[----:B------:R-:W4:Y:S04]  /*7ca50*/  LDL.LU R28, [R1+0x32b4] ;  /* 0x0032b400011c7983 */ /* 0x000f280000300800 */
[----:B------:R-:W4:Y:S04]  /*7ca60*/  LDL.LU R7, [R1+0x32b8] ;  /* 0x0032b80001077983 */ /* 0x000f280000300800 */
[----:B------:R-:W4:Y:S04]  /*7ca70*/  LDL.LU R5, [R1+0x32bc] ;  /* 0x0032bc0001057983 */ /* 0x000f280000300800 */
        /* <DEDUP_REMOVED lines=13> */
[----:B------:R-:W-:Y:S01]  /*7cb50*/  @!PT LDS RZ, [RZ] ;  /* 0x00000000fffff984 */ /* 0x000fe20000000800 */
[----:B------:R-:W-:Y:S01]  /*7cb60*/  @!PT LDS RZ, [RZ] ;  /* 0x00000000fffff984 */ /* 0x000fe20000000800 */
[----:B------:R-:W-:Y:S01]  /*7cb70*/  @!PT LDS RZ, [RZ] ;  /* 0x00000000fffff984 */ /* 0x000fe20000000800 */
[----:B------:R1:W-:Y:S04]  /*7cb80*/  LDGSTS.E [R4], [R8.64], P0 ;  /* 0x0000000008047fae */ /* 0x0003e80008121848 */
[----:B------:R-:W-:Y:S04]  /*7cb90*/  STL.64 [R1+0x3e60], R14 ;  /* 0x003e600e01007387 */ /* 0x000fe80000100a00 */
[----:B------:R-:W-:Y:S01]  /*7cba0*/  STL.64 [R1+0x3e58], R12 ;  /* 0x003e580c01007387 */ /* 0x000fe20000100a00 */
[----:B---3--:R-:W-:-:S05]  /*7cbb0*/  IADD3 R34, P2, R34, R6, RZ ;  /* 0x0000000622227210 */ /* 0x008fca0007f5e0ff */
[----:B--2---:R-:W-:Y:S01]  /*7cbc0*/  IMAD.X R35, R35, 0x1, R3, P2 ;  /* 0x0000000123237824 */ /* 0x004fe200010e0603 */
[----:B------:R-:W-:Y:S01]  /*7cbd0*/  STL [R1+0x3294], R34 ;  /* 0x0032942201007387 */ /* 0x000fe20000100800 */
[----:B-1----:R-:W-:Y:S01]  /*7cbe0*/  IMAD.MOV.U32 R8, RZ, RZ, R34 ;  /* 0x000000ffff087224 */ /* 0x002fe200078e0022 */
[----:B----4-:R-:W-:Y:S02]  /*7cbf0*/  IADD3 R11, P3, R11, R6, RZ ;  /* 0x000000060b0b7210 */ /* 0x010fe40007f7e0ff */
[----:B------:R-:W-:Y:S01]  /*7cc00*/  MOV R9, R35 ;  /* 0x0000002300097202 */ /* 0x000fe20000000f00 */
[----:B------:R-:W-:Y:S01]  /*7cc10*/  STL [R1+0x3290], R35 ;  /* 0x0032902301007387 */ /* 0x000fe20000100800 */
[----:B------:R-:W-:-:S03]  /*7cc20*/  IADD3.X R33, R33, R3, RZ, P3, !PT ;  /* 0x0000000321217210 */ /* 0x000fc60001ffe4ff */
[----:B------:R1:W-:Y:S04]  /*7cc30*/  STL [R1+0x329c], R11 ;  /* 0x00329c0b01007387 */ /* 0x0003e80000100800 */
[----:B------:R2:W-:Y:S04]  /*7cc40*/  LDGSTS.E [R4+0x80], [R8.64], P0 ;  /* 0x0008000008047fae */ /* 0x0005e80008121848 */
[----:B------:R-:W-:Y:S01]  /*7cc50*/  STL [R1+0x3298], R33 ;  /* 0x0032982101007387 */ /* 0x000fe20000100800 */
[----:B------:R-:W-:-:S03]  /*7cc60*/  IADD3 R31, P2, R31, R6, RZ ;  /* 0x000000061f1f7210 */ /* 0x000fc60007f5e0ff */
[----:B------:R-:W3:Y:S01]  /*7cc70*/  LDL.LU R21, [R1+0x32c0] ;  /* 0x0032c00001157983 */ /* 0x000ee20000300800 */
[----:B--2---:R-:W-:Y:S01]  /*7cc80*/  IMAD.MOV.U32 R8, RZ, RZ, R11 ;  /* 0x000000ffff087224 */ /* 0x004fe200078e000b */
[----:B------:R-:W-:Y:S02]  /*7cc90*/  IADD3 R10, P3, R10, R6, RZ ;  /* 0x000000060a0a7210 */ /* 0x000fe40007f7e0ff */
[----:B-1----:R-:W2:Y:S01]  /*7cca0*/  LDL.LU R11, [R1+0x32c4] ;  /* 0x0032c400010b7983 */ /* 0x002ea20000300800 */
[----:B------:R-:W-:-:S03]  /*7ccb0*/  MOV R9, R33 ;  /* 0x0000002100097202 */ /* 0x000fc60000000f00 */
[----:B------:R-:W4:Y:S01]  /*7ccc0*/  LDL.LU R20, [R1+0x318c] ;  /* 0x00318c0001147983 */ /* 0x000f220000300800 */
[----:B------:R-:W-:-:S03]  /*7ccd0*/  IMAD.X R32, R32, 0x1, R3, P2 ;  /* 0x0000000120207824 */ /* 0x000fc600010e0603 */
[----:B------:R-:W4:Y:S01]  /*7cce0*/  LDL.LU R19, [R1+0x3190] ;  /* 0x0031900001137983 */ /* 0x000f220000300800 */
[----:B------:R-:W-:-:S03]  /*7ccf0*/  IADD3.X R30, R30, R3, RZ, P3, !PT ;  /* 0x000000031e1e7210 */ /* 0x000fc60001ffe4ff */
[----:B------:R-:W-:Y:S04]  /*7cd00*/  STL [R1+0x32a4], R31 ;  /* 0x0032a41f01007387 */ /* 0x000fe80000100800 */
[----:B------:R-:W-:Y:S04]  /*7cd10*/  STL [R1+0x32a0], R32 ;  /* 0x0032a02001007387 */ /* 0x000fe80000100800 */
[----:B------:R1:W-:Y:S04]  /*7cd20*/  STL [R1+0x32ac], R10 ;  /* 0x0032ac0a01007387 */ /* 0x0003e80000100800 */
[----:B------:R1:W-:Y:S04]  /*7cd30*/  LDGSTS.E [R4+0x100], [R8.64], P0 ;  /* 0x0010000008047fae */ /* 0x0003e80008121848 */
[----:B------:R-:W-:Y:S04]  /*7cd40*/  STL [R1+0x32a8], R30 ;  /* 0x0032a81e01007387 */ /* 0x000fe80000100800 */
[----:B------:R-:W4:Y:S01]  /*7cd50*/  LDL.LU R18, [R1+0x3194] ;  /* 0x0031940001127983 */ /* 0x000f220000300800 */
[----:B-1----:R-:W-:Y:S01]  /*7cd60*/  IMAD.MOV.U32 R8, RZ, RZ, R31 ;  /* 0x000000ffff087224 */ /* 0x002fe200078e001f */
[----:B------:R-:W-:-:S02]  /*7cd70*/  MOV R9, R32 ;  /* 0x0000002000097202 */ /* 0x000fc40000000f00 */
[----:B------:R-:W4:Y:S04]  /*7cd80*/  LDL.LU R17, [R1+0x3198] ;  /* 0x0031980001117983 */ /* 0x000f280000300800 */
[----:B------:R1:W-:Y:S04]  /*7cd90*/  LDGSTS.E [R4+0x180], [R8.64], P0 ;  /* 0x0018000008047fae */ /* 0x0003e80008121848 */
[----:B------:R-:W4:Y:S01]  /*7cda0*/  LDL.LU R16, [R1+0x319c] ;  /* 0x00319c0001107983 */ /* 0x000f220000300800 */
[----:B-1----:R-:W-:-:S03]  /*7cdb0*/  IMAD.MOV.U32 R8, RZ, RZ, R10 ;  /* 0x000000ffff087224 */ /* 0x002fc600078e000a */
[----:B------:R-:W4:Y:S01]  /*7cdc0*/  LDL.LU R10, [R1+0x31a0] ;  /* 0x0031a000010a7983 */ /* 0x000f220000300800 */
[-C--:B------:R-:W-:Y:S02]  /*7cdd0*/  IADD3 R28, P2, R28, R6.reuse, RZ ;  /* 0x000000061c1c7210 */ /* 0x080fe40007f5e0ff */
[----:B------:R-:W-:-:S03]  /*7cde0*/  IADD3 R5, P3, R5, R6, RZ ;  /* 0x0000000605057210 */ /* 0x000fc60007f7e0ff */
[----:B------:R-:W-:Y:S01]  /*7cdf0*/  IMAD.X R29, R29, 0x1, R3, P2 ;  /* 0x000000011d1d7824 */ /* 0x000fe200010e0603 */
[----:B------:R-:W-:Y:S01]  /*7ce00*/  IADD3.X R7, R7, R3, RZ, P3, !PT ;  /* 0x0000000307077210 */ /* 0x000fe20001ffe4ff */
[----:B------:R-:W-:Y:S04]  /*7ce10*/  STL [R1+0x32b4], R28 ;  /* 0x0032b41c01007387 */ /* 0x000fe80000100800 */
[----:B------:R-:W-:Y:S04]  /*7ce20*/  STL [R1+0x32b0], R29 ;  /* 0x0032b01d01007387 */ /* 0x000fe80000100800 */
[----:B------:R-:W-:Y:S04]  /*7ce30*/  STL [R1+0x32bc], R5 ;  /* 0x0032bc0501007387 */ /* 0x000fe80000100800 */
[----:B------:R1:W-:Y:S04]  /*7ce40*/  STL [R1+0x32b8], R7 ;  /* 0x0032b80701007387 */ /* 0x0003e80000100800 */
[----:B------:R-:W4:Y:S04]  /*7ce50*/  LDL.LU R15, [R1+0x31a4] ;  /* 0x0031a400010f7983 */ /* 0x000f280000300800 */
[----:B------:R-:W4:Y:S01]  /*7ce60*/  LDL.LU R14, [R1+0x31a8] ;  /* 0x0031a800010e7983 */ /* 0x000f220000300800 */
[----:B------:R-:W-:-:S03]  /*7ce70*/  MOV R9, R30 ;  /* 0x0000001e00097202 */ /* 0x000fc60000000f00 */
[----:B------:R-:W4:Y:S04]  /*7ce80*/  LDL.LU R13, [R1+0x31ac] ;  /* 0x0031ac00010d7983 */ /* 0x000f280000300800 */
[----:B------:R-:W4:Y:S01]  /*7ce90*/  LDL.LU R12, [R1+0x31b0] ;  /* 0x0031b000010c7983 */ /* 0x000f220000300800 */
[----:B------:R-:W-:-:S03]  /*7cea0*/  ISETP.GT.AND P2, PT, R0, 0x4, PT ;  /* 0x000000040000780c */ /* 0x000fc60003f44270 */
[----:B------:R1:W-:Y:S01]  /*7ceb0*/  LDGSTS.E [R4+0x200], [R8.64], P0 ;  /* 0x0020000008047fae */ /* 0x0003e20008121848 */
[----:B------:R-:W-:Y:S01]  /*7cec0*/  SEL R2, RZ, 0x4, !P2 ;  /* 0x00000004ff027807 */ /* 0x000fe20005000000 */
[----:B-1----:R-:W-:Y:S01]  /*7ced0*/  IMAD.MOV.U32 R8, RZ, RZ, R28 ;  /* 0x000000ffff087224 */ /* 0x002fe200078e001c */
[----:B------:R-:W-:-:S05]  /*7cee0*/  MOV R9, R29 ;  /* 0x0000001d00097202 */ /* 0x000fca0000000f00 */
[----:B------:R1:W-:Y:S01]  /*7cef0*/  LDGSTS.E [R4+0x280], [R8.64], P0 ;  /* 0x0028000008047fae */ /* 0x0003e20008121848 */
[----:B------:R-:W-:Y:S01]  /*7cf00*/  SEL R2, R2, RZ, !P1 ;  /* 0x000000ff02027207 */ /* 0x000fe20004800000 */
[----:B-1----:R-:W-:Y:S01]  /*7cf10*/  IMAD.MOV.U32 R8, RZ, RZ, R5 ;  /* 0x000000ffff087224 */ /* 0x002fe200078e0005 */
[----:B------:R-:W-:Y:S02]  /*7cf20*/  MOV R9, R7 ;  /* 0x0000000700097202 */ /* 0x000fe40000000f00 */
[----:B------:R-:W4:Y:S04]  /*7cf30*/  LDL.LU R7, [R1+0x31b8] ;  /* 0x0031b80001077983 */ /* 0x000f280000300800 */
[----:B------:R-:W4:Y:S01]  /*7cf40*/  LDL.LU R5, [R1+0x31c0] ;  /* 0x0031c00001057983 */ /* 0x000f220000300800 */
[----:B------:R-:W-:-:S03]  /*7cf50*/  ISETP.NE.U32.AND P2, PT, R2, RZ, PT ;  /* 0x000000ff0200720c */ /* 0x000fc60003f45070 */
[----:B------:R1:W-:Y:S01]  /*7cf60*/  LDGSTS.E [R4+0x300], [R8.64], P0 ;  /* 0x0030000008047fae */ /* 0x0003e20008121848 */
[----:B--2---:R-:W-:-:S05]  /*7cf70*/  IADD3 R11, P3, R11, R6, RZ ;  /* 0x000000060b0b7210 */ /* 0x004fca0007f7e0ff */
[----:B---3--:R-:W-:Y:S01]  /*7cf80*/  IMAD.X R21, R21, 0x1, R3, P3 ;  /* 0x0000000115157824 */ /* 0x008fe200018e0603 */
[----:B----4-:R-:W-:Y:S01]  /*7cf90*/  IADD3 R19, P4, R19, R6, RZ ;  /* 0x0000000613137210 */ /* 0x010fe20007f9e0ff */
[----:B------:R2:W-:Y:S01]  /*7cfa0*/  STL [R1+0x32c4], R11 ;  /* 0x0032c40b01007387 */ /* 0x0005e20000100800 */
[----:B-1----:R-:W-:Y:S02]  /*7cfb0*/  IMAD.MOV.U32 R8, RZ, RZ, R11 ;  /* 0x000000ffff087224 */ /* 0x002fe400078e000b */
[----:B------:R-:W-:Y:S01]  /*7cfc0*/  IADD3.X R20, R20, R3, RZ, P4, !PT ;  /* 0x0000000314147210 */ /* 0x000fe200027fe4ff */
[----:B------:R1:W-:Y:S01]  /*7cfd0*/  STL [R1+0x32c0], R21 ;  /* 0x0032c01501007387 */ /* 0x0003e20000100800 */
[----:B------:R-:W-:-:S03]  /*7cfe0*/  MOV R9, R21 ;  /* 0x0000001500097202 */ /* 0x000fc60000000f00 */
[----:B------:R-:W-:Y:S04]  /*7cff0*/  STL [R1+0x3190], R19 ;  /* 0x0031901301007387 */ /* 0x000fe80000100800 */
[----:B--2---:R-:W2:Y:S04]  /*7d000*/  LDL.LU R11, [R1+0x31b4] ;  /* 0x0031b400010b7983 */ /* 0x004ea80000300800 */
[----:B------:R-:W-:Y:S04]  /*7d010*/  STL [R1+0x318c], R20 ;  /* 0x00318c1401007387 */ /* 0x000fe80000100800 */
[----:B------:R-:W3:Y:S04]  /*7d020*/  LDL.LU R2, [R1+0x31bc] ;  /* 0x0031bc0001027983 */ /* 0x000ee80000300800 */
[----:B------:R4:W-:Y:S01]  /*7d030*/  LDGSTS.E [R4+0x380], [R8.64], P0 ;  /* 0x0038000008047fae */ /* 0x0009e20008121848 */
[----:B------:R-:W-:-:S05]  /*7d040*/  IADD3 R17, P0, R17, R6, RZ ;  /* 0x0000000611117210 */ /* 0x000fca0007f1e0ff */
[----:B------:R-:W-:Y:S02]  /*7d050*/  IMAD.X R18, R18, 0x1, R3, P0 ;  /* 0x0000000112127824 */ /* 0x000fe400000e0603 */
[----:B----4-:R-:W-:Y:S01]  /*7d060*/  IMAD.MOV.U32 R8, RZ, RZ, R19 ;  /* 0x000000ffff087224 */ /* 0x010fe200078e0013 */
[----:B------:R-:W-:Y:S01]  /*7d070*/  MOV R9, R20 ;  /* 0x0000001400097202 */ /* 0x000fe20000000f00 */
[----:B------:R-:W-:Y:S04]  /*7d080*/  STL [R1+0x3198], R17 ;  /* 0x0031981101007387 */ /* 0x000fe80000100800 */
[----:B------:R4:W-:Y:S01]  /*7d090*/  LDGSTS.E [R4+0x1000], [R8.64], P2 ;  /* 0x0100000008047fae */ /* 0x0009e20009121848 */
[----:B------:R-:W-:-:S03]  /*7d0a0*/  IADD3 R10, P3, R10, R6, RZ ;  /* 0x000000060a0a7210 */ /* 0x000fc60007f7e0ff */
[----:B------:R-:W-:Y:S01]  /*7d0b0*/  STL [R1+0x3194], R18 ;  /* 0x0031941201007387 */ /* 0x000fe20000100800 */
[----:B------:R-:W-:Y:S01]  /*7d0c0*/  IADD3.X R16, R16, R3, RZ, P3, !PT ;  /* 0x0000000310107210 */ /* 0x000fe20001ffe4ff */
[----:B----4-:R-:W-:Y:S01]  /*7d0d0*/  IMAD.MOV.U32 R8, RZ, RZ, R17 ;  /* 0x000000ffff087224 */ /* 0x010fe200078e0011 */
[----:B------:R-:W-:Y:S01]  /*7d0e0*/  MOV R9, R18 ;  /* 0x0000001200097202 */ /* 0x000fe20000000f00 */
[----:B------:R4:W-:Y:S04]  /*7d0f0*/  STL [R1+0x31a0], R10 ;  /* 0x0031a00a01007387 */ /* 0x0009e80000100800 */
[----:B------:R4:W-:Y:S04]  /*7d100*/  LDGSTS.E [R4+0x1080], [R8.64], P2 ;  /* 0x0108000008047fae */ /* 0x0009e80009121848 */
[----:B------:R4:W-:Y:S04]  /*7d110*/  STL [R1+0x319c], R16 ;  /* 0x00319c1001007387 */ /* 0x0009e80000100800 */
[----:B-1----:R-:W3:Y:S01]  /*7d120*/  LDL.LU R21, [R1+0x31c4] ;  /* 0x0031c40001157983 */ /* 0x002ee20000300800 */
[----:B----4-:R-:W-:-:S03]  /*7d130*/  IMAD.MOV.U32 R8, RZ, RZ, R10 ;  /* 0x000000ffff087224 */ /* 0x010fc600078e000a */
[----:B------:R-:W4:Y:S04]  /*7d140*/  LDL.LU R10, [R1+0x31c8] ;  /* 0x0031c800010a7983 */ /* 0x000f280000300800 */
[----:B------:R-:W4:Y:S04]  /*7d150*/  LDL.LU R20, [R1+0x308c] ;  /* 0x00308c0001147983 */ /* 0x000f280000300800 */
[----:B------:R-:W4:Y:S01]  /*7d160*/  LDL.LU R19, [R1+0x3090] ;  /* 0x0030900001137983 */ /* 0x000f220000300800 */
[-C--:B------:R-:W-:Y:S02]  /*7d170*/  IADD3 R14, P0, R14, R6.reuse, RZ ;  /* 0x000000060e0e7210 */ /* 0x080fe40007f1e0ff */
[----:B------:R-:W-:-:S03]  /*7d180*/  IADD3 R12, P3, R12, R6, RZ ;  /* 0x000000060c0c7210 */ /* 0x000fc60007f7e0ff */
[----:B------:R-:W-:Y:S01]  /*7d190*/  IMAD.X R15, R15, 0x1, R3, P0 ;  /* 0x000000010f0f7824 */ /* 0x000fe200000e0603 */
[----:B------:R-:W-:Y:S02]  /*7d1a0*/  MOV R9, R16 ;  /* 0x0000001000097202 */ /* 0x000fe40000000f00 */
[----:B------:R-:W-:Y:S01]  /*7d1b0*/  IADD3.X R13, R13, R3, RZ, P3, !PT ;  /* 0x000000030d0d7210 */ /* 0x000fe20001ffe4ff */
[----:B------:R-:W-:Y:S04]  /*7d1c0*/  STL [R1+0x31a8], R14 ;  /* 0x0031a80e01007387 */ /* 0x000fe80000100800 */
[----:B------:R-:W-:Y:S04]  /*7d1d0*/  STL [R1+0x31a4], R15 ;  /* 0x0031a40f01007387 */ /* 0x000fe80000100800 */
[----:B------:R1:W-:Y:S04]  /*7d1e0*/  STL [R1+0x31b0], R12 ;  /* 0x0031b00c01007387 */ /* 0x0003e80000100800 */
[----:B------:R1:W-:Y:S04]  /*7d1f0*/  LDGSTS.E [R4+0x1100], [R8.64], P2 ;  /* 0x0110000008047fae */ /* 0x0003e80009121848 */
[----:B------:R2:W-:Y:S04]  /*7d200*/  STL [R1+0x31ac], R13 ;  /* 0x0031ac0d01007387 */ /* 0x0005e80000100800 */
[----:B------:R-:W4:Y:S01]  /*7d210*/  LDL.LU R18, [R1+0x3094] ;  /* 0x0030940001127983 */ /* 0x000f220000300800 */
[----:B-1----:R-:W-:Y:S01]  /*7d220*/  IMAD.MOV.U32 R8, RZ, RZ, R14 ;  /* 0x000000ffff087224 */ /* 0x002fe200078e000e */
[----:B------:R-:W-:-:S02]  /*7d230*/  MOV R9, R15 ;  /* 0x0000000f00097202 */ /* 0x000fc40000000f00 */
[----:B------:R-:W4:Y:S01]  /*7d240*/  LDL.LU R17, [R1+0x3098] ;  /* 0x0030980001117983 */ /* 0x000f220000300800 */
[----:B------:R-:W-:-:S03]  /*7d250*/  IADD3 R7, P0, R7, R6, RZ ;  /* 0x0000000607077210 */ /* 0x000fc60007f1e0ff */
[----:B------:R1:W-:Y:S04]  /*7d260*/  LDGSTS.E [R4+0x1180], [R8.64], P2 ;  /* 0x0118000008047fae */ /* 0x0003e80009121848 */
[----:B------:R-:W4:Y:S01]  /*7d270*/  LDL.LU R16, [R1+0x309c] ;  /* 0x00309c0001107983 */ /* 0x000f220000300800 */
[----:B------:R-:W-:Y:S01]  /*7d280*/  IADD3 R5, P3, R5, R6, RZ ;  /* 0x0000000605057210 */ /* 0x000fe20007f7e0ff */
[----:B-1----:R-:W-:Y:S02]  /*7d290*/  IMAD.MOV.U32 R8, RZ, RZ, R12 ;  /* 0x000000ffff087224 */ /* 0x002fe400078e000c */
[----:B------:R-:W4:Y:S01]  /*7d2a0*/  LDL.LU R12, [R1+0x30a0] ;  /* 0x0030a000010c7983 */ /* 0x000f220000300800 */
[----:B------:R-:W-:-:S03]  /*7d2b0*/  MOV R9, R13 ;  /* 0x0000000d00097202 */ /* 0x000fc60000000f00 */
[----:B------:R-:W-:Y:S04]  /*7d2c0*/  STL [R1+0x31b8], R7 ;  /* 0x0031b80701007387 */ /* 0x000fe80000100800 */
[----:B------:R1:W-:Y:S02]  /*7d2d0*/  LDGSTS.E [R4+0x1200], [R8.64], P2 ;  /* 0x0120000008047fae */ /* 0x0003e40009121848 */
[----:B-1----:R-:W-:Y:S02]  /*7d2e0*/  IMAD.MOV.U32 R8, RZ, RZ, R7 ;  /* 0x000000ffff087224 */ /* 0x002fe400078e0007 */
[----:B--2---:R-:W-:-:S05]  /*7d2f0*/  IMAD.X R11, R11, 0x1, R3, P0 ;  /* 0x000000010b0b7824 */ /* 0x004fca00000e0603 */
[----:B------:R1:W-:Y:S01]  /*7d300*/  STL [R1+0x31b4], R11 ;  /* 0x0031b40b01007387 */ /* 0x0003e20000100800 */
[----:B---3--:R-:W-:-:S03]  /*7d310*/  IADD3.X R2, R2, R3, RZ, P3, !PT ;  /* 0x0000000302027210 */ /* 0x008fc60001ffe4ff */
[----:B------:R-:W-:Y:S04]  /*7d320*/  STL [R1+0x31c0], R5 ;  /* 0x0031c00501007387 */ /* 0x000fe80000100800 */
[----:B------:R2:W-:Y:S01]  /*7d330*/  STL [R1+0x31bc], R2 ;  /* 0x0031bc0201007387 */ /* 0x0005e20000100800 */
[----:B------:R-:W-:-:S03]  /*7d340*/  MOV R9, R11 ;  /* 0x0000000b00097202 */ /* 0x000fc60000000f00 */
[----:B------:R-:W3:Y:S04]  /*7d350*/  LDL.LU R15, [R1+0x30a4] ;  /* 0x0030a400010f7983 */ /* 0x000ee80000300800 */
[----:B------:R-:W3:Y:S04]  /*7d360*/  LDL.LU R14, [R1+0x30a8] ;  /* 0x0030a800010e7983 */ /* 0x000ee80000300800 */
[----:B------:R-:W3:Y:S04]  /*7d370*/  LDL.LU R13, [R1+0x30ac] ;  /* 0x0030ac00010d7983 */ /* 0x000ee80000300800 */
[----:B-1----:R-:W3:Y:S01]  /*7d380*/  LDL.LU R11, [R1+0x30b0] ;  /* 0x0030b000010b7983 */ /* 0x002ee20000300800 */
[----:B------:R-:W-:-:S03]  /*7d390*/  ISETP.GT.AND P0, PT, R0, 0x8, PT ;  /* 0x000000080000780c */ /* 0x000fc60003f04270 */
[----:B------:R1:W-:Y:S04]  /*7d3a0*/  LDGSTS.E [R4+0x1280], [R8.64], P2 ;  /* 0x0128000008047fae */ /* 0x0003e80009121848 */
[----:B------:R-:W3:Y:S01]  /*7d3b0*/  LDL.LU R7, [R1+0x30b8] ;  /* 0x0030b80001077983 */ /* 0x000ee20000300800 */
[----:B-1----:R-:W-:Y:S01]  /*7d3c0*/  MOV R9, R2 ;  /* 0x0000000200097202 */ /* 0x002fe20000000f00 */
[----:B------:R-:W-:Y:S01]  /*7d3d0*/  IMAD.MOV.U32 R8, RZ, RZ, R5 ;  /* 0x000000ffff087224 */ /* 0x000fe200078e0005 */
[----:B--2---:R-:W-:Y:S01]  /*7d3e0*/  SEL R2, RZ, 0x4, !P0 ;  /* 0x00000004ff027807 */ /* 0x004fe20004000000 */
[----:B------:R-:W2:Y:S03]  /*7d3f0*/  LDL.LU R5, [R1+0x30c0] ;  /* 0x0030c00001057983 */ /* 0x000ea60000300800 */
[----:B------:R-:W-:Y:S01]  /*7d400*/  SEL R2, R2, RZ, !P1 ;  /* 0x000000ff02027207 */ /* 0x000fe20004800000 */
[----:B------:R1:W-:Y:S01]  /*7d410*/  LDGSTS.E [R4+0x1300], [R8.64], P2 ;  /* 0x0130000008047fae */ /* 0x0003e20009121848 */
[----:B----4-:R-:W-:-:S05]  /*7d420*/  IADD3 R10, P3, R10, R6, RZ ;  /* 0x000000060a0a7210 */ /* 0x010fca0007f7e0ff */
[----:B------:R-:W-:Y:S01]  /*7d430*/  IMAD.X R21, R21, 0x1, R3, P3 ;  /* 0x0000000115157824 */ /* 0x000fe200018e0603 */
[----:B------:R-:W-:Y:S01]  /*7d440*/  IADD3 R19, P4, R19, R6, RZ ;  /* 0x0000000613137210 */ /* 0x000fe20007f9e0ff */
[----:B------:R4:W-:Y:S03]  /*7d450*/  STL [R1+0x31c8], R10 ;  /* 0x0031c80a01007387 */ /* 0x0009e60000100800 */
[----:B------:R-:W-:Y:S01]  /*7d460*/  IADD3.X R20, R20, R3, RZ, P4, !PT ;  /* 0x0000000314147210 */ /* 0x000fe200027fe4ff */
[----:B------:R4:W-:Y:S01]  /*7d470*/  STL [R1+0x31c4], R21 ;  /* 0x0031c41501007387 */ /* 0x0009e20000100800 */
[----:B-1----:R-:W-:Y:S01]  /*7d480*/  IMAD.MOV.U32 R8, RZ, RZ, R10 ;  /* 0x000000ffff087224 */ /* 0x002fe200078e000a */
[----:B------:R-:W-:Y:S02]  /*7d490*/  ISETP.NE.U32.AND P0, PT, R2, RZ, PT ;  /* 0x000000ff0200720c */ /* 0x000fe40003f05070 */
[----:B------:R-:W-:Y:S04]  /*7d4a0*/  STL [R1+0x3090], R19 ;  /* 0x0030901301007387 */ /* 0x000fe80000100800 */
[----:B----4-:R-:W3:Y:S04]  /*7d4b0*/  LDL.LU R10, [R1+0x30b4] ;  /* 0x0030b400010a7983 */ /* 0x010ee80000300800 */
[----:B------:R-:W-:Y:S04]  /*7d4c0*/  STL [R1+0x308c], R20 ;  /* 0x00308c1401007387 */ /* 0x000fe80000100800 */
[----:B------:R-:W3:Y:S01]  /*7d4d0*/  LDL.LU R2, [R1+0x30bc] ;  /* 0x0030bc0001027983 */ /* 0x000ee20000300800 */
[----:B------:R-:W-:-:S05]  /*7d4e0*/  MOV R9, R21 ;  /* 0x0000001500097202 */ /* 0x000fca0000000f00 */
[----:B------:R1:W-:Y:S01]  /*7d4f0*/  LDGSTS.E [R4+0x1380], [R8.64], P2 ;  /* 0x0138000008047fae */ /* 0x0003e20009121848 */
[----:B------:R-:W-:Y:S01]  /*7d500*/  IADD3 R17, P2, R17, R6, RZ ;  /* 0x0000000611117210 */ /* 0x000fe20007f5e0ff */
[----:B-1----:R-:W-:Y:S01]  /*7d510*/  IMAD.MOV.U32 R8, RZ, RZ, R19 ;  /* 0x000000ffff087224 */ /* 0x002fe200078e0013 */
[----:B------:R-:W-:-:S03]  /*7d520*/  MOV R9, R20 ;  /* 0x0000001400097202 */ /* 0x000fc60000000f00 */
[----:B------:R-:W-:Y:S01]  /*7d530*/  IMAD.X R18, R18, 0x1, R3, P2 ;  /* 0x0000000112127824 */ /* 0x000fe200010e0603 */
[----:B------:R-:W-:Y:S04]  /*7d540*/  STL [R1+0x3098], R17 ;  /* 0x0030981101007387 */ /* 0x000fe80000100800 */
[----:B------:R1:W-:Y:S01]  /*7d550*/  LDGSTS.E [R4+0x2000], [R8.64], P0 ;  /* 0x0200000008047fae */ /* 0x0003e20008121848 */
[----:B------:R-:W-:-:S03]  /*7d560*/  IADD3 R12, P3, R12, R6, RZ ;  /* 0x000000060c0c7210 */ /* 0x000fc60007f7e0ff */
[----:B------:R-:W-:Y:S01]  /*7d570*/  STL [R1+0x3094], R18 ;  /* 0x0030941201007387 */ /* 0x000fe20000100800 */
[----:B------:R-:W-:Y:S01]  /*7d580*/  IADD3.X R16, R16, R3, RZ, P3, !PT ;  /* 0x0000000310107210 */ /* 0x000fe20001ffe4ff */
[----:B-1----:R-:W-:Y:S01]  /*7d590*/  IMAD.MOV.U32 R8, RZ, RZ, R17 ;  /* 0x000000ffff087224 */ /* 0x002fe200078e0011 */
[----:B------:R-:W-:Y:S01]  /*7d5a0*/  MOV R9, R18 ;  /* 0x0000001200097202 */ /* 0x000fe20000000f00 */
[----:B------:R1:W-:Y:S04]  /*7d5b0*/  STL [R1+0x30a0], R12 ;  /* 0x0030a00c01007387 */ /* 0x0003e80000100800 */
[----:B------:R1:W-:Y:S04]  /*7d5c0*/  LDGSTS.E [R4+0x2080], [R8.64], P0 ;  /* 0x0208000008047fae */ /* 0x0003e80008121848 */
[----:B------:R2:W-:Y:S04]  /*7d5d0*/  STL [R1+0x309c], R16 ;  /* 0x00309c1001007387 */ /* 0x0005e80000100800 */
[----:B------:R-:W3:Y:S01]  /*7d5e0*/  LDL.LU R21, [R1+0x30c4] ;  /* 0x0030c40001157983 */ /* 0x000ee20000300800 */
[----:B-1----:R-:W-:-:S03]  /*7d5f0*/  IMAD.MOV.U32 R8, RZ, RZ, R12 ;  /* 0x000000ffff087224 */ /* 0x002fc600078e000c */
[----:B------:R-:W3:Y:S04]  /*7d600*/  LDL.LU R12, [R1+0x30c8] ;  /* 0x0030c800010c7983 */ /* 0x000ee80000300800 */
[----:B------:R-:W3:Y:S04]  /*7d610*/  LDL.LU R20, [R1+0x2f8c] ;  /* 0x002f8c0001147983 */ /* 0x000ee80000300800 */
[----:B------:R-:W3:Y:S01]  /*7d620*/  LDL.LU R19, [R1+0x2f90] ;  /* 0x002f900001137983 */ /* 0x000ee20000300800 */
[----:B------:R-:W-:-:S05]  /*7d630*/  MOV R9, R16 ;  /* 0x0000001000097202 */ /* 0x000fca0000000f00 */
[----:B------:R1:W-:Y:S01]  /*7d640*/  LDGSTS.E [R4+0x2100], [R8.64], P0 ;  /* 0x0210000008047fae */ /* 0x0003e20008121848 */
[----:B---3--:R-:W-:-:S05]  /*7d650*/  IADD3 R14, P2, R14, R6, RZ ;  /* 0x000000060e0e7210 */ /* 0x008fca0007f5e0ff */
[----:B------:R-:W-:Y:S01]  /*7d660*/  IMAD.X R15, R15, 0x1, R3, P2 ;  /* 0x000000010f0f7824 */ /* 0x000fe200010e0603 */
[-C--:B------:R-:W-:Y:S01]  /*7d670*/  IADD3 R11, P3, R11, R6.reuse, RZ ;  /* 0x000000060b0b7210 */ /* 0x080fe20007f7e0ff */
[----:B------:R-:W-:Y:S03]  /*7d680*/  STL [R1+0x30a8], R14 ;  /* 0x0030a80e01007387 */ /* 0x000fe60000100800 */
[----:B------:R-:W-:Y:S01]  /*7d690*/  IADD3.X R13, R13, R3, RZ, P3, !PT ;  /* 0x000000030d0d7210 */ /* 0x000fe20001ffe4ff */
[----:B------:R-:W-:Y:S01]  /*7d6a0*/  STL [R1+0x30a4], R15 ;  /* 0x0030a40f01007387 */ /* 0x000fe20000100800 */
[----:B-1----:R-:W-:Y:S01]  /*7d6b0*/  IMAD.MOV.U32 R8, RZ, RZ, R14 ;  /* 0x000000ffff087224 */ /* 0x002fe200078e000e */
[----:B------:R-:W-:Y:S02]  /*7d6c0*/  MOV R9, R15 ;  /* 0x0000000f00097202 */ /* 0x000fe40000000f00 */
[----:B------:R1:W-:Y:S04]  /*7d6d0*/  STL [R1+0x30b0], R11 ;  /* 0x0030b00b01007387 */ /* 0x0003e80000100800 */
[----:B------:R3:W-:Y:S04]  /*7d6e0*/  STL [R1+0x30ac], R13 ;  /* 0x0030ac0d01007387 */ /* 0x0007e80000100800 */
[----:B------:R-:W4:Y:S04]  /*7d6f0*/  LDL.LU R18, [R1+0x2f94] ;  /* 0x002f940001127983 */ /* 0x000f280000300800 */
[----:B------:R-:W4:Y:S01]  /*7d700*/  LDL.LU R17, [R1+0x2f98] ;  /* 0x002f980001117983 */ /* 0x000f220000300800 */
[----:B------:R-:W-:-:S03]  /*7d710*/  IADD3 R7, P2, R7, R6, RZ ;  /* 0x0000000607077210 */ /* 0x000fc60007f5e0ff */
[----:B------:R1:W-:Y:S01]  /*7d720*/  LDGSTS.E [R4+0x2180], [R8.64], P0 ;  /* 0x0218000008047fae */ /* 0x0003e20008121848 */
[----:B--2---:R-:W-:-:S03]  /*7d730*/  IADD3 R5, P3, R5, R6, RZ ;  /* 0x0000000605057210 */ /* 0x004fc60007f7e0ff */
[----:B------:R-:W2:Y:S01]  /*7d740*/  LDL.LU R16, [R1+0x2f9c] ;  /* 0x002f9c0001107983 */ /* 0x000ea20000300800 */
[----:B-1----:R-:W-:-:S03]  /*7d750*/  IMAD.MOV.U32 R8, RZ, RZ, R11 ;  /* 0x000000ffff087224 */ /* 0x002fc600078e000b */
[----:B------:R-:W2:Y:S01]  /*7d760*/  LDL.LU R11, [R1+0x2fa0] ;  /* 0x002fa000010b7983 */ /* 0x000ea20000300800 */
[----:B------:R-:W-:-:S03]  /*7d770*/  MOV R9, R13 ;  /* 0x0000000d00097202 */ /* 0x000fc60000000f00 */
[----:B------:R-:W-:Y:S04]  /*7d780*/  STL [R1+0x30b8], R7 ;  /* 0x0030b80701007387 */ /* 0x000fe80000100800 */
[----:B------:R1:W-:Y:S01]  /*7d790*/  LDGSTS.E [R4+0x2200], [R8.64], P0 ;  /* 0x0220000008047fae */ /* 0x0003e20008121848 */
[----:B---3--:R-:W-:-:S05]  /*7d7a0*/  IMAD.X R10, R10, 0x1, R3, P2 ;  /* 0x000000010a0a7824 */ /* 0x008fca00010e0603 */
[----:B------:R3:W-:Y:S01]  /*7d7b0*/  STL [R1+0x30b4], R10 ;  /* 0x0030b40a01007387 */ /* 0x0007e20000100800 */
[----:B------:R-:W-:-:S03]  /*7d7c0*/  IADD3.X R2, R2, R3, RZ, P3, !PT ;  /* 0x0000000302027210 */ /* 0x000fc60001ffe4ff */
[----:B------:R-:W-:Y:S04]  /*7d7d0*/  STL [R1+0x30c0], R5 ;  /* 0x0030c00501007387 */ /* 0x000fe80000100800 */
[----:B------:R3:W-:Y:S01]  /*7d7e0*/  STL [R1+0x30bc], R2 ;  /* 0x0030bc0201007387 */ /* 0x0007e20000100800 */
[----:B-1----:R-:W-:-:S03]  /*7d7f0*/  MOV R9, R10 ;  /* 0x0000000a00097202 */ /* 0x002fc60000000f00 */
[----:B------:R-:W2:Y:S04]  /*7d800*/  LDL.LU R15, [R1+0x2fa4] ;  /* 0x002fa400010f7983 */ /* 0x000ea80000300800 */
[----:B------:R-:W2:Y:S04]  /*7d810*/  LDL.LU R14, [R1+0x2fa8] ;  /* 0x002fa800010e7983 */ /* 0x000ea80000300800 */
[----:B------:R-:W2:Y:S04]  /*7d820*/  LDL.LU R13, [R1+0x2fac] ;  /* 0x002fac00010d7983 */ /* 0x000ea80000300800 */
[----:B---3--:R-:W4:Y:S01]  /*7d830*/  LDL.LU R10, [R1+0x2fb0] ;  /* 0x002fb000010a7983 */ /* 0x008f220000300800 */
[----:B------:R-:W-:Y:S01]  /*7d840*/  IMAD.MOV.U32 R8, RZ, RZ, R7 ;  /* 0x000000ffff087224 */ /* 0x000fe200078e0007 */
[----:B------:R-:W-:-:S02]  /*7d850*/  ISETP.GT.AND P2, PT, R0, 0xc, PT ;  /* 0x0000000c0000780c */ /* 0x000fc40003f44270 */
[----:B------:R-:W4:Y:S04]  /*7d860*/  LDL.LU R7, [R1+0x2fb8] ;  /* 0x002fb80001077983 */ /* 0x000f280000300800 */
[----:B------:R1:W-:Y:S02]  /*7d870*/  LDGSTS.E [R4+0x2280], [R8.64], P0 ;  /* 0x0228000008047fae */ /* 0x0003e40008121848 */
[----:B-1----:R-:W-:Y:S01]  /*7d880*/  MOV R9, R2 ;  /* 0x0000000200097202 */ /* 0x002fe20000000f00 */
[----:B------:R-:W-:Y:S01]  /*7d890*/  IMAD.MOV.U32 R8, RZ, RZ, R5 ;  /* 0x000000ffff087224 */ /* 0x000fe200078e0005 */
[----:B------:R-:W-:Y:S01]  /*7d8a0*/  SEL R2, RZ, 0x4, !P2 ;  /* 0x00000004ff027807 */ /* 0x000fe20005000000 */
[----:B------:R-:W4:Y:S03]  /*7d8b0*/  LDL.LU R5, [R1+0x2fc0] ;  /* 0x002fc00001057983 */ /* 0x000f260000300800 */
[----:B------:R-:W-:Y:S01]  /*7d8c0*/  SEL R2, R2, RZ, !P1 ;  /* 0x000000ff02027207 */ /* 0x000fe20004800000 */
[----:B------:R1:W-:Y:S01]  /*7d8d0*/  LDGSTS.E [R4+0x2300], [R8.64], P0 ;  /* 0x0230000008047fae */ /* 0x0003e20008121848 */
[----:B------:R-:W-:-:S05]  /*7d8e0*/  IADD3 R12, P3, R12, R6, RZ ;  /* 0x000000060c0c7210 */ /* 0x000fca0007f7e0ff */
[----:B------:R-:W-:Y:S01]  /*7d8f0*/  IMAD.X R21, R21, 0x1, R3, P3 ;  /* 0x0000000115157824 */ /* 0x000fe200018e0603 */
[----:B------:R-:W-:Y:S01]  /*7d900*/  IADD3 R19, P4, R19, R6, RZ ;  /* 0x0000000613137210 */ /* 0x000fe20007f9e0ff */
[----:B------:R1:W-:Y:S02]  /*7d910*/  STL [R1+0x30c8], R12 ;  /* 0x0030c80c01007387 */ /* 0x0003e40000100800 */
[----:B-1----:R-:W-:Y:S01]  /*7d920*/  IMAD.MOV.U32 R8, RZ, RZ, R12 ;  /* 0x000000ffff087224 */ /* 0x002fe200078e000c */
[----:B------:R-:W-:Y:S01]  /*7d930*/  IADD3.X R20, R20, R3, RZ, P4, !PT ;  /* 0x0000000314147210 */ /* 0x000fe200027fe4ff */
[----:B------:R1:W-:Y:S01]  /*7d940*/  STL [R1+0x30c4], R21 ;  /* 0x0030c41501007387 */ /* 0x0003e20000100800 */
[----:B------:R-:W-:Y:S02]  /*7d950*/  MOV R9, R21 ;  /* 0x0000001500097202 */ /* 0x000fe40000000f00 */
[----:B------:R-:W-:Y:S01]  /*7d960*/  ISETP.NE.U32.AND P2, PT, R2, RZ, PT ;  /* 0x000000ff0200720c */ /* 0x000fe20003f45070 */
[----:B------:R-:W-:Y:S04]  /*7d970*/  STL [R1+0x2f90], R19 ;  /* 0x002f901301007387 */ /* 0x000fe80000100800 */
[----:B------:R-:W4:Y:S04]  /*7d980*/  LDL.LU R12, [R1+0x2fb4] ;  /* 0x002fb400010c7983 */ /* 0x000f280000300800 */
[----:B------:R-:W-:Y:S04]  /*7d990*/  STL [R1+0x2f8c], R20 ;  /* 0x002f8c1401007387 */ /* 0x000fe80000100800 */
[----:B------:R-:W4:Y:S04]  /*7d9a0*/  LDL.LU R2, [R1+0x2fbc] ;  /* 0x002fbc0001027983 */ /* 0x000f280000300800 */
[----:B------:R1:W-:Y:S02]  /*7d9b0*/  LDGSTS.E [R4+0x2380], [R8.64], P0 ;  /* 0x0238000008047fae */ /* 0x0003e40008121848 */
[----:B-1----:R-:W-:Y:S01]  /*7d9c0*/  IMAD.MOV.U32 R8, RZ, RZ, R19 ;  /* 0x000000ffff087224 */ /* 0x002fe200078e0013 */
[----:B------:R-:W-:-:S05]  /*7d9d0*/  MOV R9, R20 ;  /* 0x0000001400097202 */ /* 0x000fca0000000f00 */
[----:B------:R1:W-:Y:S01]  /*7d9e0*/  LDGSTS.E [R4+0x3000], [R8.64], P2 ;  /* 0x0300000008047fae */ /* 0x0003e20009121848 */
[----:B----4-:R-:W-:-:S05]  /*7d9f0*/  IADD3 R17, P0, R17, R6, RZ ;  /* 0x0000000611117210 */ /* 0x010fca0007f1e0ff */
[----:B------:R-:W-:Y:S02]  /*7da00*/  IMAD.X R18, R18, 0x1, R3, P0 ;  /* 0x0000000112127824 */ /* 0x000fe400000e0603 */
[----:B-1----:R-:W-:Y:S01]  /*7da10*/  IMAD.MOV.U32 R8, RZ, RZ, R17 ;  /* 0x000000ffff087224 */ /* 0x002fe200078e0011 */
[----:B------:R-:W-:Y:S02]  /*7da20*/  STL [R1+0x2f98], R17 ;  /* 0x002f981101007387 */ /* 0x000fe40000100800 */
[----:B------:R-:W-:Y:S02]  /*7da30*/  MOV R9, R18 ;  /* 0x0000001200097202 */ /* 0x000fe40000000f00 */
[----:B--2---:R-:W-:Y:S01]  /*7da40*/  IADD3 R11, P3, R11, R6, RZ ;  /* 0x000000060b0b7210 */ /* 0x004fe20007f7e0ff */
[----:B------:R-:W-:Y:S03]  /*7da50*/  STL [R1+0x2f94], R18 ;  /* 0x002f941201007387 */ /* 0x000fe60000100800 */
[----:B------:R-:W-:Y:S01]  /*7da60*/  IADD3.X R16, R16, R3, RZ, P3, !PT ;  /* 0x0000000310107210 */ /* 0x000fe20001ffe4ff */
[----:B------:R1:W-:Y:S04]  /*7da70*/  STL [R1+0x2fa0], R11 ;  /* 0x002fa00b01007387 */ /* 0x0003e80000100800 */
[----:B------:R2:W-:Y:S04]  /*7da80*/  LDGSTS.E [R4+0x3080], [R8.64], P2 ;  /* 0x0308000008047fae */ /* 0x0005e80009121848 */
[----:B------:R4:W-:Y:S04]  /*7da90*/  STL [R1+0x2f9c], R16 ;  /* 0x002f9c1001007387 */ /* 0x0009e80000100800 */
[----:B------:R-:W3:Y:S01]  /*7daa0*/  LDL.LU R21, [R1+0x2fc4] ;  /* 0x002fc40001157983 */ /* 0x000ee20000300800 */
[----:B--2---:R-:W-:-:S03]  /*7dab0*/  IMAD.MOV.U32 R8, RZ, RZ, R11 ;  /* 0x000000ffff087224 */ /* 0x004fc600078e000b */
[----:B-1----:R-:W2:Y:S04]  /*7dac0*/  LDL.LU R11, [R1+0x2fc8] ;  /* 0x002fc800010b7983 */ /* 0x002ea80000300800 */
[----:B------:R-:W3:Y:S04]  /*7dad0*/  LDL.LU R20, [R1+0x2e4c] ;  /* 0x002e4c0001147983 */ /* 0x000ee80000300800 */
[----:B------:R-:W3:Y:S01]  /*7dae0*/  LDL.LU R19, [R1+0x2e50] ;  /* 0x002e500001137983 */ /* 0x000ee20000300800 */
[----:B------:R-:W-:Y:S02]  /*7daf0*/  IADD3 R14, P0, R14, R6, RZ ;  /* 0x000000060e0e7210 */ /* 0x000fe40007f1e0ff */
[----:B------:R-:W-:-:S03]  /*7db00*/  MOV R9, R16 ;  /* 0x0000001000097202 */ /* 0x000fc60000000f00 */
[----:B------:R-:W-:Y:S01]  /*7db10*/  IMAD.X R15, R15, 0x1, R3, P0 ;  /* 0x000000010f0f7824 */ /* 0x000fe200000e0603 */
[----:B----4-:R-:W-:Y:S01]  /*7db20*/  IADD3 R10, P3, R10, R6, RZ ;  /* 0x000000060a0a7210 */ /* 0x010fe20007f7e0ff */
[----:B------:R-:W-:Y:S03]  /*7db30*/  STL [R1+0x2fa8], R14 ;  /* 0x002fa80e01007387 */ /* 0x000fe60000100800 */
[----:B------:R-:W-:Y:S01]  /*7db40*/  IADD3.X R13, R13, R3, RZ, P3, !PT ;  /* 0x000000030d0d7210 */ /* 0x000fe20001ffe4ff */
[----:B------:R-:W-:Y:S04]  /*7db50*/  STL [R1+0x2fa4], R15 ;  /* 0x002fa40f01007387 */ /* 0x000fe80000100800 */
[----:B------:R1:W-:Y:S04]  /*7db60*/  STL [R1+0x2fb0], R10 ;  /* 0x002fb00a01007387 */ /* 0x0003e80000100800 */
[----:B------:R4:W-:Y:S04]  /*7db70*/  LDGSTS.E [R4+0x3100], [R8.64], P2 ;  /* 0x0310000008047fae */ /* 0x0009e80009121848 */
[----:B------:R1:W-:Y:S04]  /*7db80*/  STL [R1+0x2fac], R13 ;  /* 0x002fac0d01007387 */ /* 0x0003e80000100800 */
[----:B------:R-:W3:Y:S01]  /*7db90*/  LDL.LU R18, [R1+0x2e54] ;  /* 0x002e540001127983 */ /* 0x000ee20000300800 */
[----:B----4-:R-:W-:Y:S01]  /*7dba0*/  IMAD.MOV.U32 R8, RZ, RZ, R14 ;  /* 0x000000ffff087224 */ /* 0x010fe200078e000e */
[----:B------:R-:W-:-:S02]  /*7dbb0*/  MOV R9, R15 ;  /* 0x0000000f00097202 */ /* 0x000fc40000000f00 */
[----:B------:R-:W4:Y:S04]  /*7dbc0*/  LDL.LU R17, [R1+0x2e58] ;  /* 0x002e580001117983 */ /* 0x000f280000300800 */
[----:B------:R1:W-:Y:S04]  /*7dbd0*/  LDGSTS.E [R4+0x3180], [R8.64], P2 ;  /* 0x0318000008047fae */ /* 0x0003e80009121848 */
[----:B------:R-:W4:Y:S01]  /*7dbe0*/  LDL.LU R16, [R1+0x2e5c] ;  /* 0x002e5c0001107983 */ /* 0x000f220000300800 */
[----:B-1----:R-:W-:-:S03]  /*7dbf0*/  IMAD.MOV.U32 R8, RZ, RZ, R10 ;  /* 0x000000ffff087224 */ /* 0x002fc600078e000a */
[----:B------:R-:W4:Y:S01]  /*7dc00*/  LDL.LU R10, [R1+0x2e60] ;  /* 0x002e6000010a7983 */ /* 0x000f220000300800 */
[-C--:B------:R-:W-:Y:S02]  /*7dc10*/  IADD3 R7, P0, R7, R6.reuse, RZ ;  /* 0x0000000607077210 */ /* 0x080fe40007f1e0ff */
[----:B------:R-:W-:Y:S02]  /*7dc20*/  IADD3 R5, P3, R5, R6, RZ ;  /* 0x0000000605057210 */ /* 0x000fe40007f7e0ff */
[----:B------:R-:W-:Y:S01]  /*7dc30*/  MOV R9, R13 ;  /* 0x0000000d00097202 */ /* 0x000fe20000000f00 */
[----:B------:R-:W-:Y:S04]  /*7dc40*/  STL [R1+0x2fb8], R7 ;  /* 0x002fb80701007387 */ /* 0x000fe80000100800 */
[----:B------:R1:W-:Y:S01]  /*7dc50*/  LDGSTS.E [R4+0x3200], [R8.64], P2 ;  /* 0x0320000008047fae */ /* 0x0003e20009121848 */
[----:B------:R-:W-:-:S05]  /*7dc60*/  IMAD.X R12, R12, 0x1, R3, P0 ;  /* 0x000000010c0c7824 */ /* 0x000fca00000e0603 */
[----:B------:R1:W-:Y:S01]  /*7dc70*/  STL [R1+0x2fb4], R12 ;  /* 0x002fb40c01007387 */ /* 0x0003e20000100800 */
[----:B------:R-:W-:-:S03]  /*7dc80*/  IADD3.X R2, R2, R3, RZ, P3, !PT ;  /* 0x0000000302027210 */ /* 0x000fc60001ffe4ff */
[----:B------:R-:W-:Y:S04]  /*7dc90*/  STL [R1+0x2fc0], R5 ;  /* 0x002fc00501007387 */ /* 0x000fe80000100800 */
[----:B------:R1:W-:Y:S02]  /*7dca0*/  STL [R1+0x2fbc], R2 ;  /* 0x002fbc0201007387 */ /* 0x0003e40000100800 */
[----:B-1----:R-:W-:Y:S02]  /*7dcb0*/  MOV R9, R12 ;  /* 0x0000000c00097202 */ /* 0x002fe40000000f00 */
[----:B------:R-:W4:Y:S04]  /*7dcc0*/  LDL.LU R15, [R1+0x2e64] ;  /* 0x002e6400010f7983 */ /* 0x000f280000300800 */
[----:B------:R-:W4:Y:S04]  /*7dcd0*/  LDL.LU R14, [R1+0x2e68] ;  /* 0x002e6800010e7983 */ /* 0x000f280000300800 */
[----:B------:R-:W4:Y:S04]  /*7dce0*/  LDL.LU R13, [R1+0x2e6c] ;  /* 0x002e6c00010d7983 */ /* 0x000f280000300800 */
[----:B------:R-:W4:Y:S01]  /*7dcf0*/  LDL.LU R12, [R1+0x2e70] ;  /* 0x002e7000010c7983 */ /* 0x000f220000300800 */
        /* <DEDUP_REMOVED lines=9> */
[----:B------:R1:W-:Y:S03]  /*7dd90*/  LDGSTS.E [R4+0x3300], [R8.64], P2 ;  /* 0x0330000008047fae */ /* 0x0003e60009121848 */
[----:B------:R-:W-:-:S02]  /*7dda0*/  ISETP.NE.U32.AND P0, PT, R2, RZ, PT ;  /* 0x000000ff0200720c */ /* 0x000fc40003f05070 */
[----:B--2---:R-:W-:-:S05]  /*7ddb0*/  IADD3 R11, P3, R11, R6, RZ ;  /* 0x000000060b0b7210 */ /* 0x004fca0007f7e0ff */
[----:B---3--:R-:W-:Y:S01]  /*7ddc0*/  IMAD.X R21, R21, 0x1, R3, P3 ;  /* 0x0000000115157824 */ /* 0x008fe200018e0603 */
[----:B------:R-:W-:Y:S01]  /*7ddd0*/  IADD3 R19, P4, R19, R6, RZ ;  /* 0x0000000613137210 */ /* 0x000fe20007f9e0ff */
        /* <DEDUP_REMOVED lines=10> */
[----:B----4-:R-:W-:Y:S01]  /*7de80*/  IADD3 R17, P2, R17, R6, RZ ;  /* 0x0000000611117210 */ /* 0x010fe20007f5e0ff */
[----:B-1----:R-:W-:Y:S01]  /*7de90*/  IMAD.MOV.U32 R8, RZ, RZ, R19 ;  /* 0x000000ffff087224 */ /* 0x002fe200078e0013 */
[----:B------:R-:W-:-:S03]  /*7dea0*/  MOV R9, R20 ;  /* 0x0000001400097202 */ /* 0x000fc60000000f00 */
[----:B------:R-:W-:Y:S02]  /*7deb0*/  IMAD.X R18, R18, 0x1, R3, P2 ;  /* 0x0000000112127824 */ /* 0x000fe400010e0603 */
[----:B------:R1:W-:Y:S04]  /*7dec0*/  LDGSTS.E [R4+0x4000], [R8.64], P0 ;  /* 0x0400000008047fae */ /* 0x0003e80008121848 */
[----:B------:R-:W-:Y:S01]  /*7ded0*/  STL [R1+0x2e58], R17 ;  /* 0x002e581101007387 */ /* 0x000fe20000100800 */
[----:B------:R-:W-:Y:S01]  /*7dee0*/  IADD3 R10, P3, R10, R6, RZ ;  /* 0x000000060a0a7210 */ /* 0x000fe20007f7e0ff */
[----:B-1----:R-:W-:Y:S01]  /*7def0*/  IMAD.MOV.U32 R8, RZ, RZ, R17 ;  /* 0x000000ffff087224 */ /* 0x002fe200078e0011 */
[----:B------:R-:W-:Y:S02]  /*7df00*/  MOV R9, R18 ;  /* 0x0000001200097202 */ /* 0x000fe40000000f00 */
[----:B------:R-:W-:Y:S01]  /*7df10*/  IADD3.X R16, R16, R3, RZ, P3, !PT ;  /* 0x0000000310107210 */ /* 0x000fe20001ffe4ff */
[----:B------:R-:W-:Y:S04]  /*7df20*/  STL [R1+0x2e54], R18 ;  /* 0x002e541201007387 */ /* 0x000fe80000100800 */
[----:B------:R1:W-:Y:S04]  /*7df30*/  STL [R1+0x2e60], R10 ;  /* 0x002e600a01007387 */ /* 0x0003e80000100800 */
[----:B------:R4:W-:Y:S04]  /*7df40*/  LDGSTS.E [R4+0x4080], [R8.64], P0 ;  /* 0x0408000008047fae */ /* 0x0009e80008121848 */
[----:B------:R1:W-:Y:S04]  /*7df50*/  STL [R1+0x2e5c], R16 ;  /* 0x002e5c1001007387 */ /* 0x0003e80000100800 */
[----:B------:R-:W3:Y:S01]  /*7df60*/  LDL.LU R21, [R1+0x2e84] ;  /* 0x002e840001157983 */ /* 0x000ee20000300800 */
[----:B----4-:R-:W-:-:S03]  /*7df70*/  IMAD.MOV.U32 R8, RZ, RZ, R10 ;  /* 0x000000ffff087224 */ /* 0x010fc600078e000a */
[----:B-1----:R-:W4:Y:S04]  /*7df80*/  LDL.LU R10, [R1+0x2e88] ;  /* 0x002e8800010a7983 */ /* 0x002f280000300800 */
[----:B------:R-:W4:Y:S04]  /*7df90*/  LDL.LU R20, [R1+0x2d4c] ;  /* 0x002d4c0001147983 */ /* 0x000f280000300800 */
[----:B------:R-:W4:Y:S01]  /*7dfa0*/  LDL.LU R19, [R1+0x2d50] ;  /* 0x002d500001137983 */ /* 0x000f220000300800 */
[----:B------:R-:W-:Y:S02]  /*7dfb0*/  IADD3 R14, P2, R14, R6, RZ ;  /* 0x000000060e0e7210 */ /* 0x000fe40007f5e0ff */
[----:B------:R-:W-:-:S02]  /*7dfc0*/  MOV R9, R16 ;  /* 0x0000001000097202 */ /* 0x000fc40000000f00 */
[----:B------:R-:W-:Y:S01]  /*7dfd0*/  IADD3 R12, P3, R12, R6, RZ ;  /* 0x000000060c0c7210 */ /* 0x000fe20007f7e0ff */
[----:B------:R-:W-:Y:S01]  /*7dfe0*/  IMAD.X R15, R15, 0x1, R3, P2 ;  /* 0x000000010f0f7824 */ /* 0x000fe200010e0603 */
[----:B------:R-:W-:Y:S02]  /*7dff0*/  STL [R1+0x2e68], R14 ;  /* 0x002e680e01007387 */ /* 0x000fe40000100800 */
[----:B------:R-:W-:Y:S02]  /*7e000*/  IADD3.X R13, R13, R3, RZ, P3, !PT ;  /* 0x000000030d0d7210 */ /* 0x000fe40001ffe4ff */
        /* <DEDUP_REMOVED lines=9> */
[----:B------:R1:W-:Y:S01]  /*7e0a0*/  LDGSTS.E [R4+0x4180], [R8.64], P0 ;  /* 0x0418000008047fae */ /* 0x0003e20008121848 */
[----:B------:R-:W-:-:S03]  /*7e0b0*/  IADD3 R5, P3, R5, R6, RZ ;  /* 0x0000000605057210 */ /* 0x000fc60007f7e0ff */
[----:B------:R-:W4:Y:S01]  /*7e0c0*/  LDL.LU R16, [R1+0x2d5c] ;  /* 0x002d5c0001107983 */ /* 0x000f220000300800 */
[----:B-1----:R-:W-:-:S03]  /*7e0d0*/  IMAD.MOV.U32 R8, RZ, RZ, R12 ;  /* 0x000000ffff087224 */ /* 0x002fc600078e000c */
        /* <DEDUP_REMOVED lines=23> */
[----:B------:R1:W-:Y:S03]  /*7e250*/  LDGSTS.E [R4+0x4300], [R8.64], P0 ;  /* 0x0430000008047fae */ /* 0x0003e60008121848 */
[----:B------:R-:W-:-:S02]  /*7e260*/  ISETP.NE.U32.AND P2, PT, R2, RZ, PT ;  /* 0x000000ff0200720c */ /* 0x000fc40003f45070 */
[----:B----4-:R-:W-:-:S05]  /*7e270*/  IADD3 R10, P3, R10, R6, RZ ;  /* 0x000000060a0a7210 */ /* 0x010fca0007f7e0ff */
[----:B------:R-:W-:Y:S01]  /*7e280*/  IMAD.X R21, R21, 0x1, R3, P3 ;  /* 0x0000000115157824 */ /* 0x000fe200018e0603 */
[----:B------:R-:W-:Y:S01]  /*7e290*/  IADD3 R19, P4, R19, R6, RZ ;  /* 0x0000000613137210 */ /* 0x000fe20007f9e0ff */
[----:B------:R4:W-:Y:S03]  /*7e2a0*/  STL [R1+0x2e88], R10 ;  /* 0x002e880a01007387 */ /* 0x0009e60000100800 */
[----:B------:R-:W-:Y:S01]  /*7e2b0*/  IADD3.X R20, R20, R3, RZ, P4, !PT ;  /* 0x0000000314147210 */ /* 0x000fe200027fe4ff */
[----:B------:R4:W-:Y:S01]  /*7e2c0*/  STL [R1+0x2e84], R21 ;  /* 0x002e841501007387 */ /* 0x0009e20000100800 */
[----:B-1----:R-:W-:-:S03]  /*7e2d0*/  IMAD.MOV.U32 R8, RZ, RZ, R10 ;  /* 0x000000ffff087224 */ /* 0x002fc600078e000a */
        /* <DEDUP_REMOVED lines=101> */
[----:B------:R-:W-:-:S05]  /*7e930*/  MOV R9, R16 ;  /* 0x0000001000097202 */ /* 0x000fca0000000f00 */
[----:B------:R1:W-:Y:S01]  /*7e940*/  LDGSTS.E [R4+0x6100], [R8.64], P0 ;  /* 0x0610000008047fae */ /* 0x0003e20008121848 */
[----:B------:R-:W-:-:S05]  /*7e950*/  IADD3 R14, P2, R14, R6, RZ ;  /* 0x000000060e0e7210 */ /* 0x000fca0007f5e0ff */
[----:B------:R-:W-:Y:S01]  /*7e960*/  IMAD.X R15, R15, 0x1, R3, P2 ;  /* 0x000000010f0f7824 */ /* 0x000fe200010e0603 */
[----:B----4-:R-:W-:Y:S01]  /*7e970*/  IADD3 R10, P3, R10, R6, RZ ;  /* 0x000000060a0a7210 */ /* 0x010fe20007f7e0ff */
[----:B------:R-:W-:Y:S03]  /*7e980*/  STL [R1+0x2c68], R14 ;  /* 0x002c680e01007387 */ /* 0x000fe60000100800 */
[----:B------:R-:W-:Y:S01]  /*7e990*/  IADD3.X R13, R13, R3, RZ, P3, !PT ;  /* 0x000000030d0d7210 */ /* 0x000fe20001ffe4ff */
[----:B------:R-:W-:Y:S01]  /*7e9a0*/  STL [R1+0x2c64], R15 ;  /* 0x002c640f01007387 */ /* 0x000fe20000100800 */
[----:B-1----:R-:W-:Y:S01]  /*7e9b0*/  IMAD.MOV.U32 R8, RZ, RZ, R14 ;  /* 0x000000ffff087224 */ /* 0x002fe200078e000e */
[----:B------:R-:W-:Y:S02]  /*7e9c0*/  MOV R9, R15 ;  /* 0x0000000f00097202 */ /* 0x000fe40000000f00 */
[----:B------:R1:W-:Y:S04]  /*7e9d0*/  STL [R1+0x2c70], R10 ;  /* 0x002c700a01007387 */ /* 0x0003e80000100800 */
[----:B------:R4:W-:Y:S04]  /*7e9e0*/  STL [R1+0x2c6c], R13 ;  /* 0x002c6c0d01007387 */ /* 0x0009e80000100800 */
[----:B------:R-:W3:Y:S04]  /*7e9f0*/  LDL.LU R18, [R1+0x2b54] ;  /* 0x002b540001127983 */ /* 0x000ee80000300800 */
[----:B------:R-:W3:Y:S04]  /*7ea00*/  LDL.LU R17, [R1+0x2b58] ;  /* 0x002b580001117983 */ /* 0x000ee80000300800 */
[----:B------:R1:W-:Y:S04]  /*7ea10*/  LDGSTS.E [R4+0x6180], [R8.64], P0 ;  /* 0x0618000008047fae */ /* 0x0003e80008121848 */
[----:B------:R-:W3:Y:S01]  /*7ea20*/  LDL.LU R16, [R1+0x2b5c] ;  /* 0x002b5c0001107983 */ /* 0x000ee20000300800 */
[----:B-1----:R-:W-:-:S03]  /*7ea30*/  IMAD.MOV.U32 R8, RZ, RZ, R10 ;  /* 0x000000ffff087224 */ /* 0x002fc600078e000a */
[----:B------:R-:W3:Y:S01]  /*7ea40*/  LDL.LU R10, [R1+0x2b60] ;  /* 0x002b6000010a7983 */ /* 0x000ee20000300800 */
        /* <DEDUP_REMOVED lines=9> */
[----:B------:R4:W-:Y:S01]  /*7eae0*/  STL [R1+0x2c7c], R2 ;  /* 0x002c7c0201007387 */ /* 0x0009e20000100800 */
[----:B-1----:R-:W-:-:S03]  /*7eaf0*/  MOV R9, R12 ;  /* 0x0000000c00097202 */ /* 0x002fc60000000f00 */
[----:B------:R-:W3:Y:S04]  /*7eb00*/  LDL.LU R15, [R1+0x2b64] ;  /* 0x002b6400010f7983 */ /* 0x000ee80000300800 */
[----:B------:R-:W3:Y:S04]  /*7eb10*/  LDL.LU R14, [R1+0x2b68] ;  /* 0x002b6800010e7983 */ /* 0x000ee80000300800 */
[----:B----4-:R-:W4:Y:S04]  /*7eb20*/  LDL.LU R13, [R1+0x2b6c] ;  /* 0x002b6c00010d7983 */ /* 0x010f280000300800 */
        /* <DEDUP_REMOVED lines=24> */
[----:B------:R1:W-:Y:S02]  /*7ecb0*/  LDGSTS.E [R4+0x6380], [R8.64], P0 ;  /* 0x0638000008047fae */ /* 0x0003e40008121848 */
[----:B-1----:R-:W-:Y:S01]  /*7ecc0*/  IMAD.MOV.U32 R8, RZ, RZ, R19 ;  /* 0x000000ffff087224 */ /* 0x002fe200078e0013 */
[----:B------:R-:W-:-:S05]  /*7ecd0*/  MOV R9, R20 ;  /* 0x0000001400097202 */ /* 0x000fca0000000f00 */
[----:B------:R1:W-:Y:S01]  /*7ece0*/  LDGSTS.E [R4+0x7000], [R8.64], P2 ;  /* 0x0700000008047fae */ /* 0x0003e20009121848 */
[----:B------:R-:W-:-:S05]  /*7ecf0*/  IADD3 R17, P0, R17, R6, RZ ;  /* 0x0000000611117210 */ /* 0x000fca0007f1e0ff */
[----:B------:R-:W-:Y:S01]  /*7ed00*/  IMAD.X R18, R18, 0x1, R3, P0 ;  /* 0x0000000112127824 */ /* 0x000fe200000e0603 */
[----:B------:R-:W-:Y:S01]  /*7ed10*/  STL [R1+0x2b58], R17 ;  /* 0x002b581101007387 */ /* 0x000fe20000100800 */
[----:B-1----:R-:W-:-:S03]  /*7ed20*/  IMAD.MOV.U32 R8, RZ, RZ, R17 ;  /* 0x000000ffff087224 */ /* 0x002fc600078e0011 */
[----:B------:R-:W-:Y:S02]  /*7ed30*/  MOV R9, R18 ;  /* 0x0000001200097202 */ /* 0x000fe40000000f00 */
[----:B------:R-:W-:Y:S01]  /*7ed40*/  IADD3 R10, P3, R10, R6, RZ ;  /* 0x000000060a0a7210 */ /* 0x000fe20007f7e0ff */
[----:B------:R-:W-:Y:S03]  /*7ed50*/  STL [R1+0x2b54], R18 ;  /* 0x002b541201007387 */ /* 0x000fe60000100800 */
[----:B------:R-:W-:Y:S01]  /*7ed60*/  IADD3.X R16, R16, R3, RZ, P3, !PT ;  /* 0x0000000310107210 */ /* 0x000fe20001ffe4ff */
        /* <DEDUP_REMOVED lines=10> */
[----:B------:R-:W-:-:S05]  /*7ee10*/  IADD3 R14, P0, R14, R6, RZ ;  /* 0x000000060e0e7210 */ /* 0x000fca0007f1e0ff */
[----:B------:R-:W-:Y:S01]  /*7ee20*/  IMAD.X R15, R15, 0x1, R3, P0 ;  /* 0x000000010f0f7824 */ /* 0x000fe200000e0603 */
[-C--:B----4-:R-:W-:Y:S01]  /*7ee30*/  IADD3 R12, P3, R12, R6.reuse, RZ ;  /* 0x000000060c0c7210 */ /* 0x090fe20007f7e0ff */
        /* <DEDUP_REMOVED lines=8> */
[----:B------:R-:W3:Y:S01]  /*7eec0*/  LDL.LU R17, [R1+0x2a58] ;  /* 0x002a580001117983 */ /* 0x000ee20000300800 */
[----:B------:R-:W-:-:S03]  /*7eed0*/  IADD3 R7, P0, R7, R6, RZ ;  /* 0x0000000607077210 */ /* 0x000fc60007f1e0ff */
[----:B------:R1:W-:Y:S01]  /*7eee0*/  LDGSTS.E [R4+0x7180], [R8.64], P2 ;  /* 0x0718000008047fae */ /* 0x0003e20009121848 */
[----:B------:R-:W-:-:S03]  /*7eef0*/  IADD3 R5, P3, R5, R6, RZ ;  /* 0x0000000605057210 */ /* 0x000fc60007f7e0ff */
[----:B------:R-:W3:Y:S01]  /*7ef00*/  LDL.LU R16, [R1+0x2a5c] ;  /* 0x002a5c0001107983 */ /* 0x000ee20000300800 */
[----:B-1----:R-:W-:-:S03]  /*7ef10*/  IMAD.MOV.U32 R8, RZ, RZ, R12 ;  /* 0x000000ffff087224 */ /* 0x002fc600078e000c */
[----:B------:R-:W3:Y:S01]  /*7ef20*/  LDL.LU R12, [R1+0x2a60] ;  /* 0x002a6000010c7983 */ /* 0x000ee20000300800 */
        /* <DEDUP_REMOVED lines=12> */
[----:B----4-:R-:W4:Y:S04]  /*7eff0*/  LDL.LU R13, [R1+0x2a6c] ;  /* 0x002a6c00010d7983 */ /* 0x010f280000300800 */
[----:B-1----:R-:W4:Y:S01]  /*7f000*/  LDL.LU R11, [R1+0x2a70] ;  /* 0x002a7000010b7983 */ /* 0x002f220000300800 */
[----:B------:R-:W-:-:S03]  /*7f010*/  ISETP.GT.AND P0, PT, R0, 0x20, PT ;  /* 0x000000200000780c */ /* 0x000fc60003f04270 */
[----:B------:R1:W-:Y:S04]  /*7f020*/  LDGSTS.E [R4+0x7280], [R8.64], P2 ;  /* 0x0728000008047fae */ /* 0x0003e80009121848 */
[----:B------:R-:W4:Y:S01]  /*7f030*/  LDL.LU R7, [R1+0x2a78] ;  /* 0x002a780001077983 */ /* 0x000f220000300800 */
[----:B-1----:R-:W-:Y:S01]  /*7f040*/  MOV R9, R2 ;  /* 0x0000000200097202 */ /* 0x002fe20000000f00 */
[----:B------:R-:W-:Y:S01]  /*7f050*/  IMAD.MOV.U32 R8, RZ, RZ, R5 ;  /* 0x000000ffff087224 */ /* 0x000fe200078e0005 */
[----:B--2---:R-:W-:Y:S01]  /*7f060*/  SEL R2, RZ, 0x4, !P0 ;  /* 0x00000004ff027807 */ /* 0x004fe20004000000 */
[----:B------:R-:W2:Y:S03]  /*7f070*/  LDL.LU R5, [R1+0x2a80] ;  /* 0x002a800001057983 */ /* 0x000ea60000300800 */
[----:B------:R-:W-:Y:S01]  /*7f080*/  SEL R2, R2, RZ, !P1 ;  /* 0x000000ff02027207 */ /* 0x000fe20004800000 */
[----:B------:R1:W-:Y:S03]  /*7f090*/  LDGSTS.E [R4+0x7300], [R8.64], P2 ;  /* 0x0730000008047fae */ /* 0x0003e60009121848 */
[----:B------:R-:W-:-:S02]  /*7f0a0*/  ISETP.NE.U32.AND P0, PT, R2, RZ, PT ;  /* 0x000000ff0200720c */ /* 0x000fc40003f05070 */
[----:B------:R-:W-:-:S05]  /*7f0b0*/  IADD3 R10, P3, R10, R6, RZ ;  /* 0x000000060a0a7210 */ /* 0x000fca0007f7e0ff */
[----:B------:R-:W-:Y:S01]  /*7f0c0*/  IMAD.X R21, R21, 0x1, R3, P3 ;  /* 0x0000000115157824 */ /* 0x000fe200018e0603 */
[----:B------:R-:W-:Y:S01]  /*7f0d0*/  IADD3 R19, P4, R19, R6, RZ ;  /* 0x0000000613137210 */ /* 0x000fe20007f9e0ff */
[----:B------:R1:W-:Y:S03]  /*7f0e0*/  STL [R1+0x2b88], R10 ;  /* 0x002b880a01007387 */ /* 0x0003e60000100800 */
[----:B------:R-:W-:Y:S01]  /*7f0f0*/  IADD3.X R20, R20, R3, RZ, P4, !PT ;  /* 0x0000000314147210 */ /* 0x000fe200027fe4ff */
[----:B------:R1:W-:Y:S02]  /*7f100*/  STL [R1+0x2b84], R21 ;  /* 0x002b841501007387 */ /* 0x0003e40000100800 */
[----:B-1----:R-:W-:Y:S02]  /*7f110*/  IMAD.MOV.U32 R8, RZ, RZ, R10 ;  /* 0x000000ffff087224 */ /* 0x002fe400078e000a */
[----:B------:R-:W-:Y:S04]  /*7f120*/  STL [R1+0x2a50], R19 ;  /* 0x002a501301007387 */ /* 0x000fe80000100800 */
[----:B------:R-:W2:Y:S04]  /*7f130*/  LDL.LU R10, [R1+0x2a74] ;  /* 0x002a7400010a7983 */ /* 0x000ea80000300800 */
[----:B------:R-:W-:Y:S04]  /*7f140*/  STL [R1+0x2a4c], R20 ;  /* 0x002a4c1401007387 */ /* 0x000fe80000100800 */
[----:B------:R-:W2:Y:S01]  /*7f150*/  LDL.LU R2, [R1+0x2a7c] ;  /* 0x002a7c0001027983 */ /* 0x000ea20000300800 */
[----:B------:R-:W-:-:S05]  /*7f160*/  MOV R9, R21 ;  /* 0x0000001500097202 */ /* 0x000fca0000000f00 */
[----:B------:R1:W-:Y:S01]  /*7f170*/  LDGSTS.E [R4+0x7380], [R8.64], P2 ;  /* 0x0738000008047fae */ /* 0x0003e20009121848 */
[----:B------:R-:W-:Y:S01]  /*7f180*/  IADD3 R17, P2, R17, R6, RZ ;  /* 0x0000000611117210 */ /* 0x000fe20007f5e0ff */
        /* <DEDUP_REMOVED lines=13> */
[----:B------:R-:W2:Y:S01]  /*7f260*/  LDL.LU R21, [R1+0x2a84] ;  /* 0x002a840001157983 */ /* 0x000ea20000300800 */
[----:B-1----:R-:W-:-:S03]  /*7f270*/  IMAD.MOV.U32 R8, RZ, RZ, R12 ;  /* 0x000000ffff087224 */ /* 0x002fc600078e000c */
[----:B------:R-:W2:Y:S04]  /*7f280*/  LDL.LU R12, [R1+0x2a88] ;  /* 0x002a8800010c7983 */ /* 0x000ea80000300800 */
[----:B------:R-:W2:Y:S04]  /*7f290*/  LDL.LU R20, [R1+0x290c] ;  /* 0x00290c0001147983 */ /* 0x000ea80000300800 */
[----:B------:R-:W2:Y:S01]  /*7f2a0*/  LDL.LU R19, [R1+0x2910] ;  /* 0x0029100001137983 */ /* 0x000ea20000300800 */
[----:B------:R-:W-:-:S05]  /*7f2b0*/  MOV R9, R16 ;  /* 0x0000001000097202 */ /* 0x000fca0000000f00 */
[----:B------:R1:W-:Y:S01]  /*7f2c0*/  LDGSTS.E [R4+0x8100], [R8.64], P0 ;  /* 0x0810000008047fae */ /* 0x0003e20008121848 */
[----:B---3--:R-:W-:-:S05]  /*7f2d0*/  IADD3 R14, P2, R14, R6, RZ ;  /* 0x000000060e0e7210 */ /* 0x008fca0007f5e0ff */
        /* <DEDUP_REMOVED lines=26> */
[----:B------:R-:W2:Y:S04]  /*7f480*/  LDL.LU R15, [R1+0x2924] ;  /* 0x00292400010f7983 */ /* 0x000ea80000300800 */
[----:B------:R-:W2:Y:S04]  /*7f490*/  LDL.LU R14, [R1+0x2928] ;  /* 0x00292800010e7983 */ /* 0x000ea80000300800 */
[----:B---3--:R-:W4:Y:S04]  /*7f4a0*/  LDL.LU R13, [R1+0x292c] ;  /* 0x00292c00010d7983 */ /* 0x008f280000300800 */
        /* <DEDUP_REMOVED lines=240> */
[----:B------:R-:W-:-:S05]  /*803b0*/  IADD3 R12, P3, R12, R6, RZ ;  /* 0x000000060c0c7210 */ /* 0x000fca0007f7e0ff */
[----:B------:R-:W-:Y:S01]  /*803c0*/  IMAD.X R21, R21, 0x1, R3, P3 ;  /* 0x0000000115157824 */ /* 0x000fe200018e0603 */
[----:B------:R-:W-:Y:S01]  /*803d0*/  IADD3 R19, P4, R19, R6, RZ ;  /* 0x0000000613137210 */ /* 0x000fe20007f9e0ff */
[----:B------:R1:W-:Y:S02]  /*803e0*/  STL [R1+0x2748], R12 ;  /* 0x0027480c01007387 */ /* 0x0003e40000100800 */
[----:B-1----:R-:W-:Y:S01]  /*803f0*/  IMAD.MOV.U32 R8, RZ, RZ, R12 ;  /* 0x000000ffff087224 */ /* 0x002fe200078e000c */
[----:B------:R-:W-:Y:S01]  /*80400*/  IADD3.X R20, R20, R3, RZ, P4, !PT ;  /* 0x0000000314147210 */ /* 0x000fe200027fe4ff */
[----:B------:R1:W-:Y:S01]  /*80410*/  STL [R1+0x2744], R21 ;  /* 0x0027441501007387 */ /* 0x0003e20000100800 */
[----:B------:R-:W-:-:S03]  /*80420*/  MOV R9, R21 ;  /* 0x0000001500097202 */ /* 0x000fc60000000f00 */
        /* <DEDUP_REMOVED lines=561> */
[----:B------:R4:W-:Y:S03]  /*82740*/  STL [R1+0x21e4], R14 ;  /* 0x0021e40e01007387 */ /* 0x0009e60000100800 */
[----:B------:R-:W-:Y:S01]  /*82750*/  IADD3.X R13, R13, R3, RZ, P3, !PT ;  /* 0x000000030d0d7210 */ /* 0x000fe20001ffe4ff */
[----:B------:R1:W-:Y:S04]  /*82760*/  STL [R1+0x21e0], R15 ;  /* 0x0021e00f01007387 */ /* 0x0003e80000100800 */
[----:B------:R-:W-:Y:S04]  /*82770*/  STL [R1+0x21ec], R12 ;  /* 0x0021ec0c01007387 */ /* 0x000fe80000100800 */
[----:B------:R2:W-:Y:S04]  /*82780*/  STL [R1+0x21e8], R13 ;  /* 0x0021e80d01007387 */ /* 0x0005e80000100800 */
[----:B------:R-:W3:Y:S04]  /*82790*/  LDL.LU R18, [R1+0x22d0] ;  /* 0x0022d00001127983 */ /* 0x000ee80000300800 */
[----:B------:R-:W3:Y:S01]  /*827a0*/  LDL.LU R17, [R1+0x22d4] ;  /* 0x0022d40001117983 */ /* 0x000ee20000300800 */
[----:B-1----:R-:W-:Y:S01]  /*827b0*/  IMAD.MOV.U32 R8, RZ, RZ, R14 ;  /* 0x000000ffff087224 */ /* 0x002fe200078e000e */
[----:B------:R-:W-:-:S02]  /*827c0*/  IADD3 R7, P0, R7, R6, RZ ;  /* 0x0000000607077210 */ /* 0x000fc40007f1e0ff */
[----:B------:R-:W3:Y:S01]  /*827d0*/  LDL.LU R16, [R1+0x22d8] ;  /* 0x0022d80001107983 */ /* 0x000ee20000300800 */
[----:B------:R-:W-:-:S03]  /*827e0*/  IADD3 R5, P3, R5, R6, RZ ;  /* 0x0000000605057210 */ /* 0x000fc60007f7e0ff */
[----:B----4-:R-:W4:Y:S01]  /*827f0*/  LDL.LU R14, [R1+0x22dc] ;  /* 0x0022dc00010e7983 */ /* 0x010f220000300800 */
[----:B------:R-:W-:-:S03]  /*82800*/  MOV R9, R15 ;  /* 0x0000000f00097202 */ /* 0x000fc60000000f00 */
[----:B------:R-:W-:Y:S04]  /*82810*/  STL [R1+0x21f4], R7 ;  /* 0x0021f40701007387 */ /* 0x000fe80000100800 */
[----:B------:R1:W-:Y:S02]  /*82820*/  LDGSTS.E [R4+0x13180], [R8.64], P2 ;  /* 0x1318000008047fae */ /* 0x0003e40009121848 */
[----:B-1----:R-:W-:Y:S01]  /*82830*/  IMAD.MOV.U32 R8, RZ, RZ, R12 ;  /* 0x000000ffff087224 */ /* 0x002fe200078e000c */
[----:B------:R-:W-:-:S05]  /*82840*/  MOV R9, R13 ;  /* 0x0000000d00097202 */ /* 0x000fca0000000f00 */
        /* <DEDUP_REMOVED lines=27> */
[----:B------:R4:W-:Y:S01]  /*82a00*/  STL [R1+0x2200], R21 ;  /* 0x0022001501007387 */ /* 0x0009e20000100800 */
[----:B-1----:R-:W-:-:S03]  /*82a10*/  IMAD.MOV.U32 R8, RZ, RZ, R10 ;  /* 0x000000ffff087224 */ /* 0x002fc600078e000a */
        /* <DEDUP_REMOVED lines=11> */
[----:B----4-:R-:W-:Y:S01]  /*82ad0*/  IADD3 R14, P3, R14, R6, RZ ;  /* 0x000000060e0e7210 */ /* 0x010fe20007f7e0ff */
[----:B------:R-:W-:Y:S01]  /*82ae0*/  STL [R1+0x22d4], R17 ;  /* 0x0022d41101007387 */ /* 0x000fe20000100800 */
[----:B-1----:R-:W-:Y:S02]  /*82af0*/  IMAD.MOV.U32 R8, RZ, RZ, R17 ;  /* 0x000000ffff087224 */ /* 0x002fe400078e0011 */
[----:B------:R-:W-:Y:S02]  /*82b00*/  IADD3.X R16, R16, R3, RZ, P3, !PT ;  /* 0x0000000310107210 */ /* 0x000fe40001ffe4ff */
[----:B------:R-:W-:Y:S01]  /*82b10*/  MOV R9, R18 ;  /* 0x0000001200097202 */ /* 0x000fe20000000f00 */
[----:B------:R-:W-:Y:S04]  /*82b20*/  STL [R1+0x22d0], R18 ;  /* 0x0022d01201007387 */ /* 0x000fe80000100800 */
[----:B------:R1:W-:Y:S04]  /*82b30*/  STL [R1+0x22dc], R14 ;  /* 0x0022dc0e01007387 */ /* 0x0003e80000100800 */
[----:B------:R4:W-:Y:S04]  /*82b40*/  LDGSTS.E [R4+0x14080], [R8.64], P0 ;  /* 0x1408000008047fae */ /* 0x0009e80008121848 */
[----:B------:R1:W-:Y:S04]  /*82b50*/  STL [R1+0x22d8], R16 ;  /* 0x0022d81001007387 */ /* 0x0003e80000100800 */
[----:B------:R-:W2:Y:S01]  /*82b60*/  LDL.LU R21, [R1+0x2300] ;  /* 0x0023000001157983 */ /* 0x000ea20000300800 */
[----:B----4-:R-:W-:-:S03]  /*82b70*/  IMAD.MOV.U32 R8, RZ, RZ, R14 ;  /* 0x000000ffff087224 */ /* 0x010fc600078e000e */
[----:B-1----:R-:W2:Y:S04]  /*82b80*/  LDL.LU R14, [R1+0x2304] ;  /* 0x00230400010e7983 */ /* 0x002ea80000300800 */
[----:B------:R-:W2:Y:S01]  /*82b90*/  LDL.LU R20, [R1+0x23c8] ;  /* 0x0023c80001147983 */ /* 0x000ea20000300800 */
[----:B------:R-:W-:-:S03]  /*82ba0*/  MOV R9, R16 ;  /* 0x0000001000097202 */ /* 0x000fc60000000f00 */
[----:B------:R-:W2:Y:S04]  /*82bb0*/  LDL.LU R19, [R1+0x23cc] ;  /* 0x0023cc0001137983 */ /* 0x000ea80000300800 */
[----:B------:R1:W-:Y:S01]  /*82bc0*/  LDGSTS.E [R4+0x14100], [R8.64], P0 ;  /* 0x1410000008047fae */ /* 0x0003e20008121848 */
[----:B---3--:R-:W-:-:S05]  /*82bd0*/  IADD3 R13, P2, R13, R6, RZ ;  /* 0x000000060d0d7210 */ /* 0x008fca0007f5e0ff */
[----:B------:R-:W-:Y:S01]  /*82be0*/  IMAD.X R15, R15, 0x1, R3, P2 ;  /* 0x000000010f0f7824 */ /* 0x000fe200010e0603 */
[----:B------:R-:W-:Y:S01]  /*82bf0*/  IADD3 R11, P3, R11, R6, RZ ;  /* 0x000000060b0b7210 */ /* 0x000fe20007f7e0ff */
[----:B------:R3:W-:Y:S03]  /*82c00*/  STL [R1+0x22e4], R13 ;  /* 0x0022e40d01007387 */ /* 0x0007e60000100800 */
[----:B------:R-:W-:Y:S01]  /*82c10*/  IADD3.X R12, R12, R3, RZ, P3, !PT ;  /* 0x000000030c0c7210 */ /* 0x000fe20001ffe4ff */
[----:B------:R1:W-:Y:S04]  /*82c20*/  STL [R1+0x22e0], R15 ;  /* 0x0022e00f01007387 */ /* 0x0003e80000100800 */
[----:B------:R-:W-:Y:S04]  /*82c30*/  STL [R1+0x22ec], R11 ;  /* 0x0022ec0b01007387 */ /* 0x000fe80000100800 */
[----:B------:R-:W-:Y:S04]  /*82c40*/  STL [R1+0x22e8], R12 ;  /* 0x0022e80c01007387 */ /* 0x000fe80000100800 */
[----:B------:R-:W4:Y:S01]  /*82c50*/  LDL.LU R18, [R1+0x23d0] ;  /* 0x0023d00001127983 */ /* 0x000f220000300800 */
[----:B-1----:R-:W-:-:S03]  /*82c60*/  IMAD.MOV.U32 R8, RZ, RZ, R13 ;  /* 0x000000ffff087224 */ /* 0x002fc600078e000d */
[----:B------:R-:W4:Y:S01]  /*82c70*/  LDL.LU R17, [R1+0x23d4] ;  /* 0x0023d40001117983 */ /* 0x000f220000300800 */
[----:B------:R-:W-:Y:S02]  /*82c80*/  MOV R9, R15 ;  /* 0x0000000f00097202 */ /* 0x000fe40000000f00 */
[-C--:B------:R-:W-:Y:S01]  /*82c90*/  IADD3 R7, P2, R7, R6.reuse, RZ ;  /* 0x0000000607077210 */ /* 0x080fe20007f5e0ff */
[----:B------:R-:W4:Y:S01]  /*82ca0*/  LDL.LU R16, [R1+0x23d8] ;  /* 0x0023d80001107983 */ /* 0x000f220000300800 */
[----:B--2---:R-:W-:-:S03]  /*82cb0*/  IADD3 R5, P3, R5, R6, RZ ;  /* 0x0000000605057210 */ /* 0x004fc60007f7e0ff */
[----:B---3--:R-:W2:Y:S04]  /*82cc0*/  LDL.LU R13, [R1+0x23dc] ;  /* 0x0023dc00010d7983 */ /* 0x008ea80000300800 */
[----:B------:R1:W-:Y:S04]  /*82cd0*/  LDGSTS.E [R4+0x14180], [R8.64], P0 ;  /* 0x1418000008047fae */ /* 0x0003e80008121848 */
[----:B------:R-:W-:Y:S01]  /*82ce0*/  STL [R1+0x22f4], R7 ;  /* 0x0022f40701007387 */ /* 0x000fe20000100800 */
[----:B-1----:R-:W-:Y:S01]  /*82cf0*/  IMAD.MOV.U32 R8, RZ, RZ, R11 ;  /* 0x000000ffff087224 */ /* 0x002fe200078e000b */
[----:B------:R-:W-:-:S05]  /*82d00*/  MOV R9, R12 ;  /* 0x0000000c00097202 */ /* 0x000fca0000000f00 */
[----:B------:R1:W-:Y:S01]  /*82d10*/  LDGSTS.E [R4+0x14200], [R8.64], P0 ;  /* 0x1420000008047fae */ /* 0x0003e20008121848 */
[----:B------:R-:W-:Y:S02]  /*82d20*/  IMAD.X R10, R10, 0x1, R3, P2 ;  /* 0x000000010a0a7824 */ /* 0x000fe400010e0603 */
[----:B-1----:R-:W-:-:S03]  /*82d30*/  IMAD.MOV.U32 R8, RZ, RZ, R7 ;  /* 0x000000ffff087224 */ /* 0x002fc600078e0007 */
[----:B------:R1:W-:Y:S01]  /*82d40*/  STL [R1+0x22f0], R10 ;  /* 0x0022f00a01007387 */ /* 0x0003e20000100800 */
[----:B------:R-:W-:-:S03]  /*82d50*/  IADD3.X R2, R2, R3, RZ, P3, !PT ;  /* 0x0000000302027210 */ /* 0x000fc60001ffe4ff */
[----:B------:R3:W-:Y:S01]  /*82d60*/  STL [R1+0x22fc], R5 ;  /* 0x0022fc0501007387 */ /* 0x0007e20000100800 */
[----:B------:R-:W-:-:S03]  /*82d70*/  MOV R9, R10 ;  /* 0x0000000a00097202 */ /* 0x000fc60000000f00 */
[----:B------:R3:W-:Y:S04]  /*82d80*/  STL [R1+0x22f8], R2 ;  /* 0x0022f80201007387 */ /* 0x0007e80000100800 */
[----:B------:R-:W2:Y:S04]  /*82d90*/  LDL.LU R15, [R1+0x23e0] ;  /* 0x0023e000010f7983 */ /* 0x000ea80000300800 */
[----:B-1----:R-:W2:Y:S04]  /*82da0*/  LDL.LU R10, [R1+0x23e4] ;  /* 0x0023e400010a7983 */ /* 0x002ea80000300800 */
[----:B------:R1:W-:Y:S04]  /*82db0*/  LDGSTS.E [R4+0x14280], [R8.64], P0 ;  /* 0x1428000008047fae */ /* 0x0003e80008121848 */
[----:B------:R-:W2:Y:S01]  /*82dc0*/  LDL.LU R7, [R1+0x23e8] ;  /* 0x0023e80001077983 */ /* 0x000ea20000300800 */
[----:B-1----:R-:W-:-:S03]  /*82dd0*/  IMAD.MOV.U32 R8, RZ, RZ, R5 ;  /* 0x000000ffff087224 */ /* 0x002fc600078e0005 */
[----:B---3--:R-:W3:Y:S01]  /*82de0*/  LDL.LU R5, [R1+0x23ec] ;  /* 0x0023ec0001057983 */ /* 0x008ee20000300800 */
[----:B------:R-:W-:Y:S02]  /*82df0*/  ISETP.GT.AND P2, PT, R0, 0x54, PT ;  /* 0x000000540000780c */ /* 0x000fe40003f44270 */
[----:B------:R-:W-:Y:S01]  /*82e00*/  MOV R9, R2 ;  /* 0x0000000200097202 */ /* 0x000fe20000000f00 */
[----:B------:R-:W3:Y:S01]  /*82e10*/  LDL.LU R12, [R1+0x23f4] ;  /* 0x0023f400010c7983 */ /* 0x000ee20000300800 */
[----:B------:R-:W-:-:S03]  /*82e20*/  SEL R2, RZ, 0x4, !P2 ;  /* 0x00000004ff027807 */ /* 0x000fc60005000000 */
[----:B------:R1:W-:Y:S01]  /*82e30*/  LDGSTS.E [R4+0x14300], [R8.64], P0 ;  /* 0x1430000008047fae */ /* 0x0003e20008121848 */
[----:B------:R-:W-:-:S03]  /*82e40*/  SEL R2, R2, RZ, !P1 ;  /* 0x000000ff02027207 */ /* 0x000fc60004800000 */
[----:B------:R-:W3:Y:S01]  /*82e50*/  LDL.LU R11, [R1+0x23fc] ;  /* 0x0023fc00010b7983 */ /* 0x000ee20000300800 */
[----:B------:R-:W-:Y:S02]  /*82e60*/  ISETP.NE.U32.AND P2, PT, R2, RZ, PT ;  /* 0x000000ff0200720c */ /* 0x000fe40003f45070 */
[----:B------:R-:W-:-:S05]  /*82e70*/  IADD3 R14, P3, R14, R6, RZ ;  /* 0x000000060e0e7210 */ /* 0x000fca0007f7e0ff */
[----:B------:R-:W-:Y:S02]  /*82e80*/  IMAD.X R21, R21, 0x1, R3, P3 ;  /* 0x0000000115157824 */ /* 0x000fe400018e0603 */
[----:B-1----:R-:W-:Y:S01]  /*82e90*/  IMAD.MOV.U32 R8, RZ, RZ, R14 ;  /* 0x000000ffff087224 */ /* 0x002fe200078e000e */
[----:B------:R-:W-:Y:S02]  /*82ea0*/  IADD3 R19, P4, R19, R6, RZ ;  /* 0x0000000613137210 */ /* 0x000fe40007f9e0ff */
[----:B------:R-:W-:Y:S02]  /*82eb0*/  MOV R9, R21 ;  /* 0x0000001500097202 */ /* 0x000fe40000000f00 */
[----:B------:R-:W-:-:S03]  /*82ec0*/  IADD3.X R20, R20, R3, RZ, P4, !PT ;  /* 0x0000000314147210 */ /* 0x000fc600027fe4ff */
[----:B------:R1:W-:Y:S04]  /*82ed0*/  LDGSTS.E [R4+0x14380], [R8.64], P0 ;  /* 0x1438000008047fae */ /* 0x0003e80008121848 */
[----:B------:R1:W-:Y:S04]  /*82ee0*/  STL [R1+0x2304], R14 ;  /* 0x0023040e01007387 */ /* 0x0003e80000100800 */
[----:B------:R2:W-:Y:S01]  /*82ef0*/  STL [R1+0x2300], R21 ;  /* 0x0023001501007387 */ /* 0x0005e20000100800 */
[----:B-1----:R-:W-:Y:S01]  /*82f00*/  IMAD.MOV.U32 R8, RZ, RZ, R19 ;  /* 0x000000ffff087224 */ /* 0x002fe200078e0013 */
[----:B------:R-:W-:-:S02]  /*82f10*/  MOV R9, R20 ;  /* 0x0000001400097202 */ /* 0x000fc40000000f00 */
[----:B------:R-:W-:Y:S04]  /*82f20*/  STL [R1+0x23cc], R19 ;  /* 0x0023cc1301007387 */ /* 0x000fe80000100800 */
[----:B------:R-:W3:Y:S04]  /*82f30*/  LDL.LU R14, [R1+0x23f0] ;  /* 0x0023f000010e7983 */ /* 0x000ee80000300800 */
[----:B------:R1:W-:Y:S04]  /*82f40*/  LDGSTS.E [R4+0x15000], [R8.64], P2 ;  /* 0x1500000008047fae */ /* 0x0003e80009121848 */
[----:B------:R-:W-:Y:S04]  /*82f50*/  STL [R1+0x23c8], R20 ;  /* 0x0023c81401007387 */ /* 0x000fe80000100800 */
[----:B------:R-:W3:Y:S01]  /*82f60*/  LDL.LU R2, [R1+0x23f8] ;  /* 0x0023f80001027983 */ /* 0x000ee20000300800 */
[----:B----4-:R-:W-:-:S05]  /*82f70*/  IADD3 R17, P0, R17, R6, RZ ;  /* 0x0000000611117210 */ /* 0x010fca0007f1e0ff */
[----:B------:R-:W-:Y:S01]  /*82f80*/  IMAD.X R18, R18, 0x1, R3, P0 ;  /* 0x0000000112127824 */ /* 0x000fe200000e0603 */
[----:B--2---:R-:W-:Y:S01]  /*82f90*/  IADD3 R13, P3, R13, R6, RZ ;  /* 0x000000060d0d7210 */ /* 0x004fe20007f7e0ff */
[----:B-1----:R-:W-:-:S03]  /*82fa0*/  IMAD.MOV.U32 R8, RZ, RZ, R17 ;  /* 0x000000ffff087224 */ /* 0x002fc600078e0011 */
[----:B------:R-:W-:Y:S02]  /*82fb0*/  MOV R9, R18 ;  /* 0x0000001200097202 */ /* 0x000fe40000000f00 */
[----:B------:R-:W-:Y:S01]  /*82fc0*/  IADD3.X R16, R16, R3, RZ, P3, !PT ;  /* 0x0000000310107210 */ /* 0x000fe20001ffe4ff */
[----:B------:R-:W-:Y:S04]  /*82fd0*/  STL [R1+0x23d4], R17 ;  /* 0x0023d41101007387 */ /* 0x000fe80000100800 */
[----:B------:R-:W-:Y:S04]  /*82fe0*/  STL [R1+0x23d0], R18 ;  /* 0x0023d01201007387 */ /* 0x000fe80000100800 */
[----:B------:R1:W-:Y:S04]  /*82ff0*/  STL [R1+0x23dc], R13 ;  /* 0x0023dc0d01007387 */ /* 0x0003e80000100800 */
[----:B------:R2:W-:Y:S04]  /*83000*/  LDGSTS.E [R4+0x15080], [R8.64], P2 ;  /* 0x1508000008047fae */ /* 0x0005e80009121848 */
[----:B------:R-:W-:Y:S04]  /*83010*/  STL [R1+0x23d8], R16 ;  /* 0x0023d81001007387 */ /* 0x000fe80000100800 */
[----:B------:R-:W4:Y:S01]  /*83020*/  LDL.LU R21, [R1+0x2400] ;  /* 0x0024000001157983 */ /* 0x000f220000300800 */
[----:B--2---:R-:W-:-:S03]  /*83030*/  IMAD.MOV.U32 R8, RZ, RZ, R13 ;  /* 0x000000ffff087224 */ /* 0x004fc600078e000d */
[----:B-1----:R-:W2:Y:S01]  /*83040*/  LDL.LU R13, [R1+0x2404] ;  /* 0x00240400010d7983 */ /* 0x002ea20000300800 */
[----:B------:R-:W-:-:S03]  /*83050*/  MOV R9, R16 ;  /* 0x0000001000097202 */ /* 0x000fc60000000f00 */
[----:B------:R-:W4:Y:S04]  /*83060*/  LDL.LU R20, [R1+0x24c8] ;  /* 0x0024c80001147983 */ /* 0x000f280000300800 */
[----:B------:R-:W4:Y:S04]  /*83070*/  LDL.LU R19, [R1+0x24cc] ;  /* 0x0024cc0001137983 */ /* 0x000f280000300800 */
[----:B------:R1:W-:Y:S01]  /*83080*/  LDGSTS.E [R4+0x15100], [R8.64], P2 ;  /* 0x1510000008047fae */ /* 0x0003e20009121848 */
[----:B------:R-:W-:-:S05]  /*83090*/  IADD3 R10, P0, R10, R6, RZ ;  /* 0x000000060a0a7210 */ /* 0x000fca0007f1e0ff */
[----:B------:R-:W-:Y:S01]  /*830a0*/  IMAD.X R15, R15, 0x1, R3, P0 ;  /* 0x000000010f0f7824 */ /* 0x000fe200000e0603 */
[----:B------:R3:W-:Y:S01]  /*830b0*/  STL [R1+0x23e4], R10 ;  /* 0x0023e40a01007387 */ /* 0x0007e20000100800 */
[----:B-1----:R-:W-:-:S03]  /*830c0*/  IMAD.MOV.U32 R8, RZ, RZ, R10 ;  /* 0x000000ffff087224 */ /* 0x002fc600078e000a */
[----:B------:R-:W-:Y:S01]  /*830d0*/  STL [R1+0x23e0], R15 ;  /* 0x0023e00f01007387 */ /* 0x000fe20000100800 */
[----:B---3--:R-:W-:-:S04]  /*830e0*/  IADD3 R5, P3, R5, R6, RZ ;  /* 0x0000000605057210 */ /* 0x008fc80007f7e0ff */
[----:B------:R-:W-:Y:S01]  /*830f0*/  IADD3.X R7, R7, R3, RZ, P3, !PT ;  /* 0x0000000307077210 */ /* 0x000fe20001ffe4ff */
[----:B------:R-:W-:Y:S01]  /*83100*/  STL [R1+0x23ec], R5 ;  /* 0x0023ec0501007387 */ /* 0x000fe20000100800 */
[----:B------:R-:W-:-:S03]  /*83110*/  MOV R9, R15 ;  /* 0x0000000f00097202 */ /* 0x000fc60000000f00 */
[----:B------:R1:W-:Y:S04]  /*83120*/  STL [R1+0x23e8], R7 ;  /* 0x0023e80701007387 */ /* 0x0003e80000100800 */
[----:B------:R-:W3:Y:S04]  /*83130*/  LDL.LU R18, [R1+0x24d0] ;  /* 0x0024d00001127983 */ /* 0x000ee80000300800 */
[----:B------:R-:W3:Y:S04]  /*83140*/  LDL.LU R10, [R1+0x24d4] ;  /* 0x0024d400010a7983 */ /* 0x000ee80000300800 */
[----:B------:R1:W-:Y:S02]  /*83150*/  LDGSTS.E [R4+0x15180], [R8.64], P2 ;  /* 0x1518000008047fae */ /* 0x0003e40009121848 */
[----:B-1----:R-:W-:Y:S01]  /*83160*/  MOV R9, R7 ;  /* 0x0000000700097202 */ /* 0x002fe20000000f00 */
[----:B------:R-:W-:Y:S01]  /*83170*/  IMAD.MOV.U32 R8, RZ, RZ, R5 ;  /* 0x000000ffff087224 */ /* 0x000fe200078e0005 */
[----:B------:R-:W3:Y:S04]  /*83180*/  LDL.LU R7, [R1+0x24d8] ;  /* 0x0024d80001077983 */ /* 0x000ee80000300800 */
[----:B------:R-:W3:Y:S01]  /*83190*/  LDL.LU R5, [R1+0x24dc] ;  /* 0x0024dc0001057983 */ /* 0x000ee20000300800 */
[----:B------:R-:W-:-:S02]  /*831a0*/  IADD3 R12, P0, R12, R6, RZ ;  /* 0x000000060c0c7210 */ /* 0x000fc40007f1e0ff */
[----:B------:R-:W-:Y:S01]  /*831b0*/  IADD3 R11, P3, R11, R6, RZ ;  /* 0x000000060b0b7210 */ /* 0x000fe20007f7e0ff */
[----:B------:R1:W-:Y:S04]  /*831c0*/  LDGSTS.E [R4+0x15200], [R8.64], P2 ;  /* 0x1520000008047fae */ /* 0x0003e80009121848 */
[----:B------:R-:W-:Y:S01]  /*831d0*/  STL [R1+0x23f4], R12 ;  /* 0x0023f40c01007387 */ /* 0x000fe20000100800 */
[----:B-1----:R-:W-:Y:S02]  /*831e0*/  IMAD.MOV.U32 R8, RZ, RZ, R12 ;  /* 0x000000ffff087224 */ /* 0x002fe400078e000c */
[----:B------:R-:W-:Y:S01]  /*831f0*/  IMAD.X R14, R14, 0x1, R3, P0 ;  /* 0x000000010e0e7824 */ /* 0x000fe200000e0603 */
[----:B------:R-:W-:-:S04]  /*83200*/  ISETP.GT.AND P0, PT, R0, 0x58, PT ;  /* 0x000000580000780c */ /* 0x000fc80003f04270 */
[----:B------:R-:W-:Y:S01]  /*83210*/  MOV R9, R14 ;  /* 0x0000000e00097202 */ /* 0x000fe20000000f00 */
[----:B------:R-:W-:Y:S01]  /*83220*/  STL [R1+0x23f0], R14 ;  /* 0x0023f00e01007387 */ /* 0x000fe20000100800 */
[----:B------:R-:W-:-:S03]  /*83230*/  IADD3.X R2, R2, R3, RZ, P3, !PT ;  /* 0x0000000302027210 */ /* 0x000fc60001ffe4ff */
[----:B------:R-:W-:Y:S04]  /*83240*/  STL [R1+0x23fc], R11 ;  /* 0x0023fc0b01007387 */ /* 0x000fe80000100800 */
[----:B------:R1:W-:Y:S04]  /*83250*/  STL [R1+0x23f8], R2 ;  /* 0x0023f80201007387 */ /* 0x0003e80000100800 */
[----:B------:R1:W-:Y:S04]  /*83260*/  LDGSTS.E [R4+0x15280], [R8.64], P2 ;  /* 0x1528000008047fae */ /* 0x0003e80009121848 */
[----:B------:R-:W3:Y:S04]  /*83270*/  LDL.LU R17, [R1+0x24e0] ;  /* 0x0024e00001117983 */ /* 0x000ee80000300800 */
[----:B------:R-:W3:Y:S01]  /*83280*/  LDL.LU R16, [R1+0x24e4] ;  /* 0x0024e40001107983 */ /* 0x000ee20000300800 */
[----:B-1----:R-:W-:Y:S01]  /*83290*/  MOV R9, R2 ;  /* 0x0000000200097202 */ /* 0x002fe20000000f00 */
[----:B------:R-:W-:Y:S01]  /*832a0*/  IMAD.MOV.U32 R8, RZ, RZ, R11 ;  /* 0x000000ffff087224 */ /* 0x000fe200078e000b */
[----:B------:R-:W-:Y:S01]  /*832b0*/  SEL R2, RZ, 0x4, !P0 ;  /* 0x00000004ff027807 */ /* 0x000fe20004000000 */
[----:B------:R-:W3:Y:S04]  /*832c0*/  LDL.LU R15, [R1+0x24e8] ;  /* 0x0024e800010f7983 */ /* 0x000ee80000300800 */
[----:B------:R-:W3:Y:S01]  /*832d0*/  LDL.LU R14, [R1+0x24ec] ;  /* 0x0024ec00010e7983 */ /* 0x000ee20000300800 */
[----:B------:R-:W-:-:S03]  /*832e0*/  SEL R2, R2, RZ, !P1 ;  /* 0x000000ff02027207 */ /* 0x000fc60004800000 */
[----:B------:R1:W-:Y:S01]  /*832f0*/  LDGSTS.E [R4+0x15300], [R8.64], P2 ;  /* 0x1530000008047fae */ /* 0x0003e20009121848 */
[----:B------:R-:W-:-:S03]  /*83300*/  ISETP.NE.U32.AND P0, PT, R2, RZ, PT ;  /* 0x000000ff0200720c */ /* 0x000fc60003f05070 */
[----:B------:R-:W3:Y:S04]  /*83310*/  LDL.LU R12, [R1+0x24f4] ;  /* 0x0024f400010c7983 */ /* 0x000ee80000300800 */
[----:B------:R-:W3:Y:S01]  /*83320*/  LDL.LU R11, [R1+0x24fc] ;  /* 0x0024fc00010b7983 */ /* 0x000ee20000300800 */
[----:B--2---:R-:W-:-:S05]  /*83330*/  IADD3 R13, P3, R13, R6, RZ ;  /* 0x000000060d0d7210 */ /* 0x004fca0007f7e0ff */
[----:B----4-:R-:W-:Y:S02]  /*83340*/  IMAD.X R21, R21, 0x1, R3, P3 ;  /* 0x0000000115157824 */ /* 0x010fe400018e0603 */
[----:B-1----:R-:W-:Y:S01]  /*83350*/  IMAD.MOV.U32 R8, RZ, RZ, R13 ;  /* 0x000000ffff087224 */ /* 0x002fe200078e000d */
[----:B------:R-:W-:Y:S02]  /*83360*/  IADD3 R19, P4, R19, R6, RZ ;  /* 0x0000000613137210 */ /* 0x000fe40007f9e0ff */
[----:B------:R-:W-:Y:S02]  /*83370*/  MOV R9, R21 ;  /* 0x0000001500097202 */ /* 0x000fe40000000f00 */
[----:B------:R-:W-:-:S03]  /*83380*/  IADD3.X R20, R20, R3, RZ, P4, !PT ;  /* 0x0000000314147210 */ /* 0x000fc600027fe4ff */
[----:B------:R1:W-:Y:S04]  /*83390*/  LDGSTS.E [R4+0x15380], [R8.64], P2 ;  /* 0x1538000008047fae */ /* 0x0003e80009121848 */
[----:B------:R2:W-:Y:S04]  /*833a0*/  STL [R1+0x2404], R13 ;  /* 0x0024040d01007387 */ /* 0x0005e80000100800 */
[----:B------:R-:W-:Y:S01]  /*833b0*/  STL [R1+0x2400], R21 ;  /* 0x0024001501007387 */ /* 0x000fe20000100800 */
[----:B-1----:R-:W-:Y:S01]  /*833c0*/  IMAD.MOV.U32 R8, RZ, RZ, R19 ;  /* 0x000000ffff087224 */ /* 0x002fe200078e0013 */
[----:B------:R-:W-:-:S02]  /*833d0*/  MOV R9, R20 ;  /* 0x0000001400097202 */ /* 0x000fc40000000f00 */
[----:B------:R1:W-:Y:S04]  /*833e0*/  STL [R1+0x24cc], R19 ;  /* 0x0024cc1301007387 */ /* 0x0003e80000100800 */
[----:B--2---:R-:W2:Y:S04]  /*833f0*/  LDL.LU R13, [R1+0x24f0] ;  /* 0x0024f000010d7983 */ /* 0x004ea80000300800 */
[----:B------:R4:W-:Y:S04]  /*83400*/  LDGSTS.E [R4+0x16000], [R8.64], P0 ;  /* 0x1600000008047fae */ /* 0x0009e80008121848 */
[----:B------:R-:W-:Y:S04]  /*83410*/  STL [R1+0x24c8], R20 ;  /* 0x0024c81401007387 */ /* 0x000fe80000100800 */
[----:B------:R-:W2:Y:S01]  /*83420*/  LDL.LU R2, [R1+0x24f8] ;  /* 0x0024f80001027983 */ /* 0x000ea20000300800 */
[----:B---3--:R-:W-:-:S05]  /*83430*/  IADD3 R10, P2, R10, R6, RZ ;  /* 0x000000060a0a7210 */ /* 0x008fca0007f5e0ff */
[----:B------:R-:W-:Y:S02]  /*83440*/  IMAD.X R18, R18, 0x1, R3, P2 ;  /* 0x0000000112127824 */ /* 0x000fe400010e0603 */
[----:B----4-:R-:W-:Y:S01]  /*83450*/  IMAD.MOV.U32 R8, RZ, RZ, R10 ;  /* 0x000000ffff087224 */ /* 0x010fe200078e000a */
[----:B------:R-:W-:Y:S02]  /*83460*/  STL [R1+0x24d4], R10 ;  /* 0x0024d40a01007387 */ /* 0x000fe40000100800 */
[----:B------:R-:W-:Y:S02]  /*83470*/  MOV R9, R18 ;  /* 0x0000001200097202 */ /* 0x000fe40000000f00 */
[----:B------:R-:W-:Y:S04]  /*83480*/  STL [R1+0x24d0], R18 ;  /* 0x0024d01201007387 */ /* 0x000fe80000100800 */
[----:B------:R3:W-:Y:S01]  /*83490*/  LDGSTS.E [R4+0x16080], [R8.64], P0 ;  /* 0x1608000008047fae */ /* 0x0007e20008121848 */
[----:B------:R-:W-:-:S04]  /*834a0*/  IADD3 R5, P3, R5, R6, RZ ;  /* 0x0000000605057210 */ /* 0x000fc80007f7e0ff */
[----:B------:R-:W-:Y:S01]  /*834b0*/  IADD3.X R7, R7, R3, RZ, P3, !PT ;  /* 0x0000000307077210 */ /* 0x000fe20001ffe4ff */
[----:B------:R4:W-:Y:S01]  /*834c0*/  STL [R1+0x24dc], R5 ;  /* 0x0024dc0501007387 */ /* 0x0009e20000100800 */
[----:B---3--:R-:W-:-:S03]  /*834d0*/  IMAD.MOV.U32 R8, RZ, RZ, R5 ;  /* 0x000000ffff087224 */ /* 0x008fc600078e0005 */
[----:B------:R3:W-:Y:S04]  /*834e0*/  STL [R1+0x24d8], R7 ;  /* 0x0024d80701007387 */ /* 0x0007e80000100800 */
[----:B-1----:R-:W2:Y:S04]  /*834f0*/  LDL.LU R19, [R1+0x2500] ;  /* 0x0025000001137983 */ /* 0x002ea80000300800 */
[----:B----4-:R-:W4:Y:S01]  /*83500*/  LDL.LU R5, [R1+0x2504] ;  /* 0x0025040001057983 */ /* 0x010f220000300800 */
[----:B------:R-:W-:-:S03]  /*83510*/  MOV R9, R7 ;  /* 0x0000000700097202 */ /* 0x000fc60000000f00 */
[----:B------:R-:W4:Y:S04]  /*83520*/  LDL.LU R10, [R1+0x25c8] ;  /* 0x0025c800010a7983 */ /* 0x000f280000300800 */
[----:B---3--:R-:W4:Y:S04]  /*83530*/  LDL.LU R7, [R1+0x25cc] ;  /* 0x0025cc0001077983 */ /* 0x008f280000300800 */
[----:B------:R1:W-:Y:S01]  /*83540*/  LDGSTS.E [R4+0x16100], [R8.64], P0 ;  /* 0x1610000008047fae */ /* 0x0003e20008121848 */
[----:B------:R-:W-:-:S05]  /*83550*/  IADD3 R16, P2, R16, R6, RZ ;  /* 0x0000000610107210 */ /* 0x000fca0007f5e0ff */
[----:B------:R-:W-:Y:S01]  /*83560*/  IMAD.X R17, R17, 0x1, R3, P2 ;  /* 0x0000000111117824 */ /* 0x000fe200010e0603 */
[-C--:B------:R-:W-:Y:S01]  /*83570*/  IADD3 R14, P3, R14, R6.reuse, RZ ;  /* 0x000000060e0e7210 */ /* 0x080fe20007f7e0ff */
[----:B------:R-:W-:Y:S03]  /*83580*/  STL [R1+0x24e4], R16 ;  /* 0x0024e41001007387 */ /* 0x000fe60000100800 */
[----:B------:R-:W-:Y:S01]  /*83590*/  IADD3.X R15, R15, R3, RZ, P3, !PT ;  /* 0x000000030f0f7210 */ /* 0x000fe20001ffe4ff */
[----:B------:R1:W-:Y:S02]  /*835a0*/  STL [R1+0x24e0], R17 ;  /* 0x0024e01101007387 */ /* 0x0003e40000100800 */
[----:B-1----:R-:W-:Y:S01]  /*835b0*/  IMAD.MOV.U32 R8, RZ, RZ, R16 ;  /* 0x000000ffff087224 */ /* 0x002fe200078e0010 */
[----:B------:R-:W-:Y:S01]  /*835c0*/  MOV R9, R17 ;  /* 0x0000001100097202 */ /* 0x000fe20000000f00 */
[----:B------:R-:W-:Y:S04]  /*835d0*/  STL [R1+0x24ec], R14 ;  /* 0x0024ec0e01007387 */ /* 0x000fe80000100800 */
[----:B------:R1:W-:Y:S04]  /*835e0*/  STL [R1+0x24e8], R15 ;  /* 0x0024e80f01007387 */ /* 0x0003e80000100800 */
[----:B------:R-:W4:Y:S01]  /*835f0*/  LDL.LU R18, [R1+0x25d0] ;  /* 0x0025d00001127983 */ /* 0x000f220000300800 */
[----:B------:R-:W-:-:S03]  /*83600*/  IADD3 R12, P2, R12, R6, RZ ;  /* 0x000000060c0c7210 */ /* 0x000fc60007f5e0ff */
[----:B------:R-:W4:Y:S04]  /*83610*/  LDL.LU R17, [R1+0x25d4] ;  /* 0x0025d40001117983 */ /* 0x000f280000300800 */
[----:B------:R1:W-:Y:S04]  /*83620*/  LDGSTS.E [R4+0x16180], [R8.64], P0 ;  /* 0x1618000008047fae */ /* 0x0003e80008121848 */
[----:B------:R-:W4:Y:S01]  /*83630*/  LDL.LU R16, [R1+0x25d8] ;  /* 0x0025d80001107983 */ /* 0x000f220000300800 */
[----:B------:R-:W-:Y:S02]  /*83640*/  IADD3 R11, P3, R11, R6, RZ ;  /* 0x000000060b0b7210 */ /* 0x000fe40007f7e0ff */
[----:B-1----:R-:W-:-:S02]  /*83650*/  MOV R9, R15 ;  /* 0x0000000f00097202 */ /* 0x002fc40000000f00 */
[----:B------:R-:W4:Y:S01]  /*83660*/  LDL.LU R15, [R1+0x25dc] ;  /* 0x0025dc00010f7983 */ /* 0x000f220000300800 */
[----:B------:R-:W-:-:S03]  /*83670*/  IMAD.MOV.U32 R8, RZ, RZ, R14 ;  /* 0x000000ffff087224 */ /* 0x000fc600078e000e */
[----:B------:R-:W-:Y:S04]  /*83680*/  STL [R1+0x24f4], R12 ;  /* 0x0024f40c01007387 */ /* 0x000fe80000100800 */
[----:B------:R1:W-:Y:S02]  /*83690*/  LDGSTS.E [R4+0x16200], [R8.64], P0 ;  /* 0x1620000008047fae */ /* 0x0003e40008121848 */
[----:B-1----:R-:W-:Y:S02]  /*836a0*/  IMAD.MOV.U32 R8, RZ, RZ, R12 ;  /* 0x000000ffff087224 */ /* 0x002fe400078e000c */
[----:B--2---:R-:W-:-:S05]  /*836b0*/  IMAD.X R13, R13, 0x1, R3, P2 ;  /* 0x000000010d0d7824 */ /* 0x004fca00010e0603 */
[----:B------:R1:W-:Y:S01]  /*836c0*/  STL [R1+0x24f0], R13 ;  /* 0x0024f00d01007387 */ /* 0x0003e20000100800 */
[----:B------:R-:W-:Y:S02]  /*836d0*/  MOV R9, R13 ;  /* 0x0000000d00097202 */ /* 0x000fe40000000f00 */
[----:B------:R-:W-:Y:S01]  /*836e0*/  IADD3.X R2, R2, R3, RZ, P3, !PT ;  /* 0x0000000302027210 */ /* 0x000fe20001ffe4ff */
[----:B------:R2:W-:Y:S01]  /*836f0*/  STL [R1+0x24fc], R11 ;  /* 0x0024fc0b01007387 */ /* 0x0005e20000100800 */
[----:B------:R-:W-:-:S03]  /*83700*/  ISETP.GT.AND P2, PT, R0, 0x5c, PT ;  /* 0x0000005c0000780c */ /* 0x000fc60003f44270 */
[----:B------:R2:W-:Y:S04]  /*83710*/  STL [R1+0x24f8], R2 ;  /* 0x0024f80201007387 */ /* 0x0005e80000100800 */
[----:B------:R-:W3:Y:S04]  /*83720*/  LDL.LU R14, [R1+0x25e0] ;  /* 0x0025e000010e7983 */ /* 0x000ee80000300800 */
[----:B-1----:R-:W3:Y:S04]  /*83730*/  LDL.LU R13, [R1+0x25e4] ;  /* 0x0025e400010d7983 */ /* 0x002ee80000300800 */
[----:B------:R1:W-:Y:S04]  /*83740*/  LDGSTS.E [R4+0x16280], [R8.64], P0 ;  /* 0x1628000008047fae */ /* 0x0003e80008121848 */
[----:B------:R-:W3:Y:S01]  /*83750*/  LDL.LU R12, [R1+0x25e8] ;  /* 0x0025e800010c7983 */ /* 0x000ee20000300800 */
[----:B-1----:R-:W-:Y:S01]  /*83760*/  IMAD.MOV.U32 R8, RZ, RZ, R11 ;  /* 0x000000ffff087224 */ /* 0x002fe200078e000b */
[----:B------:R-:W-:-:S02]  /*83770*/  MOV R9, R2 ;  /* 0x0000000200097202 */ /* 0x000fc40000000f00 */
[----:B--2---:R-:W2:Y:S01]  /*83780*/  LDL.LU R11, [R1+0x25ec] ;  /* 0x0025ec00010b7983 */ /* 0x004ea20000300800 */
[----:B------:R-:W-:-:S03]  /*83790*/  SEL R2, RZ, 0x4, !P2 ;  /* 0x00000004ff027807 */ /* 0x000fc60005000000 */
[----:B------:R1:W-:Y:S01]  /*837a0*/  LDGSTS.E [R4+0x16300], [R8.64], P0 ;  /* 0x1630000008047fae */ /* 0x0003e20008121848 */
[----:B------:R-:W-:Y:S02]  /*837b0*/  SEL R2, R2, RZ, !P1 ;  /* 0x000000ff02027207 */ /* 0x000fe40004800000 */
[----:B----4-:R-:W-:-:S05]  /*837c0*/  IADD3 R5, P3, R5, R6, RZ ;  /* 0x0000000605057210 */ /* 0x010fca0007f7e0ff */
[----:B------:R-:W-:Y:S01]  /*837d0*/  IMAD.X R19, R19, 0x1, R3, P3 ;  /* 0x0000000113137824 */ /* 0x000fe200018e0603 */
[----:B------:R-:W-:Y:S01]  /*837e0*/  IADD3 R7, P4, R7, R6, RZ ;  /* 0x0000000607077210 */ /* 0x000fe20007f9e0ff */
[----:B------:R4:W-:Y:S01]  /*837f0*/  STL [R1+0x2504], R5 ;  /* 0x0025040501007387 */ /* 0x0009e20000100800 */
[----:B-1----:R-:W-:Y:S02]  /*83800*/  IMAD.MOV.U32 R8, RZ, RZ, R5 ;  /* 0x000000ffff087224 */ /* 0x002fe400078e0005 */
[----:B------:R-:W-:Y:S02]  /*83810*/  MOV R9, R19 ;  /* 0x0000001300097202 */ /* 0x000fe40000000f00 */
[----:B------:R-:W-:Y:S01]  /*83820*/  IADD3.X R10, R10, R3, RZ, P4, !PT ;  /* 0x000000030a0a7210 */ /* 0x000fe200027fe4ff */
[----:B------:R-:W-:Y:S04]  /*83830*/  STL [R1+0x2500], R19 ;  /* 0x0025001301007387 */ /* 0x000fe80000100800 */
[----:B------:R-:W-:Y:S01]  /*83840*/  STL [R1+0x25cc], R7 ;  /* 0x0025cc0701007387 */ /* 0x000fe20000100800 */
[----:B------:R-:W-:-:S03]  /*83850*/  ISETP.NE.U32.AND P2, PT, R2, RZ, PT ;  /* 0x000000ff0200720c */ /* 0x000fc60003f45070 */
[----:B----4-:R-:W4:Y:S04]  /*83860*/  LDL.LU R5, [R1+0x25f4] ;  /* 0x0025f40001057983 */ /* 0x010f280000300800 */
[----:B------:R1:W-:Y:S04]  /*83870*/  STL [R1+0x25c8], R10 ;  /* 0x0025c80a01007387 */ /* 0x0003e80000100800 */
[----:B------:R1:W-:Y:S04]  /*83880*/  LDGSTS.E [R4+0x16380], [R8.64], P0 ;  /* 0x1638000008047fae */ /* 0x0003e80008121848 */
[----:B------:R-:W4:Y:S01]  /*83890*/  LDL.LU R2, [R1+0x25fc] ;  /* 0x0025fc0001027983 */ /* 0x000f220000300800 */
[----:B-1----:R-:W-:-:S03]  /*838a0*/  MOV R9, R10 ;  /* 0x0000000a00097202 */ /* 0x002fc60000000f00 */
[----:B------:R-:W4:Y:S01]  /*838b0*/  LDL.LU R10, [R1+0x25f0] ;  /* 0x0025f000010a7983 */ /* 0x000f220000300800 */
[----:B------:R-:W-:-:S03]  /*838c0*/  IMAD.MOV.U32 R8, RZ, RZ, R7 ;  /* 0x000000ffff087224 */ /* 0x000fc600078e0007 */
[----:B------:R-:W4:Y:S04]  /*838d0*/  LDL.LU R7, [R1+0x25f8] ;  /* 0x0025f80001077983 */ /* 0x000f280000300800 */
[----:B------:R1:W-:Y:S01]  /*838e0*/  LDGSTS.E [R4+0x17000], [R8.64], P2 ;  /* 0x1700000008047fae */ /* 0x0003e20009121848 */
[----:B------:R-:W-:-:S05]  /*838f0*/  IADD3 R17, P0, R17, R6, RZ ;  /* 0x0000000611117210 */ /* 0x000fca0007f1e0ff */
[----:B------:R-:W-:Y:S01]  /*83900*/  IMAD.X R18, R18, 0x1, R3, P0 ;  /* 0x0000000112127824 */ /* 0x000fe200000e0603 */
[----:B------:R-:W-:Y:S04]  /*83910*/  STL [R1+0x25d4], R17 ;  /* 0x0025d41101007387 */ /* 0x000fe80000100800 */
[----:B------:R1:W-:Y:S01]  /*83920*/  STL [R1+0x25d0], R18 ;  /* 0x0025d01201007387 */ /* 0x0003e20000100800 */
[----:B------:R-:W-:-:S04]  /*83930*/  IADD3 R15, P3, R15, R6, RZ ;  /* 0x000000060f0f7210 */ /* 0x000fc80007f7e0ff */
[----:B------:R-:W-:Y:S01]  /*83940*/  IADD3.X R16, R16, R3, RZ, P3, !PT ;  /* 0x0000000310107210 */ /* 0x000fe20001ffe4ff */
[----:B------:R-:W-:Y:S01]  /*83950*/  STL [R1+0x25dc], R15 ;  /* 0x0025dc0f01007387 */ /* 0x000fe20000100800 */
[----:B-1----:R-:W-:-:S03]  /*83960*/  IMAD.MOV.U32 R8, RZ, RZ, R17 ;  /* 0x000000ffff087224 */ /* 0x002fc600078e0011 */
[----:B------:R1:W-:Y:S01]  /*83970*/  STL [R1+0x25d8], R16 ;  /* 0x0025d81001007387 */ /* 0x0003e20000100800 */
[----:B------:R-:W-:-:S03]  /*83980*/  MOV R9, R18 ;  /* 0x0000001200097202 */ /* 0x000fc60000000f00 */
[----:B------:R-:W4:Y:S04]  /*83990*/  LDL.LU R21, [R1+0x2600] ;  /* 0x0026000001157983 */ /* 0x000f280000300800 */
[----:B------:R-:W4:Y:S04]  /*839a0*/  LDL.LU R20, [R1+0x2604] ;  /* 0x0026040001147983 */ /* 0x000f280000300800 */
[----:B------:R1:W-:Y:S04]  /*839b0*/  LDGSTS.E [R4+0x17080], [R8.64], P2 ;  /* 0x1708000008047fae */ /* 0x0003e80009121848 */
[----:B------:R-:W4:Y:S01]  /*839c0*/  LDL.LU R18, [R1+0x26cc] ;  /* 0x0026cc0001127983 */ /* 0x000f220000300800 */
[----:B-1----:R-:W-:Y:S01]  /*839d0*/  IMAD.MOV.U32 R8, RZ, RZ, R15 ;  /* 0x000000ffff087224 */ /* 0x002fe200078e000f */
[----:B------:R-:W-:-:S02]  /*839e0*/  MOV R9, R16 ;  /* 0x0000001000097202 */ /* 0x000fc40000000f00 */
[----:B------:R-:W4:Y:S04]  /*839f0*/  LDL.LU R16, [R1+0x26d4] ;  /* 0x0026d40001107983 */ /* 0x000f280000300800 */
[----:B------:R1:W-:Y:S01]  /*83a00*/  LDGSTS.E [R4+0x17100], [R8.64], P2 ;  /* 0x1710000008047fae */ /* 0x0003e20009121848 */
[----:B---3--:R-:W-:-:S05]  /*83a10*/  IADD3 R13, P0, R13, R6, RZ ;  /* 0x000000060d0d7210 */ /* 0x008fca0007f1e0ff */
[----:B------:R-:W-:Y:S01]  /*83a20*/  IMAD.X R14, R14, 0x1, R3, P0 ;  /* 0x000000010e0e7824 */ /* 0x000fe200000e0603 */
[----:B------:R-:W-:Y:S01]  /*83a30*/  STL [R1+0x25e4], R13 ;  /* 0x0025e40d01007387 */ /* 0x000fe20000100800 */
[----:B-1----:R-:W-:-:S03]  /*83a40*/  IMAD.MOV.U32 R8, RZ, RZ, R13 ;  /* 0x000000ffff087224 */ /* 0x002fc600078e000d */
[----:B------:R1:W-:Y:S01]  /*83a50*/  STL [R1+0x25e0], R14 ;  /* 0x0025e00e01007387 */ /* 0x0003e20000100800 */
[----:B------:R-:W-:-:S05]  /*83a60*/  MOV R9, R14 ;  /* 0x0000000e00097202 */ /* 0x000fca0000000f00 */
[----:B------:R3:W-:Y:S01]  /*83a70*/  LDGSTS.E [R4+0x17180], [R8.64], P2 ;  /* 0x1718000008047fae */ /* 0x0007e20009121848 */
[----:B--2---:R-:W-:-:S04]  /*83a80*/  IADD3 R11, P3, R11, R6, RZ ;  /* 0x000000060b0b7210 */ /* 0x004fc80007f7e0ff */
[----:B------:R-:W-:Y:S01]  /*83a90*/  IADD3.X R12, R12, R3, RZ, P3, !PT ;  /* 0x000000030c0c7210 */ /* 0x000fe20001ffe4ff */
[----:B------:R-:W-:Y:S04]  /*83aa0*/  STL [R1+0x25ec], R11 ;  /* 0x0025ec0b01007387 */ /* 0x000fe80000100800 */
[----:B------:R-:W2:Y:S01]  /*83ab0*/  LDL.LU R19, [R1+0x26c8] ;  /* 0x0026c80001137983 */ /* 0x000ea20000300800 */
[----:B---3--:R-:W-:-:S03]  /*83ac0*/  IMAD.MOV.U32 R8, RZ, RZ, R11 ;  /* 0x000000ffff087224 */ /* 0x008fc600078e000b */
[----:B------:R3:W-:Y:S01]  /*83ad0*/  STL [R1+0x25e8], R12 ;  /* 0x0025e80c01007387 */ /* 0x0007e20000100800 */
[----:B------:R-:W-:-:S03]  /*83ae0*/  MOV R9, R12 ;  /* 0x0000000c00097202 */ /* 0x000fc60000000f00 */
[----:B------:R-:W2:Y:S04]  /*83af0*/  LDL.LU R17, [R1+0x26d0] ;  /* 0x0026d00001117983 */ /* 0x000ea80000300800 */
[----:B------:R-:W2:Y:S04]  /*83b00*/  LDL.LU R15, [R1+0x26d8] ;  /* 0x0026d800010f7983 */ /* 0x000ea80000300800 */
[----:B-1----:R-:W2:Y:S04]  /*83b10*/  LDL.LU R14, [R1+0x26dc] ;  /* 0x0026dc00010e7983 */ /* 0x002ea80000300800 */
[----:B------:R-:W2:Y:S04]  /*83b20*/  LDL.LU R13, [R1+0x26e0] ;  /* 0x0026e000010d7983 */ /* 0x000ea80000300800 */
[----:B---3--:R-:W3:Y:S04]  /*83b30*/  LDL.LU R12, [R1+0x26e4] ;  /* 0x0026e400010c7983 */ /* 0x008ee80000300800 */
[----:B------:R1:W-:Y:S01]  /*83b40*/  LDGSTS.E [R4+0x17200], [R8.64], P2 ;  /* 0x1720000008047fae */ /* 0x0003e20009121848 */
[----:B----4-:R-:W-:-:S05]  /*83b50*/  IADD3 R5, P0, R5, R6, RZ ;  /* 0x0000000605057210 */ /* 0x010fca0007f1e0ff */
[----:B------:R-:W-:Y:S01]  /*83b60*/  STL [R1+0x25f4], R5 ;  /* 0x0025f40501007387 */ /* 0x000fe20000100800 */
[----:B------:R-:W-:Y:S01]  /*83b70*/  IADD3 R2, P3, R2, R6, RZ ;  /* 0x0000000602027210 */ /* 0x000fe20007f7e0ff */
[----:B-1----:R-:W-:Y:S02]  /*83b80*/  IMAD.MOV.U32 R8, RZ, RZ, R5 ;  /* 0x000000ffff087224 */ /* 0x002fe400078e0005 */
[----:B------:R-:W-:Y:S01]  /*83b90*/  IMAD.X R10, R10, 0x1, R3, P0 ;  /* 0x000000010a0a7824 */ /* 0x000fe200000e0603 */
[----:B------:R-:W-:-:S04]  /*83ba0*/  IADD3.X R7, R7, R3, RZ, P3, !PT ;  /* 0x0000000307077210 */ /* 0x000fc80001ffe4ff */
[----:B------:R1:W-:Y:S01]  /*83bb0*/  STL [R1+0x25f0], R10 ;  /* 0x0025f00a01007387 */ /* 0x0003e20000100800 */
[----:B------:R-:W-:-:S03]  /*83bc0*/  MOV R9, R10 ;  /* 0x0000000a00097202 */ /* 0x000fc60000000f00 */
[----:B------:R-:W-:Y:S04]  /*83bd0*/  STL [R1+0x25fc], R2 ;  /* 0x0025fc0201007387 */ /* 0x000fe80000100800 */
[----:B------:R4:W-:Y:S04]  /*83be0*/  LDGSTS.E [R4+0x17280], [R8.64], P2 ;  /* 0x1728000008047fae */ /* 0x0009e80009121848 */
[----:B-1----:R-:W3:Y:S04]  /*83bf0*/  LDL.LU R10, [R1+0x26ec] ;  /* 0x0026ec00010a7983 */ /* 0x002ee80000300800 */
[----:B------:R1:W-:Y:S04]  /*83c00*/  STL [R1+0x25f8], R7 ;  /* 0x0025f80701007387 */ /* 0x0003e80000100800 */
[----:B------:R-:W3:Y:S04]  /*83c10*/  LDL.LU R5, [R1+0x26f4] ;  /* 0x0026f40001057983 */ /* 0x000ee80000300800 */
[----:B------:R-:W3:Y:S01]  /*83c20*/  LDL.LU R11, [R1+0x26e8] ;  /* 0x0026e800010b7983 */ /* 0x000ee20000300800 */
[----:B----4-:R-:W-:-:S03]  /*83c30*/  MOV R9, R7 ;  /* 0x0000000700097202 */ /* 0x010fc60000000f00 */
[----:B-1----:R-:W4:Y:S01]  /*83c40*/  LDL.LU R7, [R1+0x26f0] ;  /* 0x0026f00001077983 */ /* 0x002f220000300800 */
[----:B------:R-:W-:Y:S01]  /*83c50*/  IMAD.MOV.U32 R8, RZ, RZ, R2 ;  /* 0x000000ffff087224 */ /* 0x000fe200078e0002 */
[----:B------:R-:W-:-:S04]  /*83c60*/  ISETP.GT.AND P0, PT, R0, 0x60, PT ;  /* 0x000000600000780c */ /* 0x000fc80003f04270 */
[----:B------:R1:W-:Y:S01]  /*83c70*/  LDGSTS.E [R4+0x17300], [R8.64], P2 ;  /* 0x1730000008047fae */ /* 0x0003e20009121848 */
[----:B------:R-:W-:-:S04]  /*83c80*/  SEL R2, RZ, 0x4, !P0 ;  /* 0x00000004ff027807 */ /* 0x000fc80004000000 */
[----:B------:R-:W-:Y:S02]  /*83c90*/  SEL R2, R2, RZ, !P1 ;  /* 0x000000ff02027207 */ /* 0x000fe40004800000 */
[----:B------:R-:W-:-:S05]  /*83ca0*/  IADD3 R20, P3, R20, R6, RZ ;  /* 0x0000000614147210 */ /* 0x000fca0007f7e0ff */
[----:B------:R-:W-:Y:S01]  /*83cb0*/  IMAD.X R21, R21, 0x1, R3, P3 ;  /* 0x0000000115157824 */ /* 0x000fe200018e0603 */
[----:B-1----:R-:W-:-:S03]  /*83cc0*/  MOV R8, R20 ;  /* 0x0000001400087202 */ /* 0x002fc60000000f00 */
[----:B------:R-:W-:Y:S01]  /*83cd0*/  IMAD.MOV.U32 R9, RZ, RZ, R21 ;  /* 0x000000ffff097224 */ /* 0x000fe200078e0015 */
[-C--:B------:R-:W-:Y:S02]  /*83ce0*/  IADD3 R18, P0, R18, R6.reuse, RZ ;  /* 0x0000000612127210 */ /* 0x080fe40007f1e0ff */
[----:B------:R-:W-:Y:S02]  /*83cf0*/  ISETP.NE.U32.AND P3, PT, R2, RZ, PT ;  /* 0x000000ff0200720c */ /* 0x000fe40003f65070 */
[----:B------:R1:W-:Y:S01]  /*83d00*/  LDGSTS.E [R4+0x17380], [R8.64], P2 ;  /* 0x1738000008047fae */ /* 0x0003e20009121848 */
[----:B------:R-:W-:-:S03]  /*83d10*/  IADD3 R16, P2, R16, R6, RZ ;  /* 0x0000000610107210 */ /* 0x000fc60007f5e0ff */
[----:B------:R-:W-:Y:S04]  /*83d20*/  STL [R1+0x2604], R20 ;  /* 0x0026041401007387 */ /* 0x000fe80000100800 */
[----:B------:R-:W-:Y:S01]  /*83d30*/  STL [R1+0x2600], R21 ;  /* 0x0026001501007387 */ /* 0x000fe20000100800 */
[----:B-1----:R-:W-:-:S03]  /*83d40*/  MOV R8, R18 ;  /* 0x0000001200087202 */ /* 0x002fc60000000f00 */
[----:B------:R-:W-:Y:S01]  /*83d50*/  STL [R1+0x26cc], R18 ;  /* 0x0026cc1201007387 */ /* 0x000fe20000100800 */
[----:B--2---:R-:W-:Y:S01]  /*83d60*/  IADD3.X R19, R19, R3, RZ, P0, !PT ;  /* 0x0000000313137210 */ /* 0x004fe200007fe4ff */
[----:B------:R-:W-:-:S04]  /*83d70*/  IMAD.X R17, R17, 0x1, R3, P2 ;  /* 0x0000000111117824 */ /* 0x000fc800010e0603 */
[----:B------:R-:W-:Y:S01]  /*83d80*/  STL [R1+0x26c8], R19 ;  /* 0x0026c81301007387 */ /* 0x000fe20000100800 */
[----:B------:R-:W-:Y:S01]  /*83d90*/  IMAD.MOV.U32 R9, RZ, RZ, R19 ;  /* 0x000000ffff097224 */ /* 0x000fe200078e0013 */
[-C--:B------:R-:W-:Y:S02]  /*83da0*/  IADD3 R14, P0, R14, R6.reuse, RZ ;  /* 0x000000060e0e7210 */ /* 0x080fe40007f1e0ff */
[----:B------:R-:W-:Y:S02]  /*83db0*/  STL [R1+0x26d4], R16 ;  /* 0x0026d41001007387 */ /* 0x000fe40000100800 */
[----:B------:R-:W-:Y:S02]  /*83dc0*/  IADD3.X R15, R15, R3, RZ, P0, !PT ;  /* 0x000000030f0f7210 */ /* 0x000fe400007fe4ff */
[----:B---3--:R-:W-:Y:S01]  /*83dd0*/  IADD3 R12, P2, R12, R6, RZ ;  /* 0x000000060c0c7210 */ /* 0x008fe20007f5e0ff */
[----:B------:R-:W-:Y:S04]  /*83de0*/  STL [R1+0x26d0], R17 ;  /* 0x0026d01101007387 */ /* 0x000fe80000100800 */
[----:B------:R-:W-:Y:S01]  /*83df0*/  IMAD.X R13, R13, 0x1, R3, P2 ;  /* 0x000000010d0d7824 */ /* 0x000fe200010e0603 */
[----:B------:R-:W-:Y:S04]  /*83e00*/  STL [R1+0x26dc], R14 ;  /* 0x0026dc0e01007387 */ /* 0x000fe80000100800 */
[----:B------:R1:W-:Y:S04]  /*83e10*/  LDGSTS.E [R4+0x18000], [R8.64], P3 ;  /* 0x1800000008047fae */ /* 0x0003e80009921848 */
[----:B------:R2:W-:Y:S04]  /*83e20*/  STL [R1+0x26d8], R15 ;  /* 0x0026d80f01007387 */ /* 0x0005e80000100800 */
[----:B------:R-:W-:Y:S01]  /*83e30*/  STL [R1+0x26e4], R12 ;  /* 0x0026e40c01007387 */ /* 0x000fe20000100800 */
[----:B-1----:R-:W-:Y:S01]  /*83e40*/  MOV R8, R16 ;  /* 0x0000001000087202 */ /* 0x002fe20000000f00 */
[----:B------:R-:W-:-:S02]  /*83e50*/  IMAD.MOV.U32 R9, RZ, RZ, R17 ;  /* 0x000000ffff097224 */ /* 0x000fc400078e0011 */
[----:B------:R1:W-:Y:S04]  /*83e60*/  STL [R1+0x26e0], R13 ;  /* 0x0026e00d01007387 */ /* 0x0003e80000100800 */
[----:B------:R-:W3:Y:S04]  /*83e70*/  LDL.LU.64 R30, [R1+0x14b0] ;  /* 0x0014b000011e7983 */ /* 0x000ee80000300a00 */
[----:B------:R1:W-:Y:S01]  /*83e80*/  LDGSTS.E [R4+0x18080], [R8.64], P3 ;  /* 0x1808000008047fae */ /* 0x0003e20009921848 */
[----:B------:R-:W-:Y:S01]  /*83e90*/  IADD3 R10, P0, R10, R6, RZ ;  /* 0x000000060a0a7210 */ /* 0x000fe20007f1e0ff */
[----:B-1----:R-:W-:Y:S01]  /*83ea0*/  IMAD.MOV.U32 R9, RZ, RZ, R15 ;  /* 0x000000ffff097224 */ /* 0x002fe200078e000f */
[----:B------:R-:W-:-:S03]  /*83eb0*/  MOV R8, R14 ;  /* 0x0000000e00087202 */ /* 0x000fc60000000f00 */
[----:B------:R-:W-:Y:S01]  /*83ec0*/  STL [R1+0x26ec], R10 ;  /* 0x0026ec0a01007387 */ /* 0x000fe20000100800 */
[----:B------:R-:W-:-:S03]  /*83ed0*/  IADD3 R5, P2, R5, R6, RZ ;  /* 0x0000000605057210 */ /* 0x000fc60007f5e0ff */
[----:B------:R1:W-:Y:S01]  /*83ee0*/  LDGSTS.E [R4+0x18100], [R8.64], P3 ;  /* 0x1810000008047fae */ /* 0x0003e20009921848 */
[----:B------:R-:W-:-:S05]  /*83ef0*/  IADD3.X R11, R11, R3, RZ, P0, !PT ;  /* 0x000000030b0b7210 */ /* 0x000fca00007fe4ff */
[----:B------:R1:W-:Y:S04]  /*83f00*/  STL [R1+0x26e8], R11 ;  /* 0x0026e80b01007387 */ /* 0x0003e80000100800 */
[----:B------:R1:W-:Y:S04]  /*83f10*/  STL [R1+0x26f4], R5 ;  /* 0x0026f40501007387 */ /* 0x0003e80000100800 */
[----:B--2---:R-:W2:Y:S01]  /*83f20*/  LDL.LU.64 R14, [R1+0x14a8] ;  /* 0x0014a800010e7983 */ /* 0x004ea20000300a00 */
[----:B----4-:R-:W-:-:S05]  /*83f30*/  IMAD.X R7, R7, 0x1, R3, P2 ;  /* 0x0000000107077824 */ /* 0x010fca00010e0603 */
[----:B------:R4:W-:Y:S04]  /*83f40*/  STL [R1+0x26f0], R7 ;  /* 0x0026f00701007387 */ /* 0x0009e80000100800 */
[----:B------:R-:W4:Y:S04]  /*83f50*/  LDL.LU.64 R28, [R1+0x1420] ;  /* 0x00142000011c7983 */ /* 0x000f280000300a00 */
[----:B------:R-:W4:Y:S04]  /*83f60*/  LDL.LU.64 R26, [R1+0x1418] ;  /* 0x00141800011a7983 */ /* 0x000f280000300a00 */
[----:B------:R-:W4:Y:S01]  /*83f70*/  LDL.LU.64 R24, [R1+0x1410] ;  /* 0x0014100001187983 */ /* 0x000f220000300a00 */
[----:B-1----:R-:W-:Y:S01]  /*83f80*/  MOV R8, R12 ;  /* 0x0000000c00087202 */ /* 0x002fe20000000f00 */
[----:B------:R-:W-:-:S02]  /*83f90*/  IMAD.MOV.U32 R9, RZ, RZ, R13 ;  /* 0x000000ffff097224 */ /* 0x000fc400078e000d */
[----:B------:R-:W4:Y:S04]  /*83fa0*/  LDL.LU.64 R12, [R1+0x1408] ;  /* 0x00140800010c7983 */ /* 0x000f280000300a00 */
[----:B------:R1:W-:Y:S02]  /*83fb0*/  LDGSTS.E [R4+0x18180], [R8.64], P3 ;  /* 0x1818000008047fae */ /* 0x0003e40009921848 */
[----:B-1----:R-:W-:Y:S01]  /*83fc0*/  MOV R8, R10 ;  /* 0x0000000a00087202 */ /* 0x002fe20000000f00 */
[----:B------:R-:W-:Y:S02]  /*83fd0*/  IMAD.MOV.U32 R9, RZ, RZ, R11 ;  /* 0x000000ffff097224 */ /* 0x000fe400078e000b */
[----:B------:R-:W4:Y:S04]  /*83fe0*/  LDL.LU.64 R10, [R1+0x1400] ;  /* 0x00140000010a7983 */ /* 0x000f280000300a00 */
[----:B------:R-:W4:Y:S01]  /*83ff0*/  LDL.LU.64 R22, [R1+0x13f8] ;  /* 0x0013f80001167983 */ /* 0x000f220000300a00 */
[----:B------:R-:W-:-:S03]  /*84000*/  ISETP.GT.AND P0, PT, R0, 0x64, PT ;  /* 0x000000640000780c */ /* 0x000fc60003f04270 */
[----:B------:R-:W4:Y:S01]  /*84010*/  LDL.LU.64 R16, [R1+0x13f0] ;  /* 0x0013f00001107983 */ /* 0x000f220000300a00 */
[----:B------:R-:W-:Y:S02]  /*84020*/  SEL R2, RZ, 0x4, !P0 ;  /* 0x00000004ff027807 */ /* 0x000fe40004000000 */
[----:B------:R-:W-:Y:S01]  /*84030*/  ISETP.GT.AND P0, PT, R0, 0x68, PT ;  /* 0x000000680000780c */ /* 0x000fe20003f04270 */
[----:B------:R1:W-:Y:S01]  /*84040*/  LDGSTS.E [R4+0x18200], [R8.64], P3 ;  /* 0x1820000008047fae */ /* 0x0003e20009921848 */
[----:B------:R-:W-:Y:S02]  /*84050*/  SEL R2, R2, RZ, !P1 ;  /* 0x000000ff02027207 */ /* 0x000fe40004800000 */
[----:B------:R-:W-:Y:S01]  /*84060*/  ISETP.GT.AND P4, PT, R0, 0x6c, PT ;  /* 0x0000006c0000780c */ /* 0x000fe20003f84270 */
[----:B------:R-:W4:Y:S01]  /*84070*/  LDL.LU.64 R38, [R1+0x13e8] ;  /* 0x0013e80001267983 */ /* 0x000f220000300a00 */
[----:B------:R-:W-:Y:S02]  /*84080*/  ISETP.NE.U32.AND P2, PT, R2, RZ, PT ;  /* 0x000000ff0200720c */ /* 0x000fe40003f45070 */
[----:B------:R-:W-:Y:S01]  /*84090*/  SEL R2, RZ, 0x4, !P4 ;  /* 0x00000004ff027807 */ /* 0x000fe20006000000 */
[----:B------:R-:W4:Y:S01]  /*840a0*/  LDL.LU.64 R36, [R1+0x1358] ;  /* 0x0013580001247983 */ /* 0x000f220000300a00 */
[----:B-1----:R-:W-:-:S03]  /*840b0*/  MOV R8, R5 ;  /* 0x0000000500087202 */ /* 0x002fc60000000f00 */
[----:B------:R-:W4:Y:S01]  /*840c0*/  LDL.LU R20, [R1+0x3280] ;  /* 0x0032800001147983 */ /* 0x000f220000300800 */
[----:B------:R-:W-:Y:S02]  /*840d0*/  SEL R5, RZ, 0x4, !P0 ;  /* 0x00000004ff057807 */ /* 0x000fe40004000000 */
[----:B------:R-:W-:Y:S01]  /*840e0*/  SEL R2, R2, RZ, !P1 ;  /* 0x000000ff02027207 */ /* 0x000fe20004800000 */
[----:B------:R-:W4:Y:S01]  /*840f0*/  LDL.LU R19, [R1+0x32c8] ;  /* 0x0032c80001137983 */ /* 0x000f220000300800 */
[----:B------:R-:W-:-:S03]  /*84100*/  SEL R5, R5, RZ, !P1 ;  /* 0x000000ff05057207 */ /* 0x000fc60004800000 */
[----:B------:R-:W4:Y:S01]  /*84110*/  LDL.LU.64 R32, [R1+0x1350] ;  /* 0x0013500001207983 */ /* 0x000f220000300a00 */
[----:B------:R-:W-:Y:S02]  /*84120*/  ISETP.NE.U32.AND P5, PT, R5, RZ, PT ;  /* 0x000000ff0500720c */ /* 0x000fe40003fa5070 */
[----:B------:R-:W-:Y:S01]  /*84130*/  ISETP.NE.U32.AND P0, PT, R2, RZ, PT ;  /* 0x000000ff0200720c */ /* 0x000fe20003f05070 */
[----:B------:R-:W-:-:S05]  /*84140*/  IMAD.MOV.U32 R9, RZ, RZ, R7 ;  /* 0x000000ffff097224 */ /* 0x000fca00078e0007 */
[----:B------:R1:W-:Y:S01]  /*84150*/  LDGSTS.E [R4+0x18280], [R8.64], P3 ;  /* 0x1828000008047fae */ /* 0x0003e20009921848 */
[----:B---3--:R-:W-:-:S04]  /*84160*/  IADD3 R140, P4, R30, R6, RZ ;  /* 0x000000061e8c7210 */ /* 0x008fc80007f9e0ff */
[----:B------:R-:W-:Y:S02]  /*84170*/  IADD3.X R5, R31, R3, RZ, P4, !PT ;  /* 0x000000031f057210 */ /* 0x000fe400027fe4ff */
[----:B--2---:R-:W-:-:S05]  /*84180*/  IADD3 R228, P4, R14, R6, RZ ;  /* 0x000000060ee47210 */ /* 0x004fca0007f9e0ff */
[----:B------:R-:W-:Y:S02]  /*84190*/  IMAD.X R2, R15, 0x1, R3, P4 ;  /* 0x000000010f027824 */ /* 0x000fe400020e0603 */
[----:B------:R-:W2:Y:S01]  /*841a0*/  LDL.LU.64 R14, [R1+0x1348] ;  /* 0x00134800010e7983 */ /* 0x000ea20000300a00 */
[----:B----4-:R-:W-:-:S03]  /*841b0*/  IADD3 R139, P4, R28, R6, RZ ;  /* 0x000000061c8b7210 */ /* 0x010fc60007f9e0ff */
[----:B------:R-:W3:Y:S01]  /*841c0*/  LDL.LU.64 R34, [R1+0x1340] ;  /* 0x0013400001227983 */ /* 0x000ee20000300a00 */
[----:B------:R-:W-:Y:S02]  /*841d0*/  IADD3.X R30, R29, R3, RZ, P4, !PT ;  /* 0x000000031d1e7210 */ /* 0x000fe400027fe4ff */
[----:B------:R-:W-:-:S05]  /*841e0*/  IADD3 R215, P4, R26, R6, RZ ;  /* 0x000000061ad77210 */ /* 0x000fca0007f9e0ff */
[----:B------:R-:W-:Y:S01]  /*841f0*/  IMAD.X R7, R27, 0x1, R3, P4 ;  /* 0x000000011b077824 */ /* 0x000fe200020e0603 */
[-C--:B------:R-:W-:Y:S01]  /*84200*/  IADD3 R214, P4, R24, R6.reuse, RZ ;  /* 0x0000000618d67210 */ /* 0x080fe20007f9e0ff */
[----:B------:R-:W4:Y:S03]  /*84210*/  LDL.LU.64 R26, [R1+0x1338] ;  /* 0x00133800011a7983 */ /* 0x000f260000300a00 */
[----:B-1----:R-:W-:Y:S01]  /*84220*/  IADD3.X R8, R25, R3, RZ, P4, !PT ;  /* 0x0000000319087210 */ /* 0x002fe200027fe4ff */
[----:B------:R-:W4:Y:S01]  /*84230*/  LDL.LU.64 R42, [R1+0x1330] ;  /* 0x00133000012a7983 */ /* 0x000f220000300a00 */
[----:B------:R-:W-:-:S05]  /*84240*/  IADD3 R213, P4, R12, R6, RZ ;  /* 0x000000060cd57210 */ /* 0x000fca0007f9e0ff */
[----:B------:R-:W-:Y:S02]  /*84250*/  IMAD.X R9, R13, 0x1, R3, P4 ;  /* 0x000000010d097824 */ /* 0x000fe400020e0603 */
[----:B------:R-:W4:Y:S04]  /*84260*/  LDL.LU.64 R12, [R1+0x1328] ;  /* 0x00132800010c7983 */ /* 0x000f280000300a00 */
[----:B------:R-:W4:Y:S01]  /*84270*/  LDL.LU.64 R24, [R1+0x1320] ;  /* 0x0013200001187983 */ /* 0x000f220000300a00 */
[----:B------:R-:W-:-:S04]  /*84280*/  IADD3 R212, P4, R10, R6, RZ ;  /* 0x000000060ad47210 */ /* 0x000fc80007f9e0ff */
[----:B------:R-:W-:Y:S02]  /*84290*/  IADD3.X R10, R11, R3, RZ, P4, !PT ;  /* 0x000000030b0a7210 */ /* 0x000fe400027fe4ff */
[----:B------:R-:W-:-:S05]  /*842a0*/  IADD3 R211, P4, R22, R6, RZ ;  /* 0x0000000616d37210 */ /* 0x000fca0007f9e0ff */
[----:B------:R-:W-:Y:S02]  /*842b0*/  IMAD.X R11, R23, 0x1, R3, P4 ;  /* 0x00000001170b7824 */ /* 0x000fe400020e0603 */
[----:B------:R-:W4:Y:S01]  /*842c0*/  LDL.LU.64 R22, [R1+0x10d8] ;  /* 0x0010d80001167983 */ /* 0x000f220000300a00 */
[----:B------:R-:W-:-:S04]  /*842d0*/  IADD3 R210, P4, R16, R6, RZ ;  /* 0x0000000610d27210 */ /* 0x000fc80007f9e0ff */
[----:B------:R-:W-:Y:S02]  /*842e0*/  IADD3.X R28, R17, R3, RZ, P4, !PT ;  /* 0x00000003111c7210 */ /* 0x000fe400027fe4ff */
[----:B------:R-:W4:Y:S01]  /*842f0*/  LDL.LU.64 R16, [R1+0x1280] ;  /* 0x0012800001107983 */ /* 0x000f220000300a00 */
[----:B------:R-:W-:-:S03]  /*84300*/  IADD3 R209, P4, R38, R6, RZ ;  /* 0x0000000626d17210 */ /* 0x000fc60007f9e0ff */
[----:B------:R-:W4:Y:S02]  /*84310*/  LDL.LU.64 R40, [R1+0x1278] ;  /* 0x0012780001287983 */ /* 0x000f240000300a00 */
[----:B------:R-:W-:Y:S01]  /*84320*/  IMAD.X R29, R39, 0x1, R3, P4 ;  /* 0x00000001271d7824 */ /* 0x000fe200020e0603 */
[-C--:B------:R-:W-:Y:S01]  /*84330*/  IADD3 R208, P4, R36, R6.reuse, RZ ;  /* 0x0000000624d07210 */ /* 0x080fe20007f9e0ff */
[----:B------:R-:W4:Y:S03]  /*84340*/  LDL.LU.64 R38, [R1+0x1270] ;  /* 0x0012700001267983 */ /* 0x000f260000300a00 */
[----:B------:R-:W-:Y:S01]  /*84350*/  IADD3.X R98, R37, R3, RZ, P4, !PT ;  /* 0x0000000325627210 */ /* 0x000fe200027fe4ff */
[----:B------:R-:W4:Y:S01]  /*84360*/  LDL.LU.64 R46, [R1+0x1268] ;  /* 0x00126800012e7983 */ /* 0x000f220000300a00 */
[----:B------:R-:W-:-:S05]  /*84370*/  IADD3 R207, P4, R32, R6, RZ ;  /* 0x0000000620cf7210 */ /* 0x000fca0007f9e0ff */
[----:B------:R-:W-:Y:S01]  /*84380*/  IMAD.X R31, R33, 0x1, R3, P4 ;  /* 0x00000001211f7824 */ /* 0x000fe200020e0603 */
[----:B--2---:R-:W-:-:S04]  /*84390*/  IADD3 R206, P4, R14, R6, RZ ;  /* 0x000000060ece7210 */ /* 0x004fc80007f9e0ff */
[----:B------:R-:W-:Y:S02]  /*843a0*/  IADD3.X R32, R15, R3, RZ, P4, !PT ;  /* 0x000000030f207210 */ /* 0x000fe400027fe4ff */
[----:B------:R-:W2:Y:S01]  /*843b0*/  LDL.LU.64 R14, [R1+0x1260] ;  /* 0x00126000010e7983 */ /* 0x000ea20000300a00 */
[----:B---3--:R-:W-:-:S03]  /*843c0*/  IADD3 R205, P4, R34, R6, RZ ;  /* 0x0000000622cd7210 */ /* 0x008fc60007f9e0ff */
[----:B------:R-:W3:Y:S02]  /*843d0*/  LDL.LU.64 R36, [R1+0x1258] ;  /* 0x0012580001247983 */ /* 0x000ee40000300a00 */
[----:B------:R-:W-:Y:S01]  /*843e0*/  IMAD.X R33, R35, 0x1, R3, P4 ;  /* 0x0000000123217824 */ /* 0x000fe200020e0603 */
[----:B----4-:R-:W-:-:S04]  /*843f0*/  IADD3 R204, P4, R26, R6, RZ ;  /* 0x000000061acc7210 */ /* 0x010fc80007f9e0ff */
[----:B------:R-:W-:Y:S02]  /*84400*/  IADD3.X R34, R27, R3, RZ, P4, !PT ;  /* 0x000000031b227210 */ /* 0x000fe400027fe4ff */
[----:B------:R-:W4:Y:S01]  /*84410*/  LDL.LU.64 R26, [R1+0x1250] ;  /* 0x00125000011a7983 */ /* 0x000f220000300a00 */
[----:B------:R-:W-:-:S03]  /*84420*/  IADD3 R195, P4, R42, R6, RZ ;  /* 0x000000062ac37210 */ /* 0x000fc60007f9e0ff */
[----:B------:R-:W4:Y:S02]  /*84430*/  LDL.LU.64 R44, [R1+0x1248] ;  /* 0x00124800012c7983 */ /* 0x000f240000300a00 */
[----:B------:R-:W-:Y:S01]  /*84440*/  IMAD.X R35, R43, 0x1, R3, P4 ;  /* 0x000000012b237824 */ /* 0x000fe200020e0603 */
[----:B------:R-:W-:-:S04]  /*84450*/  IADD3 R194, P4, R12, R6, RZ ;  /* 0x000000060cc27210 */ /* 0x000fc80007f9e0ff */
[----:B------:R-:W-:Y:S02]  /*84460*/  IADD3.X R96, R13, R3, RZ, P4, !PT ;  /* 0x000000030d607210 */ /* 0x000fe400027fe4ff */
[----:B------:R-:W4:Y:S01]  /*84470*/  LDL.LU.64 R12, [R1+0x11c0] ;  /* 0x0011c000010c7983 */ /* 0x000f220000300a00 */
        /* <DEDUP_REMOVED lines=8> */
[--C-:B------:R-:W-:Y:S01]  /*84500*/  IMAD.X R141, R17, 0x1, R3.reuse, P4 ;  /* 0x00000001118d7824 */ /* 0x100fe200020e0603 */
[-C--:B------:R-:W-:Y:S01]  /*84510*/  IADD3 R189, P4, R40, R6.reuse, RZ ;  /* 0x0000000628bd7210 */ /* 0x080fe20007f9e0ff */
[----:B------:R-:W4:Y:S03]  /*84520*/  LDL.LU.64 R16, [R1+0x11a0] ;  /* 0x0011a00001107983 */ /* 0x000f260000300a00 */
[-C--:B------:R-:W-:Y:S02]  /*84530*/  IADD3.X R99, R41, R3.reuse, RZ, P4, !PT ;  /* 0x0000000329637210 */ /* 0x080fe400027fe4ff */
[-C--:B------:R-:W-:Y:S01]  /*84540*/  IADD3 R188, P4, R38, R6.reuse, RZ ;  /* 0x0000000626bc7210 */ /* 0x080fe20007f9e0ff */
[----:B------:R-:W4:Y:S04]  /*84550*/  LDL.LU.64 R40, [R1+0x1198] ;  /* 0x0011980001287983 */ /* 0x000f280000300a00 */
[----:B------:R-:W-:Y:S01]  /*84560*/  IMAD.X R100, R39, 0x1, R3, P4 ;  /* 0x0000000127647824 */ /* 0x000fe200020e0603 */
[----:B------:R-:W-:Y:S01]  /*84570*/  IADD3 R187, P4, R46, R6, RZ ;  /* 0x000000062ebb7210 */ /* 0x000fe20007f9e0ff */
[----:B------:R-:W4:Y:S03]  /*84580*/  LDL.LU.64 R38, [R1+0x1190] ;  /* 0x0011900001267983 */ /* 0x000f260000300a00 */
[----:B------:R-:W-:-:S02]  /*84590*/  IADD3.X R101, R47, R3, RZ, P4, !PT ;  /* 0x000000032f657210 */ /* 0x000fc400027fe4ff */
[----:B--2---:R-:W-:-:S05]  /*845a0*/  IADD3 R186, P4, R14, R6, RZ ;  /* 0x000000060eba7210 */ /* 0x004fca0007f9e0ff */
[----:B------:R-:W-:Y:S02]  /*845b0*/  IMAD.X R102, R15, 0x1, R3, P4 ;  /* 0x000000010f667824 */ /* 0x000fe400020e0603 */
[----:B------:R-:W2:Y:S01]  /*845c0*/  LDL.LU.64 R14, [R1+0x1188] ;  /* 0x00118800010e7983 */ /* 0x000ea20000300a00 */
[----:B---3--:R-:W-:-:S04]  /*845d0*/  IADD3 R185, P4, R36, R6, RZ ;  /* 0x0000000624b97210 */ /* 0x008fc80007f9e0ff */
[----:B------:R-:W-:Y:S02]  /*845e0*/  IADD3.X R103, R37, R3, RZ, P4, !PT ;  /* 0x0000000325677210 */ /* 0x000fe400027fe4ff */
[----:B------:R-:W3:Y:S01]  /*845f0*/  LDL.LU.64 R36, [R1+0x1180] ;  /* 0x0011800001247983 */ /* 0x000ee20000300a00 */
[----:B----4-:R-:W-:-:S05]  /*84600*/  IADD3 R184, P4, R26, R6, RZ ;  /* 0x000000061ab87210 */ /* 0x010fca0007f9e0ff */
[----:B------:R-:W-:Y:S01]  /*84610*/  IMAD.X R104, R27, 0x1, R3, P4 ;  /* 0x000000011b687824 */ /* 0x000fe200020e0603 */
[-C--:B------:R-:W-:Y:S01]  /*84620*/  IADD3 R171, P4, R44, R6.reuse, RZ ;  /* 0x000000062cab7210 */ /* 0x080fe20007f9e0ff */
[----:B------:R-:W4:Y:S03]  /*84630*/  LDL.LU.64 R26, [R1+0x1178] ;  /* 0x00117800011a7983 */ /* 0x000f260000300a00 */
[----:B------:R-:W-:Y:S02]  /*84640*/  IADD3.X R105, R45, R3, RZ, P4, !PT ;  /* 0x000000032d697210 */ /* 0x000fe400027fe4ff */
[----:B------:R-:W-:-:S05]  /*84650*/  IADD3 R170, P4, R12, R6, RZ ;  /* 0x000000060caa7210 */ /* 0x000fca0007f9e0ff */
[----:B------:R-:W-:Y:S02]  /*84660*/  IMAD.X R106, R13, 0x1, R3, P4 ;  /* 0x000000010d6a7824 */ /* 0x000fe400020e0603 */
[----:B------:R-:W4:Y:S01]  /*84670*/  LDL.LU.64 R12, [R1+0x1170] ;  /* 0x00117000010c7983 */ /* 0x000f220000300a00 */
[----:B------:R-:W-:-:S04]  /*84680*/  IADD3 R169, P4, R24, R6, RZ ;  /* 0x0000000618a97210 */ /* 0x000fc80007f9e0ff */
[----:B------:R-:W-:Y:S02]  /*84690*/  IADD3.X R107, R25, R3, RZ, P4, !PT ;  /* 0x00000003196b7210 */ /* 0x000fe400027fe4ff */
[----:B------:R-:W4:Y:S01]  /*846a0*/  LDL.LU.64 R24, [R1+0x1168] ;  /* 0x0011680001187983 */ /* 0x000f220000300a00 */
[----:B------:R-:W-:-:S05]  /*846b0*/  IADD3 R168, P4, R22, R6, RZ ;  /* 0x0000000616a87210 */ /* 0x000fca0007f9e0ff */
[----:B------:R-:W-:Y:S01]  /*846c0*/  IMAD.X R112, R23, 0x1, R3, P4 ;  /* 0x0000000117707824 */ /* 0x000fe200020e0603 */
[-C--:B------:R-:W-:Y:S01]  /*846d0*/  IADD3 R167, P4, R42, R6.reuse, RZ ;  /* 0x000000062aa77210 */ /* 0x080fe20007f9e0ff */
[----:B------:R-:W4:Y:S03]  /*846e0*/  LDL.LU.64 R22, [R1+0x1160] ;  /* 0x0011600001167983 */ /* 0x000f260000300a00 */
[----:B------:R-:W-:Y:S02]  /*846f0*/  IADD3.X R113, R43, R3, RZ, P4, !PT ;  /* 0x000000032b717210 */ /* 0x000fe400027fe4ff */
[----:B------:R-:W-:-:S05]  /*84700*/  IADD3 R166, P4, R16, R6, RZ ;  /* 0x0000000610a67210 */ /* 0x000fca0007f9e0ff */
[----:B------:R-:W-:Y:S02]  /*84710*/  IMAD.X R114, R17, 0x1, R3, P4 ;  /* 0x0000000111727824 */ /* 0x000fe400020e0603 */
[----:B------:R-:W4:Y:S01]  /*84720*/  LDL.LU.64 R16, [R1+0x1158] ;  /* 0x0011580001107983 */ /* 0x000f220000300a00 */
[----:B------:R-:W-:-:S03]  /*84730*/  IADD3 R165, P4, R40, R6, RZ ;  /* 0x0000000628a57210 */ /* 0x000fc60007f9e0ff */
[----:B------:R-:W4:Y:S01]  /*84740*/  LDL.LU.64 R124, [R1+0x1150] ;  /* 0x00115000017c7983 */ /* 0x000f220000300a00 */
[----:B------:R-:W-:Y:S02]  /*84750*/  IADD3.X R115, R41, R3, RZ, P4, !PT ;  /* 0x0000000329737210 */ /* 0x000fe400027fe4ff */
[-C--:B------:R-:W-:Y:S01]  /*84760*/  IADD3 R164, P4, R38, R6.reuse, RZ ;  /* 0x0000000626a47210 */ /* 0x080fe20007f9e0ff */
[----:B------:R-:W4:Y:S04]  /*84770*/  LDL.LU.64 R126, [R1+0x1148] ;  /* 0x00114800017e7983 */ /* 0x000f280000300a00 */
[----:B------:R-:W-:Y:S01]  /*84780*/  IMAD.X R116, R39, 0x1, R3, P4 ;  /* 0x0000000127747824 */ /* 0x000fe200020e0603 */
[----:B------:R-:W4:Y:S01]  /*84790*/  LDL.LU.64 R48, [R1+0x1140] ;  /* 0x0011400001307983 */ /* 0x000f220000300a00 */
[----:B--2---:R-:W-:-:S04]  /*847a0*/  IADD3 R163, P4, R14, R6, RZ ;  /* 0x000000060ea37210 */ /* 0x004fc80007f9e0ff */
[----:B------:R-:W-:Y:S02]  /*847b0*/  IADD3.X R117, R15, R3, RZ, P4, !PT ;  /* 0x000000030f757210 */ /* 0x000fe400027fe4ff */
[----:B------:R-:W2:Y:S04]  /*847c0*/  LDL.LU.64 R14, [R1+0x1138] ;  /* 0x00113800010e7983 */ /* 0x000ea80000300a00 */
[----:B------:R-:W2:Y:S01]  /*847d0*/  LDL.LU.64 R46, [R1+0x1130] ;  /* 0x00113000012e7983 */ /* 0x000ea20000300a00 */
[----:B---3--:R-:W-:-:S03]  /*847e0*/  IADD3 R162, P4, R36, R6, RZ ;  /* 0x0000000624a27210 */ /* 0x008fc60007f9e0ff */
[----:B------:R-:W3:Y:S02]  /*847f0*/  LDL.LU.64 R44, [R1+0x1128] ;  /* 0x00112800012c7983 */ /* 0x000ee40000300a00 */
[----:B------:R-:W-:Y:S01]  /*84800*/  IMAD.X R118, R37, 0x1, R3, P4 ;  /* 0x0000000125767824 */ /* 0x000fe200020e0603 */
[-C--:B----4-:R-:W-:Y:S01]  /*84810*/  IADD3 R161, P4, R26, R6.reuse, RZ ;  /* 0x000000061aa17210 */ /* 0x090fe20007f9e0ff */
[----:B------:R-:W4:Y:S03]  /*84820*/  LDL.LU.64 R42, [R1+0x1120] ;  /* 0x00112000012a7983 */ /* 0x000f260000300a00 */
[----:B------:R-:W-:Y:S01]  /*84830*/  IADD3.X R119, R27, R3, RZ, P4, !PT ;  /* 0x000000031b777210 */ /* 0x000fe200027fe4ff */
[----:B------:R-:W4:Y:S01]  /*84840*/  LDL.LU.64 R40, [R1+0x1118] ;  /* 0x0011180001287983 */ /* 0x000f220000300a00 */
[----:B------:R-:W-:-:S05]  /*84850*/  IADD3 R160, P4, R12, R6, RZ ;  /* 0x000000060ca07210 */ /* 0x000fca0007f9e0ff */
[----:B------:R-:W-:Y:S02]  /*84860*/  IMAD.X R120, R13, 0x1, R3, P4 ;  /* 0x000000010d787824 */ /* 0x000fe400020e0603 */
[----:B------:R-:W4:Y:S01]  /*84870*/  LDL.LU.64 R12, [R1+0x1110] ;  /* 0x00111000010c7983 */ /* 0x000f220000300a00 */
[----:B------:R-:W-:-:S03]  /*84880*/  IADD3 R159, P4, R24, R6, RZ ;  /* 0x00000006189f7210 */ /* 0x000fc60007f9e0ff */
[----:B------:R-:W4:Y:S01]  /*84890*/  LDL.LU.64 R38, [R1+0x1108] ;  /* 0x0011080001267983 */ /* 0x000f220000300a00 */
[----:B------:R-:W-:-:S03]  /*848a0*/  IADD3.X R121, R25, R3, RZ, P4, !PT ;  /* 0x0000000319797210 */ /* 0x000fc600027fe4ff */
[----:B------:R-:W4:Y:S01]  /*848b0*/  LDL.LU.64 R36, [R1+0x1100] ;  /* 0x0011000001247983 */ /* 0x000f220000300a00 */
[----:B------:R-:W-:-:S03]  /*848c0*/  IADD3 R158, P4, R22, R6, RZ ;  /* 0x00000006169e7210 */ /* 0x000fc60007f9e0ff */
[----:B------:R-:W4:Y:S02]  /*848d0*/  LDL.LU.64 R26, [R1+0x10f8] ;  /* 0x0010f800011a7983 */ /* 0x000f240000300a00 */
[----:B------:R-:W-:Y:S02]  /*848e0*/  IMAD.X R122, R23, 0x1, R3, P4 ;  /* 0x00000001177a7824 */ /* 0x000fe400020e0603 */
[----:B------:R-:W4:Y:S04]  /*848f0*/  LDL.LU.64 R24, [R1+0x10f0] ;  /* 0x0010f00001187983 */ /* 0x000f280000300a00 */
[----:B------:R-:W4:Y:S01]  /*84900*/  LDL.LU.64 R22, [R1+0x10e8] ;  /* 0x0010e80001167983 */ /* 0x000f220000300a00 */
[----:B------:R-:W-:-:S04]  /*84910*/  IADD3 R157, P4, R16, R6, RZ ;  /* 0x00000006109d7210 */ /* 0x000fc80007f9e0ff */
[----:B------:R-:W-:Y:S02]  /*84920*/  IADD3.X R123, R17, R3, RZ, P4, !PT ;  /* 0x00000003117b7210 */ /* 0x000fe400027fe4ff */
[-C--:B------:R-:W-:Y:S01]  /*84930*/  IADD3 R156, P4, R124, R6.reuse, RZ ;  /* 0x000000067c9c7210 */ /* 0x080fe20007f9e0ff */
[----:B------:R-:W4:Y:S04]  /*84940*/  LDL.LU.64 R16, [R1+0x10e0] ;  /* 0x0010e00001107983 */ /* 0x000f280000300a00 */
[----:B------:R-:W-:Y:S01]  /*84950*/  IMAD.X R124, R125, 0x1, R3, P4 ;  /* 0x000000017d7c7824 */ /* 0x000fe200020e0603 */
[----:B------:R-:W-:-:S04]  /*84960*/  IADD3 R155, P4, R126, R6, RZ ;  /* 0x000000067e9b7210 */ /* 0x000fc80007f9e0ff */
[----:B------:R-:W-:Y:S02]  /*84970*/  IADD3.X R125, R127, R3, RZ, P4, !PT ;  /* 0x000000037f7d7210 */ /* 0x000fe400027fe4ff */
[----:B------:R-:W-:-:S05]  /*84980*/  IADD3 R154, P4, R48, R6, RZ ;  /* 0x00000006309a7210 */ /* 0x000fca0007f9e0ff */
[----:B------:R-:W-:Y:S01]  /*84990*/  IMAD.X R126, R49, 0x1, R3, P4 ;  /* 0x00000001317e7824 */ /* 0x000fe200020e0603 */
[----:B--2---:R-:W-:-:S04]  /*849a0*/  IADD3 R153, P4, R14, R6, RZ ;  /* 0x000000060e997210 */ /* 0x004fc80007f9e0ff */
[----:B------:R-:W-:Y:S02]  /*849b0*/  IADD3.X R127, R15, R3, RZ, P4, !PT ;  /* 0x000000030f7f7210 */ /* 0x000fe400027fe4ff */
[-C--:B------:R-:W-:Y:S01]  /*849c0*/  IADD3 R152, P4, R46, R6.reuse, RZ ;  /* 0x000000062e987210 */ /* 0x080fe20007f9e0ff */
[----:B------:R-:W2:Y:S04]  /*849d0*/  LDL.LU.64 R14, [R1+0x1298] ;  /* 0x00129800010e7983 */ /* 0x000ea80000300a00 */
[----:B------:R-:W-:Y:S01]  /*849e0*/  IMAD.X R128, R47, 0x1, R3, P4 ;  /* 0x000000012f807824 */ /* 0x000fe200020e0603 */
[----:B---3--:R-:W-:-:S04]  /*849f0*/  IADD3 R151, P4, R44, R6, RZ ;  /* 0x000000062c977210 */ /* 0x008fc80007f9e0ff */
[----:B------:R-:W-:Y:S02]  /*84a00*/  IADD3.X R129, R45, R3, RZ, P4, !PT ;  /* 0x000000032d817210 */ /* 0x000fe400027fe4ff */
[----:B----4-:R-:W-:-:S05]  /*84a10*/  IADD3 R150, P4, R42, R6, RZ ;  /* 0x000000062a967210 */ /* 0x010fca0007f9e0ff */
[----:B------:R-:W-:Y:S01]  /*84a20*/  IMAD.X R130, R43, 0x1, R3, P4 ;  /* 0x000000012b827824 */ /* 0x000fe200020e0603 */
[----:B------:R-:W-:-:S04]  /*84a30*/  IADD3 R149, P4, R40, R6, RZ ;  /* 0x0000000628957210 */ /* 0x000fc80007f9e0ff */
[----:B------:R-:W-:Y:S02]  /*84a40*/  IADD3.X R131, R41, R3, RZ, P4, !PT ;  /* 0x0000000329837210 */ /* 0x000fe400027fe4ff */
[----:B------:R-:W-:-:S05]  /*84a50*/  IADD3 R148, P4, R12, R6, RZ ;  /* 0x000000060c947210 */ /* 0x000fca0007f9e0ff */
[----:B------:R-:W-:Y:S02]  /*84a60*/  IMAD.X R132, R13, 0x1, R3, P4 ;  /* 0x000000010d847824 */ /* 0x000fe400020e0603 */
[----:B------:R-:W3:Y:S01]  /*84a70*/  LDL.LU.64 R12, [R1+0x1360] ;  /* 0x00136000010c7983 */ /* 0x000ee20000300a00 */
[----:B------:R-:W-:-:S04]  /*84a80*/  IADD3 R147, P4, R38, R6, RZ ;  /* 0x0000000626937210 */ /* 0x000fc80007f9e0ff */
[----:B------:R-:W-:Y:S02]  /*84a90*/  IADD3.X R133, R39, R3, RZ, P4, !PT ;  /* 0x0000000327857210 */ /* 0x000fe400027fe4ff */
[----:B------:R-:W-:-:S05]  /*84aa0*/  IADD3 R146, P4, R36, R6, RZ ;  /* 0x0000000624927210 */ /* 0x000fca0007f9e0ff */
[----:B------:R-:W-:Y:S01]  /*84ab0*/  IMAD.X R134, R37, 0x1, R3, P4 ;  /* 0x0000000125867824 */ /* 0x000fe200020e0603 */
[----:B------:R-:W-:-:S04]  /*84ac0*/  IADD3 R145, P4, R26, R6, RZ ;  /* 0x000000061a917210 */ /* 0x000fc80007f9e0ff */
[----:B------:R-:W-:Y:S02]  /*84ad0*/  IADD3.X R135, R27, R3, RZ, P4, !PT ;  /* 0x000000031b877210 */ /* 0x000fe400027fe4ff */
[----:B------:R-:W-:-:S05]  /*84ae0*/  IADD3 R144, P4, R24, R6, RZ ;  /* 0x0000000618907210 */ /* 0x000fca0007f9e0ff */
[--C-:B------:R-:W-:Y:S01]  /*84af0*/  IMAD.X R136, R25, 0x1, R3.reuse, P4 ;  /* 0x0000000119887824 */ /* 0x100fe200020e0603 */
[-C--:B------:R-:W-:Y:S02]  /*84b00*/  IADD3 R143, P4, R22, R6.reuse, RZ ;  /* 0x00000006168f7210 */ /* 0x080fe40007f9e0ff */
[-C--:B------:R-:W-:Y:S02]  /*84b10*/  IADD3 R142, P6, R16, R6.reuse, RZ ;  /* 0x00000006108e7210 */ /* 0x080fe40007fde0ff */
[-C--:B------:R-:W-:Y:S02]  /*84b20*/  IADD3.X R137, R23, R3.reuse, RZ, P4, !PT ;  /* 0x0000000317897210 */ /* 0x080fe400027fe4ff */
[----:B------:R-:W-:Y:S01]  /*84b30*/  ISETP.GT.AND P4, PT, R0, 0x70, PT ;  /* 0x000000700000780c */ /* 0x000fe20003f84270 */
[----:B------:R-:W-:Y:S01]  /*84b40*/  IMAD.X R138, R17, 0x1, R3, P6 ;  /* 0x00000001118a7824 */ /* 0x000fe200030e0603 */
[----:B------:R-:W-:Y:S02]  /*84b50*/  IADD3 R19, P6, R19, R6, RZ ;  /* 0x0000000613137210 */ /* 0x000fe40007fde0ff */
[----:B------:R-:W-:Y:S01]  /*84b60*/  SEL R231, RZ, 0x4, !P4 ;  /* 0x00000004ffe77807 */ /* 0x000fe20006000000 */
[----:B------:R-:W-:Y:S01]  /*84b70*/  IMAD.MOV.U32 R17, RZ, RZ, R5 ;  /* 0x000000ffff117224 */ /* 0x000fe200078e0005 */
[----:B------:R-:W-:-:S02]  /*84b80*/  IADD3.X R20, R20, R3, RZ, P6, !PT ;  /* 0x0000000314147210 */ /* 0x000fc400037fe4ff */
[----:B------:R-:W-:Y:S02]  /*84b90*/  SEL R231, R231, RZ, !P1 ;  /* 0x000000ffe7e77207 */ /* 0x000fe40004800000 */
[----:B------:R-:W-:Y:S02]  /*84ba0*/  ISETP.GT.AND P6, PT, R0, 0x74, PT ;  /* 0x000000740000780c */ /* 0x000fe40003fc4270 */
[----:B------:R-:W-:Y:S01]  /*84bb0*/  MOV R16, R140 ;  /* 0x0000008c00107202 */ /* 0x000fe20000000f00 */
[----:B------:R-:W-:Y:S01]  /*84bc0*/  IMAD.MOV.U32 R38, RZ, RZ, R139 ;  /* 0x000000ffff267224 */ /* 0x000fe200078e008b */
[----:B------:R-:W-:-:S03]  /*84bd0*/  MOV R39, R30 ;  /* 0x0000001e00277202 */ /* 0x000fc60000000f00 */
[----:B------:R1:W-:Y:S01]  /*84be0*/  LDGSTS.E [R4+0x18300], [R16.64], P3 ;  /* 0x1830000010047fae */ /* 0x0003e20009921848 */
[----:B------:R-:W-:Y:S01]  /*84bf0*/  IMAD.MOV.U32 R36, RZ, RZ, R215 ;  /* 0x000000ffff247224 */ /* 0x000fe200078e00d7 */
[----:B------:R-:W-:Y:S01]  /*84c00*/  MOV R37, R7 ;  /* 0x0000000700257202 */ /* 0x000fe20000000f00 */
[----:B------:R-:W-:Y:S01]  /*84c10*/  IMAD.MOV.U32 R26, RZ, RZ, R214 ;  /* 0x000000ffff1a7224 */ /* 0x000fe200078e00d6 */
[----:B------:R-:W-:Y:S01]  /*84c20*/  STL [R1+0x32c8], R19 ;  /* 0x0032c81301007387 */ /* 0x000fe20000100800 */
[----:B------:R-:W-:Y:S01]  /*84c30*/  MOV R27, R8 ;  /* 0x00000008001b7202 */ /* 0x000fe20000000f00 */
[----:B------:R-:W-:Y:S01]  /*84c40*/  IMAD.MOV.U32 R24, RZ, RZ, R213 ;  /* 0x000000ffff187224 */ /* 0x000fe200078e00d5 */
[----:B------:R-:W-:Y:S01]  /*84c50*/  MOV R25, R9 ;  /* 0x0000000900197202 */ /* 0x000fe20000000f00 */
[----:B------:R-:W-:Y:S01]  /*84c60*/  STL [R1+0x3280], R20 ;  /* 0x0032801401007387 */ /* 0x000fe20000100800 */
[----:B------:R-:W-:Y:S01]  /*84c70*/  IMAD.MOV.U32 R22, RZ, RZ, R212 ;  /* 0x000000ffff167224 */ /* 0x000fe200078e00d4 */
[----:B------:R-:W-:-:S02]  /*84c80*/  MOV R23, R10 ;  /* 0x0000000a00177202 */ /* 0x000fc40000000f00 */
[----:B------:R1:W-:Y:S02]  /*84c90*/  STL.64 [R1+0x14b0], R16 ;  /* 0x0014b01001007387 */ /* 0x0003e40000100a00 */
[----:B-1----:R-:W-:Y:S01]  /*84ca0*/  IMAD.MOV.U32 R16, RZ, RZ, R211 ;  /* 0x000000ffff107224 */ /* 0x002fe200078e00d3 */
[----:B------:R-:W-:Y:S01]  /*84cb0*/  MOV R17, R11 ;  /* 0x0000000b00117202 */ /* 0x000fe20000000f00 */
[----:B------:R-:W-:Y:S01]  /*84cc0*/  IMAD.MOV.U32 R10, RZ, RZ, R193 ;  /* 0x000000ffff0a7224 */ /* 0x000fe200078e00c1 */
[----:B------:R-:W-:Y:S02]  /*84cd0*/  MOV R11, R97 ;  /* 0x00000061000b7202 */ /* 0x000fe40000000f00 */
[----:B------:R-:W-:Y:S02]  /*84ce0*/  MOV R9, R141 ;  /* 0x0000008d00097202 */ /* 0x000fe40000000f00 */
        /* <DEDUP_REMOVED lines=18> */
[----:B------:R-:W-:-:S02]  /*84e10*/  MOV R215, R115 ;  /* 0x0000007300d77202 */ /* 0x000fc40000000f00 */
        /* <DEDUP_REMOVED lines=14> */
[----:B--2---:R-:W-:-:S02]  /*84f00*/  IADD3 R229, P4, R14, R6, RZ ;  /* 0x000000060ee57210 */ /* 0x004fc40007f9e0ff */
[----:B------:R-:W-:-:S03]  /*84f10*/  MOV R14, R228 ;  /* 0x000000e4000e7202 */ /* 0x000fc60000000f00 */
[----:B------:R-:W-:Y:S02]  /*84f20*/  IMAD.X R230, R15, 0x1, R3, P4 ;  /* 0x000000010fe67824 */ /* 0x000fe400020e0603 */
[----:B------:R-:W-:Y:S01]  /*84f30*/  IMAD.MOV.U32 R15, RZ, RZ, R2 ;  /* 0x000000ffff0f7224 */ /* 0x000fe200078e0002 */
[----:B------:R-:W-:Y:S02]  /*84f40*/  ISETP.NE.U32.AND P4, PT, R231, RZ, PT ;  /* 0x000000ffe700720c */ /* 0x000fe40003f85070 */
[----:B------:R-:W-:Y:S02]  /*84f50*/  SEL R231, RZ, 0x4, !P6 ;  /* 0x00000004ffe77807 */ /* 0x000fe40007000000 */
[----:B------:R1:W-:Y:S01]  /*84f60*/  LDGSTS.E [R4+0x18380], [R14.64], P3 ;  /* 0x183800000e047fae */ /* 0x0003e20009921848 */
[----:B------:R-:W-:Y:S02]  /*84f70*/  ISETP.GT.AND P6, PT, R0, 0x78, PT ;  /* 0x000000780000780c */ /* 0x000fe40003fc4270 */
[----:B------:R-:W-:Y:S01]  /*84f80*/  SEL R140, R231, RZ, !P1 ;  /* 0x000000ffe78c7207 */ /* 0x000fe20004800000 */
[----:B------:R1:W-:Y:S04]  /*84f90*/  STL.64 [R1+0x14a8], R14 ;  /* 0x0014a80e01007387 */ /* 0x0003e80000100a00 */
[----:B------:R2:W-:Y:S04]  /*84fa0*/  LDGSTS.E [R4+0x19000], [R38.64], P2 ;  /* 0x1900000026047fae */ /* 0x0005e80009121848 */
[----:B------:R4:W-:Y:S01]  /*84fb0*/  LDGSTS.E [R4+0x19080], [R36.64], P2 ;  /* 0x1908000024047fae */ /* 0x0009e20009121848 */
[----:B---3--:R-:W-:Y:S01]  /*84fc0*/  IADD3 R2, P3, R12, R6, RZ ;  /* 0x000000060c027210 */ /* 0x008fe20007f7e0ff */
[----:B-1----:R-:W-:Y:S01]  /*84fd0*/  IMAD.MOV.U32 R14, RZ, RZ, R210 ;  /* 0x000000ffff0e7224 */ /* 0x002fe200078e00d2 */
[----:B------:R-:W-:Y:S01]  /*84fe0*/  MOV R15, R28 ;  /* 0x0000001c000f7202 */ /* 0x000fe20000000f00 */
[----:B------:R-:W-:Y:S01]  /*84ff0*/  STL.64 [R1+0x1420], R38 ;  /* 0x0014202601007387 */ /* 0x000fe20000100a00 */
[----:B------:R-:W-:-:S02]  /*85000*/  IADD3.X R5, R13, R3, RZ, P3, !PT ;  /* 0x000000030d057210 */ /* 0x000fc40001ffe4ff */
[----:B------:R-:W-:Y:S01]  /*85010*/  ISETP.NE.U32.AND P3, PT, R140, RZ, PT ;  /* 0x000000ff8c00720c */ /* 0x000fe20003f65070 */
[----:B------:R1:W-:Y:S01]  /*85020*/  LDGSTS.E [R4+0x19100], [R26.64], P2 ;  /* 0x191000001a047fae */ /* 0x0003e20009121848 */
[----:B------:R-:W-:Y:S01]  /*85030*/  SEL R140, RZ, 0x4, !P6 ;  /* 0x00000004ff8c7807 */ /* 0x000fe20007000000 */
[----:B------:R-:W-:Y:S01]  /*85040*/  IMAD.MOV.U32 R12, RZ, RZ, R209 ;  /* 0x000000ffff0c7224 */ /* 0x000fe200078e00d1 */
[----:B------:R-:W-:Y:S01]  /*85050*/  MOV R13, R29 ;  /* 0x0000001d000d7202 */ /* 0x000fe20000000f00 */
[----:B------:R-:W-:Y:S01]  /*85060*/  STL.64 [R1+0x1418], R36 ;  /* 0x0014182401007387 */ /* 0x000fe20000100a00 */
[----:B------:R-:W-:Y:S01]  /*85070*/  SEL R7, R140, RZ, !P1 ;  /* 0x000000ff8c077207 */ /* 0x000fe20004800000 */
[----:B------:R-:W-:Y:S02]  /*85080*/  IMAD.MOV.U32 R28, RZ, RZ, R208 ;  /* 0x000000ffff1c7224 */ /* 0x000fe400078e00d0 */
[----:B------:R3:W-:Y:S01]  /*85090*/  LDGSTS.E [R4+0x19180], [R24.64], P2 ;  /* 0x1918000018047fae */ /* 0x0007e20009121848 */
[----:B------:R-:W-:-:S02]  /*850a0*/  ISETP.GT.AND P6, PT, R0, 0x7c, PT ;  /* 0x0000007c0000780c */ /* 0x000fc40003fc4270 */
[----:B------:R-:W-:Y:S01]  /*850b0*/  MOV R29, R98 ;  /* 0x00000062001d7202 */ /* 0x000fe20000000f00 */
[----:B------:R1:W-:Y:S04]  /*850c0*/  STL.64 [R1+0x1410], R26 ;  /* 0x0014101a01007387 */ /* 0x0003e80000100a00 */
[----:B------:R2:W-:Y:S04]  /*850d0*/  LDGSTS.E [R4+0x19200], [R22.64], P2 ;  /* 0x1920000016047fae */ /* 0x0005e80009121848 */
[----:B------:R3:W-:Y:S04]  /*850e0*/  STL.64 [R1+0x1408], R24 ;  /* 0x0014081801007387 */ /* 0x0007e80000100a00 */
[----:B------:R2:W-:Y:S01]  /*850f0*/  LDGSTS.E [R4+0x19280], [R16.64], P2 ;  /* 0x1928000010047fae */ /* 0x0005e20009121848 */
[----:B-1----:R-:W-:Y:S01]  /*85100*/  IMAD.MOV.U32 R26, RZ, RZ, R207 ;  /* 0x000000ffff1a7224 */ /* 0x002fe200078e00cf */
[----:B------:R-:W-:-:S02]  /*85110*/  MOV R27, R31 ;  /* 0x0000001f001b7202 */ /* 0x000fc40000000f00 */
[----:B------:R2:W-:Y:S04]  /*85120*/  STL.64 [R1+0x1400], R22 ;  /* 0x0014001601007387 */ /* 0x0005e80000100a00 */
[----:B------:R1:W-:Y:S01]  /*85130*/  LDGSTS.E [R4+0x19300], [R14.64], P2 ;  /* 0x193000000e047fae */ /* 0x0003e20009121848 */
[----:B---3--:R-:W-:Y:S01]  /*85140*/  IMAD.MOV.U32 R24, RZ, RZ, R206 ;  /* 0x000000ffff187224 */ /* 0x008fe200078e00ce */
[----:B------:R-:W-:Y:S02]  /*85150*/  MOV R25, R32 ;  /* 0x0000002000197202 */ /* 0x000fe40000000f00 */
[----:B------:R3:W-:Y:S04]  /*85160*/  STL.64 [R1+0x13f8], R16 ;  /* 0x0013f81001007387 */ /* 0x0007e80000100a00 */
[----:B------:R1:W-:Y:S01]  /*85170*/  LDGSTS.E [R4+0x19380], [R12.64], P2 ;  /* 0x193800000c047fae */ /* 0x0003e20009121848 */
[----:B------:R-:W-:Y:S01]  /*85180*/  ISETP.NE.U32.AND P2, PT, R7, RZ, PT ;  /* 0x000000ff0700720c */ /* 0x000fe20003f45070 */
[----:B--2---:R-:W-:Y:S01]  /*85190*/  IMAD.MOV.U32 R22, RZ, RZ, R205 ;  /* 0x000000ffff167224 */ /* 0x004fe200078e00cd */
[----:B------:R-:W-:Y:S01]  /*851a0*/  MOV R23, R33 ;  /* 0x0000002100177202 */ /* 0x000fe20000000f00 */
[----:B------:R1:W-:Y:S01]  /*851b0*/  STL.64 [R1+0x13f0], R14 ;  /* 0x0013f00e01007387 */ /* 0x0003e20000100a00 */
[----:B------:R-:W-:-:S02]  /*851c0*/  SEL R7, RZ, 0x4, !P6 ;  /* 0x00000004ff077807 */ /* 0x000fc40007000000 */
[----:B------:R-:W-:Y:S01]  /*851d0*/  ISETP.GT.AND P6, PT, R0, 0x1, PT ;  /* 0x000000010000780c */ /* 0x000fe20003fc4270 */
[----:B------:R2:W-:Y:S01]  /*851e0*/  STL.64 [R1+0x13e8], R12 ;  /* 0x0013e80c01007387 */ /* 0x0005e20000100a00 */
[----:B---3--:R-:W-:Y:S01]  /*851f0*/  IMAD.MOV.U32 R16, RZ, RZ, R204 ;  /* 0x000000ffff107224 */ /* 0x008fe200078e00cc */
[----:B------:R-:W-:Y:S02]  /*85200*/  MOV R17, R34 ;  /* 0x0000002200117202 */ /* 0x000fe40000000f00 */
[----:B------:R-:W-:Y:S01]  /*85210*/  STL.64 [R1+0x1358], R28 ;  /* 0x0013581c01007387 */ /* 0x000fe20000100a00 */
[----:B------:R-:W-:Y:S01]  /*85220*/  SEL R7, R7, RZ, !P1 ;  /* 0x000000ff07077207 */ /* 0x000fe20004800000 */
[----:B-1----:R-:W-:Y:S01]  /*85230*/  IMAD.MOV.U32 R14, RZ, RZ, R195 ;  /* 0x000000ffff0e7224 */ /* 0x002fe200078e00c3 */
[----:B------:R-:W-:Y:S01]  /*85240*/  MOV R15, R35 ;  /* 0x00000023000f7202 */ /* 0x000fe20000000f00 */
[----:B------:R1:W-:Y:S01]  /*85250*/  LDGSTS.E [R4+0x1a000], [R28.64], P5 ;  /* 0x1a0000001c047fae */ /* 0x0003e2000a921848 */
[----:B--2---:R-:W-:Y:S01]  /*85260*/  IMAD.MOV.U32 R12, RZ, RZ, R194 ;  /* 0x000000ffff0c7224 */ /* 0x004fe200078e00c2 */
[----:B------:R-:W-:-:S02]  /*85270*/  MOV R13, R96 ;  /* 0x00000060000d7202 */ /* 0x000fc40000000f00 */
[----:B------:R-:W-:Y:S01]  /*85280*/  STL.64 [R1+0x1350], R26 ;  /* 0x0013501a01007387 */ /* 0x000fe20000100a00 */
[----:B------:R-:W-:-:S03]  /*85290*/  SEL R8, RZ, 0x4, !P6 ;  /* 0x00000004ff087807 */ /* 0x000fc60007000000 */
[----:B------:R2:W-:Y:S04]  /*852a0*/  LDGSTS.E [R4+0x1a080], [R26.64], P5 ;  /* 0x1a0800001a047fae */ /* 0x0005e8000a921848 */
[----:B------:R-:W-:Y:S04]  /*852b0*/  STL.64 [R1+0x1348], R24 ;  /* 0x0013481801007387 */ /* 0x000fe80000100a00 */
[----:B------:R3:W-:Y:S04]  /*852c0*/  LDGSTS.E [R4+0x1a100], [R24.64], P5 ;  /* 0x1a10000018047fae */ /* 0x0007e8000a921848 */
[----:B------:R1:W-:Y:S04]  /*852d0*/  STL.64 [R1+0x1340], R22 ;  /* 0x0013401601007387 */ /* 0x0003e80000100a00 */
[----:B------:R1:W-:Y:S01]  /*852e0*/  LDGSTS.E [R4+0x1a180], [R22.64], P5 ;  /* 0x1a18000016047fae */ /* 0x0003e2000a921848 */
[----:B------:R-:W-:-:S03]  /*852f0*/  ISETP.NE.U32.AND P6, PT, R7, RZ, PT ;  /* 0x000000ff0700720c */ /* 0x000fc60003fc5070 */
[----:B------:R-:W-:Y:S04]  /*85300*/  STL.64 [R1+0x1338], R16 ;  /* 0x0013381001007387 */ /* 0x000fe80000100a00 */
[----:B------:R1:W-:Y:S01]  /*85310*/  LDGSTS.E [R4+0x1a200], [R16.64], P5 ;  /* 0x1a20000010047fae */ /* 0x0003e2000a921848 */
[----:B------:R-:W-:-:S03]  /*85320*/  SEL R7, R8, RZ, !P1 ;  /* 0x000000ff08077207 */ /* 0x000fc60004800000 */
[----:B------:R-:W-:Y:S04]  /*85330*/  STL.64 [R1+0x1330], R14 ;  /* 0x0013300e01007387 */ /* 0x000fe80000100a00 */
[----:B------:R2:W-:Y:S01]  /*85340*/  LDGSTS.E [R4+0x1a280], [R14.64], P5 ;  /* 0x1a2800000e047fae */ /* 0x0005e2000a921848 */
[----:B------:R-:W-:-:S03]  /*85350*/  IMAD.MOV.U32 R8, RZ, RZ, R190 ;  /* 0x000000ffff087224 */ /* 0x000fc600078e00be */
[----:B------:R-:W-:Y:S04]  /*85360*/  STL.64 [R1+0x1328], R12 ;  /* 0x0013280c01007387 */ /* 0x000fe80000100a00 */
[----:B------:R2:W-:Y:S01]  /*85370*/  LDGSTS.E [R4+0x1a300], [R12.64], P5 ;  /* 0x1a3000000c047fae */ /* 0x0005e2000a921848 */
[----:B-1----:R-:W-:-:S03]  /*85380*/  IMAD.MOV.U32 R22, RZ, RZ, R191 ;  /* 0x000000ffff167224 */ /* 0x002fc600078e00bf */
[----:B------:R1:W-:Y:S01]  /*85390*/  STL.64 [R1+0x1320], R10 ;  /* 0x0013200a01007387 */ /* 0x0003e20000100a00 */
[----:B------:R-:W-:-:S03]  /*853a0*/  MOV R23, R192 ;  /* 0x000000c000177202 */ /* 0x000fc60000000f00 */
[----:B------:R1:W-:Y:S01]  /*853b0*/  LDGSTS.E [R4+0x1a380], [R10.64], P5 ;  /* 0x1a3800000a047fae */ /* 0x0003e2000a921848 */
[----:B------:R-:W-:Y:S01]  /*853c0*/  IMAD.MOV.U32 R98, RZ, RZ, R188 ;  /* 0x000000ffff627224 */ /* 0x000fe200078e00bc */
[----:B------:R-:W-:Y:S01]  /*853d0*/  MOV R191, R101 ;  /* 0x0000006500bf7202 */ /* 0x000fe20000000f00 */
[----:B------:R-:W-:Y:S01]  /*853e0*/  IMAD.MOV.U32 R190, RZ, RZ, R187 ;  /* 0x000000ffffbe7224 */ /* 0x000fe200078e00bb */
[----:B--2---:R-:W2:Y:S01]  /*853f0*/  S2R R27, SR_TID.X ;  /* 0x00000000001b7919 */ /* 0x004ea20000002100 */
[----:B------:R-:W-:Y:S02]  /*85400*/  IMAD.MOV.U32 R140, RZ, RZ, R186 ;  /* 0x000000ffff8c7224 */ /* 0x000fe400078e00ba */
[----:B-1----:R-:W-:Y:S01]  /*85410*/  IMAD.MOV.U32 R10, RZ, RZ, R189 ;  /* 0x000000ffff0a7224 */ /* 0x002fe200078e00bd */
[----:B------:R-:W-:Y:S02]  /*85420*/  MOV R11, R99 ;  /* 0x00000063000b7202 */ /* 0x000fe40000000f00 */
[----:B------:R-:W-:Y:S01]  /*85430*/  MOV R99, R100 ;  /* 0x0000006400637202 */ /* 0x000fe20000000f00 */
[----:B------:R-:W-:-:S02]  /*85440*/  IMAD.MOV.U32 R192, RZ, RZ, R185 ;  /* 0x000000ffffc07224 */ /* 0x000fc400078e00b9 */
[----:B------:R-:W-:Y:S04]  /*85450*/  STL.64 [R1+0x1278], R10 ;  /* 0x0012780a01007387 */ /* 0x000fe80000100a00 */
[----:B------:R1:W-:Y:S04]  /*85460*/  STL.64 [R1+0x1280], R8 ;  /* 0x0012800801007387 */ /* 0x0003e80000100a00 */
        /* <DEDUP_REMOVED lines=8> */
[----:B------:R-:W-:-:S03]  /*854f0*/  IMAD.MOV.U32 R208, RZ, RZ, R162 ;  /* 0x000000ffffd07224 */ /* 0x000fc600078e00a2 */
[----:B------:R-:W-:Y:S01]  /*85500*/  STL.64 [R1+0x11c0], R244 ;  /* 0x0011c0f401007387 */ /* 0x000fe20000100a00 */
[----:B------:R-:W-:-:S03]  /*85510*/  MOV R209, R118 ;  /* 0x0000007600d17202 */ /* 0x000fc60000000f00 */
[----:B------:R-:W-:Y:S01]  /*85520*/  STL.64 [R1+0x11b8], R242 ;  /* 0x0011b8f201007387 */ /* 0x000fe20000100a00 */
[----:B------:R-:W-:Y:S01]  /*85530*/  IMAD.MOV.U32 R206, RZ, RZ, R161 ;  /* 0x000000ffffce7224 */ /* 0x000fe200078e00a1 */
[----:B------:R-:W-:Y:S02]  /*85540*/  MOV R207, R119 ;  /* 0x0000007700cf7202 */ /* 0x000fe40000000f00 */
[----:B------:R-:W-:Y:S01]  /*85550*/  STL.64 [R1+0x11b0], R240 ;  /* 0x0011b0f001007387 */ /* 0x000fe20000100a00 */
[----:B------:R-:W-:Y:S01]  /*85560*/  IMAD.MOV.U32 R100, RZ, RZ, R8 ;  /* 0x000000ffff647224 */ /* 0x000fe200078e0008 */
[----:B------:R-:W-:Y:S02]  /*85570*/  MOV R101, R9 ;  /* 0x0000000900657202 */ /* 0x000fe40000000f00 */
[----:B------:R-:W-:Y:S01]  /*85580*/  STL.64 [R1+0x11a8], R238 ;  /* 0x0011a8ee01007387 */ /* 0x000fe20000100a00 */
[----:B------:R-:W-:Y:S01]  /*85590*/  IMAD.MOV.U32 R204, RZ, RZ, R160 ;  /* 0x000000ffffcc7224 */ /* 0x000fe200078e00a0 */
[----:B------:R-:W-:-:S02]  /*855a0*/  MOV R205, R120 ;  /* 0x0000007800cd7202 */ /* 0x000fc40000000f00 */
[----:B------:R-:W-:Y:S01]  /*855b0*/  STL.64 [R1+0x11a0], R236 ;  /* 0x0011a0ec01007387 */ /* 0x000fe20000100a00 */
[----:B------:R-:W-:Y:S01]  /*855c0*/  IMAD.MOV.U32 R188, RZ, RZ, R10 ;  /* 0x000000ffffbc7224 */ /* 0x000fe200078e000a */
[----:B------:R-:W-:Y:S01]  /*855d0*/  MOV R189, R11 ;  /* 0x0000000b00bd7202 */ /* 0x000fe20000000f00 */
[----:B------:R-:W-:Y:S01]  /*855e0*/  IMAD.MOV.U32 R194, RZ, RZ, R159 ;  /* 0x000000ffffc27224 */ /* 0x000fe200078e009f */
[----:B------:R-:W-:Y:S01]  /*855f0*/  STL.64 [R1+0x1198], R214 ;  /* 0x001198d601007387 */ /* 0x000fe20000100a00 */
[----:B------:R-:W-:Y:S01]  /*85600*/  MOV R195, R121 ;  /* 0x0000007900c37202 */ /* 0x000fe20000000f00 */
[----:B------:R-:W-:Y:S01]  /*85610*/  IMAD.MOV.U32 R16, RZ, RZ, R158 ;  /* 0x000000ffff107224 */ /* 0x000fe200078e009e */
[----:B------:R-:W-:Y:S01]  /*85620*/  MOV R17, R122 ;  /* 0x0000007a00117202 */ /* 0x000fe20000000f00 */
[----:B------:R-:W-:Y:S01]  /*85630*/  STL.64 [R1+0x1190], R212 ;  /* 0x001190d401007387 */ /* 0x000fe20000100a00 */
[----:B-1----:R-:W-:Y:S01]  /*85640*/  IMAD.MOV.U32 R8, RZ, RZ, R157 ;  /* 0x000000ffff087224 */ /* 0x002fe200078e009d */
[----:B------:R-:W-:-:S02]  /*85650*/  MOV R9, R123 ;  /* 0x0000007b00097202 */ /* 0x000fc40000000f00 */
[----:B------:R-:W-:Y:S01]  /*85660*/  STL.64 [R1+0x1188], R210 ;  /* 0x001188d201007387 */ /* 0x000fe20000100a00 */
[----:B------:R-:W-:Y:S01]  /*85670*/  IMAD.MOV.U32 R96, RZ, RZ, R156 ;  /* 0x000000ffff607224 */ /* 0x000fe200078e009c */
[----:B------:R-:W-:Y:S02]  /*85680*/  MOV R13, R125 ;  /* 0x0000007d000d7202 */ /* 0x000fe40000000f00 */
[----:B------:R-:W-:Y:S01]  /*85690*/  STL.64 [R1+0x1180], R208 ;  /* 0x001180d001007387 */ /* 0x000fe20000100a00 */
[----:B------:R-:W-:-:S03]  /*856a0*/  IMAD.MOV.U32 R12, RZ, RZ, R155 ;  /* 0x000000ffff0c7224 */ /* 0x000fc600078e009b */
[----:B------:R-:W-:Y:S04]  /*856b0*/  STL.64 [R1+0x1178], R206 ;  /* 0x001178ce01007387 */ /* 0x000fe80000100a00 */
[----:B------:R-:W-:Y:S04]  /*856c0*/  STL.64 [R1+0x1170], R204 ;  /* 0x001170cc01007387 */ /* 0x000fe80000100a00 */
[----:B------:R1:W-:Y:S01]  /*856d0*/  LDGSTS.E [R4+0x1b000], [R100.64], P0 ;  /* 0x1b00000064047fae */ /* 0x0003e20008121848 */
[----:B--2---:R-:W-:-:S03]  /*856e0*/  LOP3.LUT R27, R27, 0x1f, RZ, 0xc0, !PT ;  /* 0x0000001f1b1b7812 */ /* 0x004fc600078ec0ff */
[----:B------:R-:W-:Y:S04]  /*856f0*/  STL.64 [R1+0x1168], R194 ;  /* 0x001168c201007387 */ /* 0x000fe80000100a00 */
[----:B------:R1:W-:Y:S01]  /*85700*/  LDGSTS.E [R4+0x1b080], [R188.64], P0 ;  /* 0x1b080000bc047fae */ /* 0x0003e20008121848 */
[----:B------:R-:W-:-:S03]  /*85710*/  IMAD.MOV.U32 R14, RZ, RZ, R150 ;  /* 0x000000ffff0e7224 */ /* 0x000fc600078e0096 */
[----:B------:R2:W-:Y:S01]  /*85720*/  STL.64 [R1+0x1160], R16 ;  /* 0x0011601001007387 */ /* 0x0005e20000100a00 */
[----:B------:R-:W-:-:S03]  /*85730*/  MOV R15, R130 ;  /* 0x00000082000f7202 */ /* 0x000fc60000000f00 */
[----:B------:R1:W-:Y:S01]  /*85740*/  LDGSTS.E [R4+0x1b100], [R98.64], P0 ;  /* 0x1b10000062047fae */ /* 0x0003e20008121848 */
[----:B------:R-:W-:-:S03]  /*85750*/  IMAD.MOV.U32 R10, RZ, RZ, R149 ;  /* 0x000000ffff0a7224 */ /* 0x000fc600078e0095 */
[----:B------:R1:W-:Y:S01]  /*85760*/  STL.64 [R1+0x1158], R8 ;  /* 0x0011580801007387 */ /* 0x0003e20000100a00 */
[----:B------:R-:W-:-:S03]  /*85770*/  MOV R11, R131 ;  /* 0x00000083000b7202 */ /* 0x000fc60000000f00 */
[----:B------:R1:W-:Y:S04]  /*85780*/  LDGSTS.E [R4+0x1b180], [R190.64], P0 ;  /* 0x1b180000be047fae */ /* 0x0003e80008121848 */
[----:B------:R-:W-:Y:S04]  /*85790*/  STL.64 [R1+0x1150], R96 ;  /* 0x0011506001007387 */ /* 0x000fe80000100a00 */
[----:B------:R1:W-:Y:S01]  /*857a0*/  LDGSTS.E [R4+0x1b200], [R140.64], P0 ;  /* 0x1b2000008c047fae */ /* 0x0003e20008121848 */
[----:B------:R-:W-:-:S03]  /*857b0*/  IMAD.MOV.U32 R38, RZ, RZ, R147 ;  /* 0x000000ffff267224 */ /* 0x000fc600078e0093 */
[----:B------:R1:W-:Y:S01]  /*857c0*/  STL.64 [R1+0x1148], R12 ;  /* 0x0011480c01007387 */ /* 0x0003e20000100a00 */
[----:B------:R-:W-:-:S03]  /*857d0*/  MOV R39, R133 ;  /* 0x0000008500277202 */ /* 0x000fc60000000f00 */
[----:B------:R1:W-:Y:S01]  /*857e0*/  LDGSTS.E [R4+0x1b280], [R192.64], P0 ;  /* 0x1b280000c0047fae */ /* 0x0003e20008121848 */
[----:B----4-:R-:W-:-:S03]  /*857f0*/  IMAD.MOV.U32 R36, RZ, RZ, R146 ;  /* 0x000000ffff247224 */ /* 0x010fc600078e0092 */
[----:B------:R-:W-:Y:S01]  /*85800*/  STL.64 [R1+0x1140], R48 ;  /* 0x0011403001007387 */ /* 0x000fe20000100a00 */
[----:B------:R-:W-:-:S03]  /*85810*/  MOV R37, R134 ;  /* 0x0000008600257202 */ /* 0x000fc60000000f00 */
[----:B------:R4:W-:Y:S01]  /*85820*/  LDGSTS.E [R4+0x1b300], [R248.64], P0 ;  /* 0x1b300000f8047fae */ /* 0x0009e20008121848 */
[----:B---3--:R-:W-:-:S03]  /*85830*/  IMAD.SHL.U32 R25, R27, 0x4, RZ ;  /* 0x000000041b197824 */ /* 0x008fc600078e00ff */
[----:B------:R-:W-:Y:S01]  /*85840*/  STL.64 [R1+0x1138], R46 ;  /* 0x0011382e01007387 */ /* 0x000fe20000100a00 */
[----:B------:R-:W-:-:S03]  /*85850*/  IMAD.MOV.U32 R34, RZ, RZ, R145 ;  /* 0x000000ffff227224 */ /* 0x000fc600078e0091 */
[----:B------:R4:W-:Y:S01]  /*85860*/  LDGSTS.E [R4+0x1b380], [R246.64], P0 ;  /* 0x1b380000f6047fae */ /* 0x0009e20008121848 */
[----:B------:R-:W-:-:S03]  /*85870*/  MOV R35, R135 ;  /* 0x0000008700237202 */ /* 0x000fc60000000f00 */
[----:B------:R-:W-:Y:S01]  /*85880*/  STL.64 [R1+0x1130], R44 ;  /* 0x0011302c01007387 */ /* 0x000fe20000100a00 */
[----:B------:R-:W-:-:S03]  /*85890*/  IMAD.MOV.U32 R32, RZ, RZ, R144 ;  /* 0x000000ffff207224 */ /* 0x000fc600078e0090 */
[----:B------:R4:W-:Y:S01]  /*858a0*/  LDGSTS.E [R4+0x1c000], [R244.64], P4 ;  /* 0x1c000000f4047fae */ /* 0x0009e2000a121848 */
[----:B------:R-:W-:-:S03]  /*858b0*/  MOV R33, R136 ;  /* 0x0000008800217202 */ /* 0x000fc60000000f00 */
[----:B------:R-:W-:Y:S01]  /*858c0*/  STL.64 [R1+0x1128], R42 ;  /* 0x0011282a01007387 */ /* 0x000fe20000100a00 */
[----:B------:R-:W-:-:S03]  /*858d0*/  MOV R31, R137 ;  /* 0x00000089001f7202 */ /* 0x000fc60000000f00 */
        /* <DEDUP_REMOVED lines=8> */
[----:B------:R4:W-:Y:S01]  /*85960*/  LDGSTS.E [R4+0x1c180], [R238.64], P4 ;  /* 0x1c180000ee047fae */ /* 0x0009e2000a121848 */
[----:B------:R-:W-:-:S03]  /*85970*/  LOP3.LUT R18, R25, 0x20, RZ, 0x3c, !PT ;  /* 0x0000002019127812 */ /* 0x000fc600078e3cff */
[----:B------:R-:W-:Y:S01]  /*85980*/  STL.64 [R1+0x1110], R40 ;  /* 0x0011102801007387 */ /* 0x000fe20000100a00 */
[----:B------:R-:W-:-:S03]  /*85990*/  IMAD.MOV.U32 R24, RZ, RZ, R2 ;  /* 0x000000ffff187224 */ /* 0x000fc600078e0002 */
[----:B------:R4:W-:Y:S01]  /*859a0*/  LDGSTS.E [R4+0x1c200], [R236.64], P4 ;  /* 0x1c200000ec047fae */ /* 0x0009e2000a121848 */
[----:B------:R-:W-:-:S03]  /*859b0*/  MOV R25, R5 ;  /* 0x0000000500197202 */ /* 0x000fc60000000f00 */
[----:B------:R-:W-:Y:S04]  /*859c0*/  STL.64 [R1+0x1108], R38 ;  /* 0x0011082601007387 */ /* 0x000fe80000100a00 */
[----:B------:R4:W-:Y:S04]  /*859d0*/  LDGSTS.E [R4+0x1c280], [R214.64], P4 ;  /* 0x1c280000d6047fae */ /* 0x0009e8000a121848 */
[----:B------:R-:W-:Y:S04]  /*859e0*/  STL.64 [R1+0x1100], R36 ;  /* 0x0011002401007387 */ /* 0x000fe80000100a00 */
[----:B------:R4:W-:Y:S01]  /*859f0*/  LDGSTS.E [R4+0x1c300], [R212.64], P4 ;  /* 0x1c300000d4047fae */ /* 0x0009e2000a121848 */
[----:B------:R-:W-:-:S03]  /*85a00*/  ISETP.NE.U32.AND P5, PT, R7, RZ, PT ;  /* 0x000000ff0700720c */ /* 0x000fc60003fa5070 */
[----:B------:R-:W-:Y:S04]  /*85a10*/  STL.64 [R1+0x10f8], R34 ;  /* 0x0010f82201007387 */ /* 0x000fe80000100a00 */
[----:B------:R4:W-:Y:S01]  /*85a20*/  LDGSTS.E [R4+0x1c380], [R210.64], P4 ;  /* 0x1c380000d2047fae */ /* 0x0009e2000a121848 */
[----:B------:R-:W-:-:S03]  /*85a30*/  MOV R7, UR5 ;  /* 0x0000000500077c02 */ /* 0x000fc60008000f00 */
[----:B------:R-:W-:Y:S04]  /*85a40*/  STL.64 [R1+0x10f0], R32 ;  /* 0x0010f02001007387 */ /* 0x000fe80000100a00 */
[----:B------:R4:W-:Y:S04]  /*85a50*/  LDGSTS.E [R4+0x1d000], [R208.64], P3 ;  /* 0x1d000000d0047fae */ /* 0x0009e80009921848 */
[----:B------:R-:W-:Y:S04]  /*85a60*/  STL.64 [R1+0x10e8], R30 ;  /* 0x0010e81e01007387 */ /* 0x000fe80000100a00 */
[----:B------:R4:W-:Y:S04]  /*85a70*/  LDGSTS.E [R4+0x1d080], [R206.64], P3 ;  /* 0x1d080000ce047fae */ /* 0x0009e80009921848 */
[----:B------:R-:W-:Y:S04]  /*85a80*/  STL.64 [R1+0x10e0], R28 ;  /* 0x0010e01c01007387 */ /* 0x000fe80000100a00 */
[----:B------:R4:W-:Y:S04]  /*85a90*/  LDGSTS.E [R4+0x1d100], [R204.64], P3 ;  /* 0x1d100000cc047fae */ /* 0x0009e80009921848 */
[----:B------:R-:W-:Y:S04]  /*85aa0*/  STL.64 [R1+0x1298], R26 ;  /* 0x0012981a01007387 */ /* 0x000fe80000100a00 */
[----:B------:R4:W-:Y:S04]  /*85ab0*/  LDGSTS.E [R4+0x1d180], [R194.64], P3 ;  /* 0x1d180000c2047fae */ /* 0x0009e80009921848 */
[----:B------:R-:W-:Y:S04]  /*85ac0*/  STL.64 [R1+0x1360], R24 ;  /* 0x0013601801007387 */ /* 0x000fe80000100a00 */
[----:B------:R2:W-:Y:S01]  /*85ad0*/  LDGSTS.E [R4+0x1d200], [R16.64], P3 ;  /* 0x1d20000010047fae */ /* 0x0005e20009921848 */
[----:B------:R-:W-:-:S03]  /*85ae0*/  IMAD R2, R7, 0x20000, R18 ;  /* 0x0002000007027824 */ /* 0x000fc600078e0212 */
[----:B------:R1:W-:Y:S04]  /*85af0*/  LDGSTS.E [R4+0x1d280], [R8.64], P3 ;  /* 0x1d28000008047fae */ /* 0x0003e80009921848 */
[----:B------:R4:W-:Y:S04]  /*85b00*/  LDGSTS.E [R4+0x1d300], [R96.64], P3 ;  /* 0x1d30000060047fae */ /* 0x0009e80009921848 */
[----:B--2---:R-:W2:Y:S04]  /*85b10*/  LDL.LU R17, [R1+0x3284] ;  /* 0x0032840001117983 */ /* 0x004ea80000300800 */
[----:B-1----:R-:W2:Y:S04]  /*85b20*/  LDL.LU R8, [R1+0x327c] ;  /* 0x00327c0001087983 */ /* 0x002ea80000300800 */
[----:B------:R-:W2:Y:S04]  /*85b30*/  LDL.LU R18, [R1+0x3278] ;  /* 0x0032780001127983 */ /* 0x000ea80000300800 */
[----:B------:R1:W-:Y:S04]  /*85b40*/  LDGSTS.E [R4+0x1d380], [R12.64], P3 ;  /* 0x1d3800000c047fae */ /* 0x0003e80009921848 */
[----:B------:R4:W-:Y:S04]  /*85b50*/  LDGSTS.E [R4+0x1e000], [R48.64], P2 ;  /* 0x1e00000030047fae */ /* 0x0009e80009121848 */
[----:B------:R4:W-:Y:S04]  /*85b60*/  LDGSTS.E [R4+0x1e080], [R46.64], P2 ;  /* 0x1e0800002e047fae */ /* 0x0009e80009121848 */
[----:B-1----:R-:W2:Y:S04]  /*85b70*/  LDL.LU R13, [R1+0x3270] ;  /* 0x00327000010d7983 */ /* 0x002ea80000300800 */
[----:B------:R4:W-:Y:S04]  /*85b80*/  LDGSTS.E [R4+0x1e100], [R44.64], P2 ;  /* 0x1e1000002c047fae */ /* 0x0009e80009121848 */
[----:B------:R4:W-:Y:S04]  /*85b90*/  LDGSTS.E [R4+0x1e180], [R42.64], P2 ;  /* 0x1e1800002a047fae */ /* 0x0009e80009121848 */
[----:B------:R3:W-:Y:S04]  /*85ba0*/  LDGSTS.E [R4+0x1e200], [R14.64], P2 ;  /* 0x1e2000000e047fae */ /* 0x0007e80009121848 */
[----:B------:R1:W-:Y:S04]  /*85bb0*/  LDGSTS.E [R4+0x1e280], [R10.64], P2 ;  /* 0x1e2800000a047fae */ /* 0x0003e80009121848 */
[----:B------:R4:W-:Y:S04]  /*85bc0*/  LDGSTS.E [R4+0x1e300], [R40.64], P2 ;  /* 0x1e30000028047fae */ /* 0x0009e80009121848 */
[----:B---3--:R-:W3:Y:S04]  /*85bd0*/  LDL.LU R15, [R1+0x3274] ;  /* 0x00327400010f7983 */ /* 0x008ee80000300800 */
[----:B-1----:R-:W3:Y:S04]  /*85be0*/  LDL.LU R10, [R1+0x326c] ;  /* 0x00326c00010a7983 */ /* 0x002ee80000300800 */
[----:B------:R-:W3:Y:S04]  /*85bf0*/  LDL.LU R16, [R1+0x3268] ;  /* 0x0032680001107983 */ /* 0x000ee80000300800 */
[----:B------:R-:W3:Y:S04]  /*85c00*/  LDL.LU R14, [R1+0x3260] ;  /* 0x00326000010e7983 */ /* 0x000ee80000300800 */
[----:B------:R-:W3:Y:S04]  /*85c10*/  LDL.LU R11, [R1+0x3264] ;  /* 0x00326400010b7983 */ /* 0x000ee80000300800 */
[----:B------:R-:W3:Y:S04]  /*85c20*/  LDL.LU R7, [R1+0x325c] ;  /* 0x00325c0001077983 */ /* 0x000ee80000300800 */
[----:B------:R-:W3:Y:S04]  /*85c30*/  LDL.LU R12, [R1+0x3258] ;  /* 0x00325800010c7983 */ /* 0x000ee80000300800 */
[----:B------:R-:W3:Y:S04]  /*85c40*/  LDL.LU R9, [R1+0x3250] ;  /* 0x0032500001097983 */ /* 0x000ee80000300800 */
[----:B------:R4:W-:Y:S04]  /*85c50*/  LDGSTS.E [R4+0x1e380], [R38.64], P2 ;  /* 0x1e38000026047fae */ /* 0x0009e80009121848 */
[----:B------:R4:W-:Y:S04]  /*85c60*/  LDGSTS.E [R4+0x1f000], [R36.64], P6 ;  /* 0x1f00000024047fae */ /* 0x0009e8000b121848 */
[----:B------:R4:W-:Y:S04]  /*85c70*/  LDGSTS.E [R4+0x1f080], [R34.64], P6 ;  /* 0x1f08000022047fae */ /* 0x0009e8000b121848 */
[----:B------:R4:W-:Y:S04]  /*85c80*/  LDGSTS.E [R4+0x1f100], [R32.64], P6 ;  /* 0x1f10000020047fae */ /* 0x0009e8000b121848 */
[----:B------:R4:W-:Y:S04]  /*85c90*/  LDGSTS.E [R4+0x1f180], [R30.64], P6 ;  /* 0x1f1800001e047fae */ /* 0x0009e8000b121848 */
[----:B------:R4:W-:Y:S01]  /*85ca0*/  LDGSTS.E [R4+0x1f200], [R28.64], P6 ;  /* 0x1f2000001c047fae */ /* 0x0009e2000b121848 */
[----:B------:R-:W-:-:S03]  /*85cb0*/  IMAD.MOV.U32 R5, RZ, RZ, R20 ;  /* 0x000000ffff057224 */ /* 0x000fc600078e0014 */
[----:B------:R4:W-:Y:S04]  /*85cc0*/  LDGSTS.E [R4+0x1f280], [R26.64], P6 ;  /* 0x1f2800001a047fae */ /* 0x0009e8000b121848 */
[----:B------:R4:W-:Y:S04]  /*85cd0*/  LDGSTS.E [R4+0x1f300], [R24.64], P6 ;  /* 0x1f30000018047fae */ /* 0x0009e8000b121848 */
[----:B------:R4:W-:Y:S02]  /*85ce0*/  LDGSTS.E [R4+0x1f380], [R22.64], P6 ;  /* 0x1f38000016047fae */ /* 0x0009e4000b121848 */
[----:B----4-:R-:W-:-:S05]  /*85cf0*/  MOV R4, R19 ;  /* 0x0000001300047202 */ /* 0x010fca0000000f00 */
[----:B------:R1:W-:Y:S01]  /*85d00*/  LDGSTS.E [R2+0x400], [R4.64], P5 ;  /* 0x0040000004027fae */ /* 0x0003e2000a921848 */
[-C--:B--2---:R-:W-:Y:S02]  /*85d10*/  IADD3 R17, P0, R17, R6.reuse, RZ ;  /* 0x0000000611117210 */ /* 0x084fe40007f1e0ff */
[----:B------:R-:W-:Y:S02]  /*85d20*/  IADD3 R8, P2, R8, R6, RZ ;  /* 0x0000000608087210 */ /* 0x000fe40007f5e0ff */
[----:B------:R-:W-:Y:S02]  /*85d30*/  IADD3.X R18, R18, R3, RZ, P0, !PT ;  /* 0x0000000312127210 */ /* 0x000fe400007fe4ff */
[----:B-1----:R-:W-:-:S03]  /*85d40*/  MOV R4, R17 ;  /* 0x0000001100047202 */ /* 0x002fc60000000f00 */
[----:B------:R-:W-:Y:S01]  /*85d50*/  IMAD.MOV.U32 R5, RZ, RZ, R18 ;  /* 0x000000ffff057224 */ /* 0x000fe200078e0012 */
[----:B------:R-:W-:Y:S04]  /*85d60*/  STL [R1+0x3284], R17 ;  /* 0x0032841101007387 */ /* 0x000fe80000100800 */
[----:B------:R-:W-:Y:S01]  /*85d70*/  STL [R1+0x3278], R18 ;  /* 0x0032781201007387 */ /* 0x000fe20000100800 */
[----:B------:R-:W-:-:S03]  /*85d80*/  IMAD.X R13, R13, 0x1, R3, P2 ;  /* 0x000000010d0d7824 */ /* 0x000fc600010e0603 */
[----:B------:R-:W-:Y:S04]  /*85d90*/  STL [R1+0x327c], R8 ;  /* 0x00327c0801007387 */ /* 0x000fe80000100800 */
[----:B------:R1:W-:Y:S04]  /*85da0*/  LDGSTS.E [R2+0x480], [R4.64], P5 ;  /* 0x0048000004027fae */ /* 0x0003e8000a921848 */
[----:B------:R2:W-:Y:S01]  /*85db0*/  STL [R1+0x3270], R13 ;  /* 0x0032700d01007387 */ /* 0x0005e20000100800 */
[----:B-1----:R-:W-:Y:S01]  /*85dc0*/  IMAD.MOV.U32 R5, RZ, RZ, R13 ;  /* 0x000000ffff057224 */ /* 0x002fe200078e000d */
[----:B------:R-:W-:-:S02]  /*85dd0*/  MOV R4, R8 ;  /* 0x0000000800047202 */ /* 0x000fc40000000f00 */
[----:B--2---:R-:W2:Y:S04]  /*85de0*/  LDL.LU R13, [R1+0x3248] ;  /* 0x00324800010d7983 */ /* 0x004ea80000300800 */
[----:B------:R-:W4:Y:S04]  /*85df0*/  LDL.LU R8, [R1+0x3254] ;  /* 0x0032540001087983 */ /* 0x000f280000300800 */
[----:B------:R-:W2:Y:S04]  /*85e00*/  LDL.LU R20, [R1+0x3180] ;  /* 0x0031800001147983 */ /* 0x000ea80000300800 */
[----:B------:R-:W2:Y:S01]  /*85e10*/  LDL.LU R19, [R1+0x31cc] ;  /* 0x0031cc0001137983 */ /* 0x000ea20000300800 */
[----:B---3--:R-:W-:-:S02]  /*85e20*/  IADD3 R15, P0, R15, R6, RZ ;  /* 0x000000060f0f7210 */ /* 0x008fc40007f1e0ff */
[----:B------:R-:W-:Y:S01]  /*85e30*/  IADD3 R10, P2, R10, R6, RZ ;  /* 0x000000060a0a7210 */ /* 0x000fe20007f5e0ff */
[----:B------:R1:W-:Y:S01]  /*85e40*/  LDGSTS.E [R2+0x500], [R4.64], P5 ;  /* 0x0050000004027fae */ /* 0x0003e2000a921848 */
[----:B------:R-:W-:-:S03]  /*85e50*/  IADD3.X R16, R16, R3, RZ, P0, !PT ;  /* 0x0000000310107210 */ /* 0x000fc600007fe4ff */
[----:B------:R-:W-:Y:S01]  /*85e60*/  IMAD.X R14, R14, 0x1, R3, P2 ;  /* 0x000000010e0e7824 */ /* 0x000fe200010e0603 */
[----:B------:R-:W-:Y:S04]  /*85e70*/  STL [R1+0x3274], R15 ;  /* 0x0032740f01007387 */ /* 0x000fe80000100800 */
[----:B------:R-:W-:Y:S01]  /*85e80*/  STL [R1+0x3268], R16 ;  /* 0x0032681001007387 */ /* 0x000fe20000100800 */
[----:B-1----:R-:W-:Y:S01]  /*85e90*/  MOV R4, R15 ;  /* 0x0000000f00047202 */ /* 0x002fe20000000f00 */
[----:B------:R-:W-:Y:S02]  /*85ea0*/  IMAD.MOV.U32 R5, RZ, RZ, R16 ;  /* 0x000000ffff057224 */ /* 0x000fe400078e0010 */
[----:B------:R-:W-:Y:S04]  /*85eb0*/  STL [R1+0x326c], R10 ;  /* 0x00326c0a01007387 */ /* 0x000fe80000100800 */
[----:B------:R1:W-:Y:S04]  /*85ec0*/  STL [R1+0x3260], R14 ;  /* 0x0032600e01007387 */ /* 0x0003e80000100800 */
[----:B------:R-:W3:Y:S04]  /*85ed0*/  LDL.LU R18, [R1+0x3178] ;  /* 0x0031780001127983 */ /* 0x000ee80000300800 */
[----:B------:R-:W3:Y:S01]  /*85ee0*/  LDL.LU R17, [R1+0x3184] ;  /* 0x0031840001117983 */ /* 0x000ee20000300800 */
[----:B------:R-:W-:-:S03]  /*85ef0*/  IADD3 R11, P0, R11, R6, RZ ;  /* 0x000000060b0b7210 */ /* 0x000fc60007f1e0ff */
[----:B------:R1:W-:Y:S01]  /*85f00*/  LDGSTS.E [R2+0x580], [R4.64], P5 ;  /* 0x0058000004027fae */ /* 0x0003e2000a921848 */
[----:B------:R-:W-:Y:S02]  /*85f10*/  IADD3 R7, P2, R7, R6, RZ ;  /* 0x0000000607077210 */ /* 0x000fe40007f5e0ff */
[----:B------:R-:W-:Y:S01]  /*85f20*/  IADD3.X R12, R12, R3, RZ, P0, !PT ;  /* 0x000000030c0c7210 */ /* 0x000fe200007fe4ff */
[----:B-1----:R-:W-:Y:S01]  /*85f30*/  IMAD.MOV.U32 R5, RZ, RZ, R14 ;  /* 0x000000ffff057224 */ /* 0x002fe200078e000e */
[----:B------:R-:W-:Y:S01]  /*85f40*/  MOV R4, R10 ;  /* 0x0000000a00047202 */ /* 0x000fe20000000f00 */
[----:B------:R-:W3:Y:S04]  /*85f50*/  LDL.LU R14, [R1+0x3170] ;  /* 0x00317000010e7983 */ /* 0x000ee80000300800 */
[----:B------:R-:W3:Y:S01]  /*85f60*/  LDL.LU R10, [R1+0x317c] ;  /* 0x00317c00010a7983 */ /* 0x000ee20000300800 */
[----:B------:R-:W-:-:S03]  /*85f70*/  IMAD.X R9, R9, 0x1, R3, P2 ;  /* 0x0000000109097824 */ /* 0x000fc600010e0603 */
[----:B------:R1:W-:Y:S04]  /*85f80*/  LDGSTS.E [R2+0x600], [R4.64], P5 ;  /* 0x0060000004027fae */ /* 0x0003e8000a921848 */
[----:B------:R-:W-:Y:S04]  /*85f90*/  STL [R1+0x3264], R11 ;  /* 0x0032640b01007387 */ /* 0x000fe80000100800 */
[----:B------:R1:W-:Y:S02]  /*85fa0*/  STL [R1+0x3258], R12 ;  /* 0x0032580c01007387 */ /* 0x0003e40000100800 */
[----:B-1----:R-:W-:Y:S01]  /*85fb0*/  MOV R4, R11 ;  /* 0x0000000b00047202 */ /* 0x002fe20000000f00 */
[----:B------:R-:W-:Y:S01]  /*85fc0*/  IMAD.MOV.U32 R5, RZ, RZ, R12 ;  /* 0x000000ffff057224 */ /* 0x000fe200078e000c */
[----:B------:R-:W-:Y:S04]  /*85fd0*/  STL [R1+0x325c], R7 ;  /* 0x00325c0701007387 */ /* 0x000fe80000100800 */
[----:B------:R1:W-:Y:S04]  /*85fe0*/  STL [R1+0x3250], R9 ;  /* 0x0032500901007387 */ /* 0x0003e80000100800 */
[----:B------:R-:W3:Y:S04]  /*85ff0*/  LDL.LU R16, [R1+0x3168] ;  /* 0x0031680001107983 */ /* 0x000ee80000300800 */
[----:B------:R1:W-:Y:S04]  /*86000*/  LDGSTS.E [R2+0x680], [R4.64], P5 ;  /* 0x0068000004027fae */ /* 0x0003e8000a921848 */
[----:B------:R-:W3:Y:S04]  /*86010*/  LDL.LU R15, [R1+0x3174] ;  /* 0x00317400010f7983 */ /* 0x000ee80000300800 */
[----:B------:R-:W3:Y:S01]  /*86020*/  LDL.LU R12, [R1+0x3160] ;  /* 0x00316000010c7983 */ /* 0x000ee20000300800 */
[----:B-1----:R-:W-:-:S03]  /*86030*/  IMAD.MOV.U32 R5, RZ, RZ, R9 ;  /* 0x000000ffff057224 */ /* 0x002fc600078e0009 */
[----:B------:R-:W3:Y:S01]  /*86040*/  LDL.LU R9, [R1+0x316c] ;  /* 0x00316c0001097983 */ /* 0x000ee20000300800 */
[----:B------:R-:W-:Y:S02]  /*86050*/  MOV R4, R7 ;  /* 0x0000000700047202 */ /* 0x000fe40000000f00 */
[----:B------:R-:W-:Y:S01]  /*86060*/  ISETP.GT.AND P0, PT, R0, 0x5, PT ;  /* 0x000000050000780c */ /* 0x000fe20003f04270 */
[----:B------:R-:W3:Y:S04]  /*86070*/  LDL.LU R11, [R1+0x3164] ;  /* 0x00316400010b7983 */ /* 0x000ee80000300800 */
[----:B------:R1:W-:Y:S04]  /*86080*/  LDGSTS.E [R2+0x700], [R4.64], P5 ;  /* 0x0070000004027fae */ /* 0x0003e8000a921848 */
[----:B------:R-:W3:Y:S01]  /*86090*/  LDL.LU R7, [R1+0x315c] ;  /* 0x00315c0001077983 */ /* 0x000ee20000300800 */
[----:B-1----:R-:W-:-:S04]  /*860a0*/  SEL R4, RZ, 0x4, !P0 ;  /* 0x00000004ff047807 */ /* 0x002fc80004000000 */
[----:B------:R-:W-:-:S04]  /*860b0*/  SEL R4, R4, RZ, !P1 ;  /* 0x000000ff04047207 */ /* 0x000fc80004800000 */
[----:B------:R-:W-:Y:S02]  /*860c0*/  ISETP.NE.U32.AND P0, PT, R4, RZ, PT ;  /* 0x000000ff0400720c */ /* 0x000fe40003f05070 */
[----:B----4-:R-:W-:-:S04]  /*860d0*/  IADD3 R8, P2, R8, R6, RZ ;  /* 0x0000000608087210 */ /* 0x010fc80007f5e0ff */
[----:B--2---:R-:W-:Y:S02]  /*860e0*/  IADD3.X R13, R13, R3, RZ, P2, !PT ;  /* 0x000000030d0d7210 */ /* 0x004fe400017fe4ff */
[----:B------:R-:W-:Y:S01]  /*860f0*/  IADD3 R19, P3, R19, R6, RZ ;  /* 0x0000000613137210 */ /* 0x000fe20007f7e0ff */
[----:B------:R-:W-:Y:S02]  /*86100*/  STL [R1+0x3254], R8 ;  /* 0x0032540801007387 */ /* 0x000fe40000100800 */
[----:B------:R-:W-:Y:S02]  /*86110*/  IMAD.MOV.U32 R5, RZ, RZ, R13 ;  /* 0x000000ffff057224 */ /* 0x000fe400078e000d */
[----:B------:R-:W-:Y:S01]  /*86120*/  IMAD.X R20, R20, 0x1, R3, P3 ;  /* 0x0000000114147824 */ /* 0x000fe200018e0603 */
[----:B------:R1:W-:Y:S01]  /*86130*/  STL [R1+0x3248], R13 ;  /* 0x0032480d01007387 */ /* 0x0003e20000100800 */
[----:B------:R-:W-:-:S03]  /*86140*/  MOV R4, R8 ;  /* 0x0000000800047202 */ /* 0x000fc60000000f00 */
[----:B------:R-:W-:Y:S04]  /*86150*/  STL [R1+0x31cc], R19 ;  /* 0x0031cc1301007387 */ /* 0x000fe80000100800 */
[----:B------:R2:W-:Y:S04]  /*86160*/  LDGSTS.E [R2+0x780], [R4.64], P5 ;  /* 0x0078000004027fae */ /* 0x0005e8000a921848 */
[----:B-1----:R-:W4:Y:S04]  /*86170*/  LDL.LU R13, [R1+0x3158] ;  /* 0x00315800010d7983 */ /* 0x002f280000300800 */
[----:B------:R-:W-:Y:S04]  /*86180*/  STL [R1+0x3180], R20 ;  /* 0x0031801401007387 */ /* 0x000fe80000100800 */
[----:B------:R-:W4:Y:S01]  /*86190*/  LDL.LU R8, [R1+0x3150] ;  /* 0x0031500001087983 */ /* 0x000f220000300800 */
[----:B--2---:R-:W-:-:S02]  /*861a0*/  MOV R4, R19 ;  /* 0x0000001300047202 */ /* 0x004fc40000000f00 */
[----:B---3--:R-:W-:Y:S01]  /*861b0*/  IADD3 R17, P2, R17, R6, RZ ;  /* 0x0000000611117210 */ /* 0x008fe20007f5e0ff */
[----:B------:R-:W-:-:S03]  /*861c0*/  IMAD.MOV.U32 R5, RZ, RZ, R20 ;  /* 0x000000ffff057224 */ /* 0x000fc600078e0014 */
[----:B------:R-:W-:Y:S02]  /*861d0*/  IADD3.X R18, R18, R3, RZ, P2, !PT ;  /* 0x0000000312127210 */ /* 0x000fe400017fe4ff */
[----:B------:R1:W-:Y:S04]  /*861e0*/  LDGSTS.E [R2+0x1400], [R4.64], P0 ;  /* 0x0140000004027fae */ /* 0x0003e80008121848 */
[----:B------:R-:W-:Y:S04]  /*861f0*/  STL [R1+0x3184], R17 ;  /* 0x0031841101007387 */ /* 0x000fe80000100800 */
[----:B------:R-:W-:Y:S01]  /*86200*/  STL [R1+0x3178], R18 ;  /* 0x0031781201007387 */ /* 0x000fe20000100800 */
[----:B-1----:R-:W-:-:S02]  /*86210*/  MOV R4, R17 ;  /* 0x0000001100047202 */ /* 0x002fc40000000f00 */
[----:B------:R-:W-:Y:S01]  /*86220*/  IADD3 R10, P3, R10, R6, RZ ;  /* 0x000000060a0a7210 */ /* 0x000fe20007f7e0ff */
[----:B------:R-:W-:-:S04]  /*86230*/  IMAD.MOV.U32 R5, RZ, RZ, R18 ;  /* 0x000000ffff057224 */ /* 0x000fc800078e0012 */
[----:B------:R-:W-:Y:S01]  /*86240*/  IMAD.X R14, R14, 0x1, R3, P3 ;  /* 0x000000010e0e7824 */ /* 0x000fe200018e0603 */
[----:B------:R-:W-:Y:S04]  /*86250*/  STL [R1+0x317c], R10 ;  /* 0x00317c0a01007387 */ /* 0x000fe80000100800 */
[----:B------:R1:W-:Y:S04]  /*86260*/  LDGSTS.E [R2+0x1480], [R4.64], P0 ;  /* 0x0148000004027fae */ /* 0x0003e80008121848 */
[----:B------:R2:W-:Y:S01]  /*86270*/  STL [R1+0x3170], R14 ;  /* 0x0031700e01007387 */ /* 0x0005e20000100800 */
[----:B-1----:R-:W-:Y:S01]  /*86280*/  IMAD.MOV.U32 R5, RZ, RZ, R14 ;  /* 0x000000ffff057224 */ /* 0x002fe200078e000e */
[----:B------:R-:W-:-:S02]  /*86290*/  MOV R4, R10 ;  /* 0x0000000a00047202 */ /* 0x000fc40000000f00 */
[----:B--2---:R-:W3:Y:S04]  /*862a0*/  LDL.LU R14, [R1+0x3148] ;  /* 0x00314800010e7983 */ /* 0x004ee80000300800 */
[----:B------:R-:W3:Y:S04]  /*862b0*/  LDL.LU R10, [R1+0x3154] ;  /* 0x00315400010a7983 */ /* 0x000ee80000300800 */
[----:B------:R-:W3:Y:S01]  /*862c0*/  LDL.LU R20, [R1+0x3080] ;  /* 0x0030800001147983 */ /* 0x000ee20000300800 */
[----:B------:R-:W-:-:S03]  /*862d0*/  IADD3 R15, P2, R15, R6, RZ ;  /* 0x000000060f0f7210 */ /* 0x000fc60007f5e0ff */
[----:B------:R-:W3:Y:S01]  /*862e0*/  LDL.LU R19, [R1+0x30cc] ;  /* 0x0030cc0001137983 */ /* 0x000ee20000300800 */
[----:B------:R-:W-:Y:S02]  /*862f0*/  IADD3.X R16, R16, R3, RZ, P2, !PT ;  /* 0x0000000310107210 */ /* 0x000fe400017fe4ff */
[----:B------:R-:W-:Y:S01]  /*86300*/  IADD3 R9, P3, R9, R6, RZ ;  /* 0x0000000609097210 */ /* 0x000fe20007f7e0ff */
[----:B------:R-:W-:Y:S04]  /*86310*/  STL [R1+0x3174], R15 ;  /* 0x0031740f01007387 */ /* 0x000fe80000100800 */
[----:B------:R-:W-:Y:S01]  /*86320*/  IMAD.X R12, R12, 0x1, R3, P3 ;  /* 0x000000010c0c7824 */ /* 0x000fe200018e0603 */
[----:B------:R1:W-:Y:S04]  /*86330*/  LDGSTS.E [R2+0x1500], [R4.64], P0 ;  /* 0x0150000004027fae */ /* 0x0003e80008121848 */
[----:B------:R-:W-:Y:S04]  /*86340*/  STL [R1+0x3168], R16 ;  /* 0x0031681001007387 */ /* 0x000fe80000100800 */
[----:B------:R-:W-:Y:S01]  /*86350*/  STL [R1+0x316c], R9 ;  /* 0x00316c0901007387 */ /* 0x000fe20000100800 */
[----:B-1----:R-:W-:Y:S01]  /*86360*/  MOV R4, R15 ;  /* 0x0000000f00047202 */ /* 0x002fe20000000f00 */
[----:B------:R-:W-:-:S02]  /*86370*/  IMAD.MOV.U32 R5, RZ, RZ, R16 ;  /* 0x000000ffff057224 */ /* 0x000fc400078e0010 */
[----:B------:R1:W-:Y:S04]  /*86380*/  STL [R1+0x3160], R12 ;  /* 0x0031600c01007387 */ /* 0x0003e80000100800 */
[----:B------:R-:W3:Y:S04]  /*86390*/  LDL.LU R18, [R1+0x3078] ;  /* 0x0030780001127983 */ /* 0x000ee80000300800 */
[----:B------:R-:W3:Y:S04]  /*863a0*/  LDL.LU R17, [R1+0x3084] ;  /* 0x0030840001117983 */ /* 0x000ee80000300800 */
[----:B------:R1:W-:Y:S01]  /*863b0*/  LDGSTS.E [R2+0x1580], [R4.64], P0 ;  /* 0x0158000004027fae */ /* 0x0003e20008121848 */
[----:B------:R-:W-:-:S02]  /*863c0*/  IADD3 R11, P2, R11, R6, RZ ;  /* 0x000000060b0b7210 */ /* 0x000fc40007f5e0ff */
[----:B------:R-:W-:Y:S01]  /*863d0*/  IADD3 R7, P3, R7, R6, RZ ;  /* 0x0000000607077210 */ /* 0x000fe20007f7e0ff */
[----:B-1----:R-:W-:Y:S01]  /*863e0*/  IMAD.MOV.U32 R5, RZ, RZ, R12 ;  /* 0x000000ffff057224 */ /* 0x002fe200078e000c */
[----:B------:R-:W-:Y:S01]  /*863f0*/  MOV R4, R9 ;  /* 0x0000000900047202 */ /* 0x000fe20000000f00 */
[----:B------:R-:W3:Y:S04]  /*86400*/  LDL.LU R12, [R1+0x3070] ;  /* 0x00307000010c7983 */ /* 0x000ee80000300800 */
[----:B------:R-:W3:Y:S04]  /*86410*/  LDL.LU R9, [R1+0x307c] ;  /* 0x00307c0001097983 */ /* 0x000ee80000300800 */
[----:B------:R1:W-:Y:S04]  /*86420*/  LDGSTS.E [R2+0x1600], [R4.64], P0 ;  /* 0x0160000004027fae */ /* 0x0003e80008121848 */
[----:B------:R-:W-:Y:S01]  /*86430*/  STL [R1+0x3164], R11 ;  /* 0x0031640b01007387 */ /* 0x000fe20000100800 */
[----:B-1----:R-:W-:-:S02]  /*86440*/  MOV R4, R11 ;  /* 0x0000000b00047202 */ /* 0x002fc40000000f00 */
[----:B----4-:R-:W-:-:S05]  /*86450*/  IADD3.X R13, R13, R3, RZ, P2, !PT ;  /* 0x000000030d0d7210 */ /* 0x010fca00017fe4ff */
[----:B------:R-:W-:Y:S02]  /*86460*/  IMAD.MOV.U32 R5, RZ, RZ, R13 ;  /* 0x000000ffff057224 */ /* 0x000fe400078e000d */
[----:B------:R-:W-:Y:S01]  /*86470*/  IMAD.X R8, R8, 0x1, R3, P3 ;  /* 0x0000000108087824 */ /* 0x000fe200018e0603 */
[----:B------:R1:W-:Y:S04]  /*86480*/  STL [R1+0x3158], R13 ;  /* 0x0031580d01007387 */ /* 0x0003e80000100800 */
[----:B------:R-:W-:Y:S04]  /*86490*/  STL [R1+0x315c], R7 ;  /* 0x00315c0701007387 */ /* 0x000fe80000100800 */
[----:B------:R4:W-:Y:S04]  /*864a0*/  STL [R1+0x3150], R8 ;  /* 0x0031500801007387 */ /* 0x0009e80000100800 */
[----:B------:R-:W2:Y:S04]  /*864b0*/  LDL.LU R16, [R1+0x3068] ;  /* 0x0030680001107983 */ /* 0x000ea80000300800 */
[----:B------:R4:W-:Y:S04]  /*864c0*/  LDGSTS.E [R2+0x1680], [R4.64], P0 ;  /* 0x0168000004027fae */ /* 0x0009e80008121848 */
[----:B------:R-:W2:Y:S04]  /*864d0*/  LDL.LU R15, [R1+0x3074] ;  /* 0x00307400010f7983 */ /* 0x000ea80000300800 */
[----:B-1----:R-:W2:Y:S01]  /*864e0*/  LDL.LU R13, [R1+0x3060] ;  /* 0x00306000010d7983 */ /* 0x002ea20000300800 */
[----:B----4-:R-:W-:-:S03]  /*864f0*/  IMAD.MOV.U32 R5, RZ, RZ, R8 ;  /* 0x000000ffff057224 */ /* 0x010fc600078e0008 */
[----:B------:R-:W4:Y:S01]  /*86500*/  LDL.LU R8, [R1+0x306c] ;  /* 0x00306c0001087983 */ /* 0x000f220000300800 */
[----:B------:R-:W-:Y:S02]  /*86510*/  MOV R4, R7 ;  /* 0x0000000700047202 */ /* 0x000fe40000000f00 */
[----:B------:R-:W-:Y:S01]  /*86520*/  ISETP.GT.AND P2, PT, R0, 0x9, PT ;  /* 0x000000090000780c */ /* 0x000fe20003f44270 */
[----:B------:R-:W4:Y:S04]  /*86530*/  LDL.LU R11, [R1+0x3064] ;  /* 0x00306400010b7983 */ /* 0x000f280000300800 */
[----:B------:R1:W-:Y:S04]  /*86540*/  LDGSTS.E [R2+0x1700], [R4.64], P0 ;  /* 0x0170000004027fae */ /* 0x0003e80008121848 */
[----:B------:R-:W4:Y:S01]  /*86550*/  LDL.LU R7, [R1+0x305c] ;  /* 0x00305c0001077983 */ /* 0x000f220000300800 */
[----:B-1----:R-:W-:-:S02]  /*86560*/  SEL R4, RZ, 0x4, !P2 ;  /* 0x00000004ff047807 */ /* 0x002fc40005000000 */
[-C--:B---3--:R-:W-:Y:S02]  /*86570*/  IADD3 R10, P3, R10, R6.reuse, RZ ;  /* 0x000000060a0a7210 */ /* 0x088fe40007f7e0ff */
[----:B------:R-:W-:Y:S02]  /*86580*/  SEL R4, R4, RZ, !P1 ;  /* 0x000000ff04047207 */ /* 0x000fe40004800000 */
[----:B------:R-:W-:Y:S02]  /*86590*/  IADD3.X R14, R14, R3, RZ, P3, !PT ;  /* 0x000000030e0e7210 */ /* 0x000fe40001ffe4ff */
[----:B------:R-:W-:Y:S01]  /*865a0*/  IADD3 R19, P4, R19, R6, RZ ;  /* 0x0000000613137210 */ /* 0x000fe20007f9e0ff */
[----:B------:R-:W-:Y:S01]  /*865b0*/  STL [R1+0x3154], R10 ;  /* 0x0031540a01007387 */ /* 0x000fe20000100800 */
[----:B------:R-:W-:Y:S01]  /*865c0*/  ISETP.NE.U32.AND P2, PT, R4, RZ, PT ;  /* 0x000000ff0400720c */ /* 0x000fe20003f45070 */
[----:B------:R-:W-:Y:S01]  /*865d0*/  IMAD.MOV.U32 R5, RZ, RZ, R14 ;  /* 0x000000ffff057224 */ /* 0x000fe200078e000e */
[----:B------:R-:W-:Y:S01]  /*865e0*/  MOV R4, R10 ;  /* 0x0000000a00047202 */ /* 0x000fe20000000f00 */
[----:B------:R-:W-:Y:S01]  /*865f0*/  IMAD.X R20, R20, 0x1, R3, P4 ;  /* 0x0000000114147824 */ /* 0x000fe200020e0603 */
[----:B------:R1:W-:Y:S04]  /*86600*/  STL [R1+0x3148], R14 ;  /* 0x0031480e01007387 */ /* 0x0003e80000100800 */
[----:B------:R-:W-:Y:S04]  /*86610*/  STL [R1+0x30cc], R19 ;  /* 0x0030cc1301007387 */ /* 0x000fe80000100800 */
[----:B------:R3:W-:Y:S04]  /*86620*/  LDGSTS.E [R2+0x1780], [R4.64], P0 ;  /* 0x0178000004027fae */ /* 0x0007e80008121848 */
[----:B-1----:R-:W4:Y:S04]  /*86630*/  LDL.LU R14, [R1+0x3058] ;  /* 0x00305800010e7983 */ /* 0x002f280000300800 */
[----:B------:R-:W-:Y:S04]  /*86640*/  STL [R1+0x3080], R20 ;  /* 0x0030801401007387 */ /* 0x000fe80000100800 */
[----:B------:R-:W4:Y:S01]  /*86650*/  LDL.LU R10, [R1+0x3050] ;  /* 0x00305000010a7983 */ /* 0x000f220000300800 */
[----:B---3--:R-:W-:Y:S01]  /*86660*/  MOV R4, R19 ;  /* 0x0000001300047202 */ /* 0x008fe20000000f00 */
[----:B------:R-:W-:-:S05]  /*86670*/  IMAD.MOV.U32 R5, RZ, RZ, R20 ;  /* 0x000000ffff057224 */ /* 0x000fca00078e0014 */
[----:B------:R1:W-:Y:S01]  /*86680*/  LDGSTS.E [R2+0x2400], [R4.64], P2 ;  /* 0x0240000004027fae */ /* 0x0003e20009121848 */
[----:B------:R-:W-:-:S04]  /*86690*/  IADD3 R17, P0, R17, R6, RZ ;  /* 0x0000000611117210 */ /* 0x000fc80007f1e0ff */
[----:B------:R-:W-:Y:S01]  /*866a0*/  IADD3.X R18, R18, R3, RZ, P0, !PT ;  /* 0x0000000312127210 */ /* 0x000fe200007fe4ff */
[----:B------:R-:W-:Y:S01]  /*866b0*/  STL [R1+0x3084], R17 ;  /* 0x0030841101007387 */ /* 0x000fe20000100800 */
[----:B-1----:R-:W-:-:S03]  /*866c0*/  MOV R4, R17 ;  /* 0x0000001100047202 */ /* 0x002fc60000000f00 */
[----:B------:R-:W-:Y:S01]  /*866d0*/  IMAD.MOV.U32 R5, RZ, RZ, R18 ;  /* 0x000000ffff057224 */ /* 0x000fe200078e0012 */
[----:B------:R-:W-:Y:S04]  /*866e0*/  STL [R1+0x3078], R18 ;  /* 0x0030781201007387 */ /* 0x000fe80000100800 */
[----:B------:R1:W-:Y:S01]  /*866f0*/  LDGSTS.E [R2+0x2480], [R4.64], P2 ;  /* 0x0248000004027fae */ /* 0x0003e20009121848 */
[----:B------:R-:W-:-:S05]  /*86700*/  IADD3 R9, P3, R9, R6, RZ ;  /* 0x0000000609097210 */ /* 0x000fca0007f7e0ff */
[----:B------:R-:W-:Y:S01]  /*86710*/  IMAD.X R12, R12, 0x1, R3, P3 ;  /* 0x000000010c0c7824 */ /* 0x000fe200018e0603 */
[----:B------:R-:W-:Y:S01]  /*86720*/  STL [R1+0x307c], R9 ;  /* 0x00307c0901007387 */ /* 0x000fe20000100800 */
[----:B-1----:R-:W-:Y:S02]  /*86730*/  MOV R4, R9 ;  /* 0x0000000900047202 */ /* 0x002fe40000000f00 */
[----:B------:R-:W-:Y:S01]  /*86740*/  IMAD.MOV.U32 R5, RZ, RZ, R12 ;  /* 0x000000ffff057224 */ /* 0x000fe200078e000c */
[----:B------:R1:W-:Y:S04]  /*86750*/  STL [R1+0x3070], R12 ;  /* 0x0030700c01007387 */ /* 0x0003e80000100800 */
[----:B------:R3:W-:Y:S04]  /*86760*/  LDGSTS.E [R2+0x2500], [R4.64], P2 ;  /* 0x0250000004027fae */ /* 0x0007e80009121848 */
[----:B-1----:R-:W4:Y:S04]  /*86770*/  LDL.LU R12, [R1+0x3048] ;  /* 0x00304800010c7983 */ /* 0x002f280000300800 */
[----:B------:R-:W4:Y:S04]  /*86780*/  LDL.LU R9, [R1+0x3054] ;  /* 0x0030540001097983 */ /* 0x000f280000300800 */
[----:B------:R-:W4:Y:S04]  /*86790*/  LDL.LU R20, [R1+0x2f80] ;  /* 0x002f800001147983 */ /* 0x000f280000300800 */
[----:B------:R-:W4:Y:S01]  /*867a0*/  LDL.LU R19, [R1+0x2fcc] ;  /* 0x002fcc0001137983 */ /* 0x000f220000300800 */
[----:B--2---:R-:W-:-:S04]  /*867b0*/  IADD3 R15, P0, R15, R6, RZ ;  /* 0x000000060f0f7210 */ /* 0x004fc80007f1e0ff */
[----:B------:R-:W-:Y:S02]  /*867c0*/  IADD3.X R16, R16, R3, RZ, P0, !PT ;  /* 0x0000000310107210 */ /* 0x000fe400007fe4ff */
[----:B----4-:R-:W-:Y:S01]  /*867d0*/  IADD3 R8, P3, R8, R6, RZ ;  /* 0x0000000608087210 */ /* 0x010fe20007f7e0ff */
[----:B------:R-:W-:Y:S04]  /*867e0*/  STL [R1+0x3074], R15 ;  /* 0x0030740f01007387 */ /* 0x000fe80000100800 */
[----:B------:R-:W-:Y:S01]  /*867f0*/  IMAD.X R13, R13, 0x1, R3, P3 ;  /* 0x000000010d0d7824 */ /* 0x000fe200018e0603 */
[----:B------:R-:W-:Y:S01]  /*86800*/  STL [R1+0x3068], R16 ;  /* 0x0030681001007387 */ /* 0x000fe20000100800 */
[----:B---3--:R-:W-:Y:S01]  /*86810*/  MOV R4, R15 ;  /* 0x0000000f00047202 */ /* 0x008fe20000000f00 */
[----:B------:R-:W-:-:S02]  /*86820*/  IMAD.MOV.U32 R5, RZ, RZ, R16 ;  /* 0x000000ffff057224 */ /* 0x000fc400078e0010 */
[----:B------:R-:W-:Y:S04]  /*86830*/  STL [R1+0x306c], R8 ;  /* 0x00306c0801007387 */ /* 0x000fe80000100800 */
[----:B------:R1:W-:Y:S04]  /*86840*/  STL [R1+0x3060], R13 ;  /* 0x0030600d01007387 */ /* 0x0003e80000100800 */
[----:B------:R-:W2:Y:S04]  /*86850*/  LDL.LU R18, [R1+0x2f78] ;  /* 0x002f780001127983 */ /* 0x000ea80000300800 */
[----:B------:R-:W3:Y:S04]  /*86860*/  LDL.LU R17, [R1+0x2f84] ;  /* 0x002f840001117983 */ /* 0x000ee80000300800 */
[----:B------:R4:W-:Y:S02]  /*86870*/  LDGSTS.E [R2+0x2580], [R4.64], P2 ;  /* 0x0258000004027fae */ /* 0x0009e40009121848 */
[----:B----4-:R-:W-:Y:S01]  /*86880*/  IMAD.MOV.U32 R5, RZ, RZ, R13 ;  /* 0x000000ffff057224 */ /* 0x010fe200078e000d */
[----:B------:R-:W-:Y:S01]  /*86890*/  MOV R4, R8 ;  /* 0x0000000800047202 */ /* 0x000fe20000000f00 */
[----:B-1----:R-:W4:Y:S04]  /*868a0*/  LDL.LU R13, [R1+0x2f70] ;  /* 0x002f7000010d7983 */ /* 0x002f280000300800 */
[----:B------:R-:W4:Y:S01]  /*868b0*/  LDL.LU R8, [R1+0x2f7c] ;  /* 0x002f7c0001087983 */ /* 0x000f220000300800 */
[----:B------:R-:W-:-:S02]  /*868c0*/  IADD3 R11, P0, R11, R6, RZ ;  /* 0x000000060b0b7210 */ /* 0x000fc40007f1e0ff */
[----:B------:R-:W-:Y:S01]  /*868d0*/  IADD3 R7, P3, R7, R6, RZ ;  /* 0x0000000607077210 */ /* 0x000fe20007f7e0ff */
[----:B------:R1:W-:Y:S01]  /*868e0*/  LDGSTS.E [R2+0x2600], [R4.64], P2 ;  /* 0x0260000004027fae */ /* 0x0003e20009121848 */
[----:B------:R-:W-:-:S03]  /*868f0*/  IADD3.X R14, R14, R3, RZ, P0, !PT ;  /* 0x000000030e0e7210 */ /* 0x000fc600007fe4ff */
[----:B------:R-:W-:Y:S01]  /*86900*/  STL [R1+0x3064], R11 ;  /* 0x0030640b01007387 */ /* 0x000fe20000100800 */
[----:B------:R-:W-:-:S03]  /*86910*/  IMAD.X R10, R10, 0x1, R3, P3 ;  /* 0x000000010a0a7824 */ /* 0x000fc600018e0603 */
[----:B------:R1:W-:Y:S02]  /*86920*/  STL [R1+0x3058], R14 ;  /* 0x0030580e01007387 */ /* 0x0003e40000100800 */
[----:B-1----:R-:W-:Y:S01]  /*86930*/  MOV R4, R11 ;  /* 0x0000000b00047202 */ /* 0x002fe20000000f00 */
[----:B------:R-:W-:Y:S01]  /*86940*/  IMAD.MOV.U32 R5, RZ, RZ, R14 ;  /* 0x000000ffff057224 */ /* 0x000fe200078e000e */
[----:B------:R-:W-:Y:S04]  /*86950*/  STL [R1+0x305c], R7 ;  /* 0x00305c0701007387 */ /* 0x000fe80000100800 */
[----:B------:R1:W-:Y:S04]  /*86960*/  STL [R1+0x3050], R10 ;  /* 0x0030500a01007387 */ /* 0x0003e80000100800 */
[----:B------:R-:W4:Y:S04]  /*86970*/  LDL.LU R16, [R1+0x2f68] ;  /* 0x002f680001107983 */ /* 0x000f280000300800 */
[----:B------:R1:W-:Y:S04]  /*86980*/  LDGSTS.E [R2+0x2680], [R4.64], P2 ;  /* 0x0268000004027fae */ /* 0x0003e80009121848 */
[----:B------:R-:W4:Y:S04]  /*86990*/  LDL.LU R15, [R1+0x2f74] ;  /* 0x002f7400010f7983 */ /* 0x000f280000300800 */
[----:B------:R-:W4:Y:S01]  /*869a0*/  LDL.LU R14, [R1+0x2f60] ;  /* 0x002f6000010e7983 */ /* 0x000f220000300800 */
[----:B-1----:R-:W-:-:S03]  /*869b0*/  IMAD.MOV.U32 R5, RZ, RZ, R10 ;  /* 0x000000ffff057224 */ /* 0x002fc600078e000a */
[----:B------:R-:W4:Y:S01]  /*869c0*/  LDL.LU R10, [R1+0x2f6c] ;  /* 0x002f6c00010a7983 */ /* 0x000f220000300800 */
[----:B------:R-:W-:Y:S02]  /*869d0*/  MOV R4, R7 ;  /* 0x0000000700047202 */ /* 0x000fe40000000f00 */
[----:B------:R-:W-:Y:S01]  /*869e0*/  ISETP.GT.AND P0, PT, R0, 0xd, PT ;  /* 0x0000000d0000780c */ /* 0x000fe20003f04270 */
[----:B------:R-:W4:Y:S04]  /*869f0*/  LDL.LU R11, [R1+0x2f64] ;  /* 0x002f6400010b7983 */ /* 0x000f280000300800 */
[----:B------:R1:W-:Y:S04]  /*86a00*/  LDGSTS.E [R2+0x2700], [R4.64], P2 ;  /* 0x0270000004027fae */ /* 0x0003e80009121848 */
[----:B------:R-:W4:Y:S01]  /*86a10*/  LDL.LU R7, [R1+0x2f5c] ;  /* 0x002f5c0001077983 */ /* 0x000f220000300800 */
[----:B-1----:R-:W-:-:S02]  /*86a20*/  SEL R4, RZ, 0x4, !P0 ;  /* 0x00000004ff047807 */ /* 0x002fc40004000000 */
[----:B------:R-:W-:-:S04]  /*86a30*/  IADD3 R9, P3, R9, R6, RZ ;  /* 0x0000000609097210 */ /* 0x000fc80007f7e0ff */
[----:B------:R-:W-:Y:S02]  /*86a40*/  IADD3.X R12, R12, R3, RZ, P3, !PT ;  /* 0x000000030c0c7210 */ /* 0x000fe40001ffe4ff */
[----:B------:R-:W-:Y:S01]  /*86a50*/  IADD3 R19, P4, R19, R6, RZ ;  /* 0x0000000613137210 */ /* 0x000fe20007f9e0ff */
[----:B------:R-:W-:Y:S01]  /*86a60*/  STL [R1+0x3054], R9 ;  /* 0x0030540901007387 */ /* 0x000fe20000100800 */
[----:B------:R-:W-:Y:S01]  /*86a70*/  SEL R4, R4, RZ, !P1 ;  /* 0x000000ff04047207 */ /* 0x000fe20004800000 */
[----:B------:R-:W-:Y:S02]  /*86a80*/  IMAD.MOV.U32 R5, RZ, RZ, R12 ;  /* 0x000000ffff057224 */ /* 0x000fe400078e000c */
[----:B------:R-:W-:Y:S01]  /*86a90*/  IMAD.X R20, R20, 0x1, R3, P4 ;  /* 0x0000000114147824 */ /* 0x000fe200020e0603 */
[----:B------:R1:W-:Y:S01]  /*86aa0*/  STL [R1+0x3048], R12 ;  /* 0x0030480c01007387 */ /* 0x0003e20000100800 */
[----:B------:R-:W-:-:S03]  /*86ab0*/  ISETP.NE.U32.AND P0, PT, R4, RZ, PT ;  /* 0x000000ff0400720c */ /* 0x000fc60003f05070 */
[----:B------:R-:W-:Y:S01]  /*86ac0*/  STL [R1+0x2fcc], R19 ;  /* 0x002fcc1301007387 */ /* 0x000fe20000100800 */
[----:B------:R-:W-:-:S03]  /*86ad0*/  MOV R4, R9 ;  /* 0x0000000900047202 */ /* 0x000fc60000000f00 */
[----:B-1----:R-:W4:Y:S04]  /*86ae0*/  LDL.LU R12, [R1+0x2f58] ;  /* 0x002f5800010c7983 */ /* 0x002f280000300800 */
[----:B------:R-:W-:Y:S04]  /*86af0*/  STL [R1+0x2f80], R20 ;  /* 0x002f801401007387 */ /* 0x000fe80000100800 */
[----:B------:R-:W4:Y:S04]  /*86b00*/  LDL.LU R9, [R1+0x2f50] ;  /* 0x002f500001097983 */ /* 0x000f280000300800 */
[----:B------:R1:W-:Y:S02]  /*86b10*/  LDGSTS.E [R2+0x2780], [R4.64], P2 ;  /* 0x0278000004027fae */ /* 0x0003e40009121848 */
[----:B-1----:R-:W-:Y:S01]  /*86b20*/  MOV R4, R19 ;  /* 0x0000001300047202 */ /* 0x002fe20000000f00 */
[----:B------:R-:W-:-:S05]  /*86b30*/  IMAD.MOV.U32 R5, RZ, RZ, R20 ;  /* 0x000000ffff057224 */ /* 0x000fca00078e0014 */
[----:B------:R1:W-:Y:S01]  /*86b40*/  LDGSTS.E [R2+0x3400], [R4.64], P0 ;  /* 0x0340000004027fae */ /* 0x0003e20008121848 */
[----:B---3--:R-:W-:-:S04]  /*86b50*/  IADD3 R17, P2, R17, R6, RZ ;  /* 0x0000000611117210 */ /* 0x008fc80007f5e0ff */
[----:B--2---:R-:W-:Y:S02]  /*86b60*/  IADD3.X R18, R18, R3, RZ, P2, !PT ;  /* 0x0000000312127210 */ /* 0x004fe400017fe4ff */
[----:B-1----:R-:W-:-:S03]  /*86b70*/  MOV R4, R17 ;  /* 0x0000001100047202 */ /* 0x002fc60000000f00 */
[----:B------:R-:W-:Y:S01]  /*86b80*/  IMAD.MOV.U32 R5, RZ, RZ, R18 ;  /* 0x000000ffff057224 */ /* 0x000fe200078e0012 */
[----:B------:R-:W-:Y:S04]  /*86b90*/  STL [R1+0x2f84], R17 ;  /* 0x002f841101007387 */ /* 0x000fe80000100800 */
[----:B------:R-:W-:Y:S04]  /*86ba0*/  STL [R1+0x2f78], R18 ;  /* 0x002f781201007387 */ /* 0x000fe80000100800 */
[----:B------:R1:W-:Y:S01]  /*86bb0*/  LDGSTS.E [R2+0x3480], [R4.64], P0 ;  /* 0x0348000004027fae */ /* 0x0003e20008121848 */
[----:B----4-:R-:W-:-:S05]  /*86bc0*/  IADD3 R8, P3, R8, R6, RZ ;  /* 0x0000000608087210 */ /* 0x010fca0007f7e0ff */
[----:B------:R-:W-:Y:S01]  /*86bd0*/  IMAD.X R13, R13, 0x1, R3, P3 ;  /* 0x000000010d0d7824 */ /* 0x000fe200018e0603 */
[----:B------:R-:W-:Y:S01]  /*86be0*/  STL [R1+0x2f7c], R8 ;  /* 0x002f7c0801007387 */ /* 0x000fe20000100800 */
[----:B-1----:R-:W-:Y:S02]  /*86bf0*/  MOV R4, R8 ;  /* 0x0000000800047202 */ /* 0x002fe40000000f00 */
[----:B------:R-:W-:Y:S01]  /*86c00*/  IMAD.MOV.U32 R5, RZ, RZ, R13 ;  /* 0x000000ffff057224 */ /* 0x000fe200078e000d */
[----:B------:R1:W-:Y:S04]  /*86c10*/  STL [R1+0x2f70], R13 ;  /* 0x002f700d01007387 */ /* 0x0003e80000100800 */
[----:B------:R2:W-:Y:S04]  /*86c20*/  LDGSTS.E [R2+0x3500], [R4.64], P0 ;  /* 0x0350000004027fae */ /* 0x0005e80008121848 */
[----:B-1----:R-:W3:Y:S04]  /*86c30*/  LDL.LU R13, [R1+0x2f48] ;  /* 0x002f4800010d7983 */ /* 0x002ee80000300800 */
[----:B------:R-:W4:Y:S04]  /*86c40*/  LDL.LU R8, [R1+0x2f54] ;  /* 0x002f540001087983 */ /* 0x000f280000300800 */
[----:B------:R-:W3:Y:S04]  /*86c50*/  LDL.LU R20, [R1+0x2e8c] ;  /* 0x002e8c0001147983 */ /* 0x000ee80000300800 */
[----:B------:R-:W3:Y:S01]  /*86c60*/  LDL.LU R19, [R1+0x2e90] ;  /* 0x002e900001137983 */ /* 0x000ee20000300800 */
[----:B------:R-:W-:-:S04]  /*86c70*/  IADD3 R15, P2, R15, R6, RZ ;  /* 0x000000060f0f7210 */ /* 0x000fc80007f5e0ff */
[----:B------:R-:W-:Y:S02]  /*86c80*/  IADD3.X R16, R16, R3, RZ, P2, !PT ;  /* 0x0000000310107210 */ /* 0x000fe400017fe4ff */
[----:B------:R-:W-:Y:S01]  /*86c90*/  IADD3 R10, P3, R10, R6, RZ ;  /* 0x000000060a0a7210 */ /* 0x000fe20007f7e0ff */
[----:B------:R-:W-:Y:S04]  /*86ca0*/  STL [R1+0x2f74], R15 ;  /* 0x002f740f01007387 */ /* 0x000fe80000100800 */
[----:B------:R-:W-:Y:S01]  /*86cb0*/  IMAD.X R14, R14, 0x1, R3, P3 ;  /* 0x000000010e0e7824 */ /* 0x000fe200018e0603 */
[----:B------:R-:W-:Y:S01]  /*86cc0*/  STL [R1+0x2f68], R16 ;  /* 0x002f681001007387 */ /* 0x000fe20000100800 */
[----:B--2---:R-:W-:Y:S01]  /*86cd0*/  MOV R4, R15 ;  /* 0x0000000f00047202 */ /* 0x004fe20000000f00 */
[----:B------:R-:W-:-:S02]  /*86ce0*/  IMAD.MOV.U32 R5, RZ, RZ, R16 ;  /* 0x000000ffff057224 */ /* 0x000fc400078e0010 */
[----:B------:R-:W-:Y:S04]  /*86cf0*/  STL [R1+0x2f6c], R10 ;  /* 0x002f6c0a01007387 */ /* 0x000fe80000100800 */
[----:B------:R1:W-:Y:S04]  /*86d00*/  STL [R1+0x2f60], R14 ;  /* 0x002f600e01007387 */ /* 0x0003e80000100800 */
[----:B------:R-:W2:Y:S04]  /*86d10*/  LDL.LU R18, [R1+0x2e94] ;  /* 0x002e940001127983 */ /* 0x000ea80000300800 */
[----:B------:R-:W2:Y:S01]  /*86d20*/  LDL.LU R17, [R1+0x2e98] ;  /* 0x002e980001117983 */ /* 0x000ea20000300800 */
[----:B------:R-:W-:-:S03]  /*86d30*/  IADD3 R11, P2, R11, R6, RZ ;  /* 0x000000060b0b7210 */ /* 0x000fc60007f5e0ff */
[----:B------:R1:W-:Y:S01]  /*86d40*/  LDGSTS.E [R2+0x3580], [R4.64], P0 ;  /* 0x0358000004027fae */ /* 0x0003e20008121848 */
[----:B------:R-:W-:Y:S01]  /*86d50*/  IADD3 R7, P3, R7, R6, RZ ;  /* 0x0000000607077210 */ /* 0x000fe20007f7e0ff */
[----:B-1----:R-:W-:Y:S01]  /*86d60*/  IMAD.MOV.U32 R5, RZ, RZ, R14 ;  /* 0x000000ffff057224 */ /* 0x002fe200078e000e */
[----:B------:R-:W-:Y:S01]  /*86d70*/  MOV R4, R10 ;  /* 0x0000000a00047202 */ /* 0x000fe20000000f00 */
[----:B------:R-:W2:Y:S04]  /*86d80*/  LDL.LU R14, [R1+0x2e9c] ;  /* 0x002e9c00010e7983 */ /* 0x000ea80000300800 */
[----:B------:R-:W2:Y:S04]  /*86d90*/  LDL.LU R10, [R1+0x2ea0] ;  /* 0x002ea000010a7983 */ /* 0x000ea80000300800 */
        /* <DEDUP_REMOVED lines=9> */
[----:B------:R-:W2:Y:S04]  /*86e30*/  LDL.LU R16, [R1+0x2ea4] ;  /* 0x002ea40001107983 */ /* 0x000ea80000300800 */
[----:B------:R1:W-:Y:S04]  /*86e40*/  LDGSTS.E [R2+0x3680], [R4.64], P0 ;  /* 0x0368000004027fae */ /* 0x0003e80008121848 */
[----:B------:R-:W2:Y:S04]  /*86e50*/  LDL.LU R15, [R1+0x2ea8] ;  /* 0x002ea800010f7983 */ /* 0x000ea80000300800 */
[----:B------:R-:W2:Y:S01]  /*86e60*/  LDL.LU R12, [R1+0x2eac] ;  /* 0x002eac00010c7983 */ /* 0x000ea20000300800 */
[----:B-1----:R-:W-:-:S03]  /*86e70*/  IMAD.MOV.U32 R5, RZ, RZ, R9 ;  /* 0x000000ffff057224 */ /* 0x002fc600078e0009 */
[----:B------:R-:W2:Y:S01]  /*86e80*/  LDL.LU R9, [R1+0x2eb0] ;  /* 0x002eb00001097983 */ /* 0x000ea20000300800 */
[----:B------:R-:W-:Y:S02]  /*86e90*/  MOV R4, R7 ;  /* 0x0000000700047202 */ /* 0x000fe40000000f00 */
[----:B------:R-:W-:Y:S01]  /*86ea0*/  ISETP.GT.AND P2, PT, R0, 0x11, PT ;  /* 0x000000110000780c */ /* 0x000fe20003f44270 */
[----:B------:R-:W2:Y:S04]  /*86eb0*/  LDL.LU R11, [R1+0x2eb8] ;  /* 0x002eb800010b7983 */ /* 0x000ea80000300800 */
[----:B------:R1:W-:Y:S04]  /*86ec0*/  LDGSTS.E [R2+0x3700], [R4.64], P0 ;  /* 0x0370000004027fae */ /* 0x0003e80008121848 */
[----:B------:R-:W2:Y:S01]  /*86ed0*/  LDL.LU R7, [R1+0x2ec0] ;  /* 0x002ec00001077983 */ /* 0x000ea20000300800 */
[----:B-1----:R-:W-:-:S04]  /*86ee0*/  SEL R4, RZ, 0x4, !P2 ;  /* 0x00000004ff047807 */ /* 0x002fc80005000000 */
[----:B------:R-:W-:-:S04]  /*86ef0*/  SEL R4, R4, RZ, !P1 ;  /* 0x000000ff04047207 */ /* 0x000fc80004800000 */
[----:B------:R-:W-:Y:S02]  /*86f00*/  ISETP.NE.U32.AND P2, PT, R4, RZ, PT ;  /* 0x000000ff0400720c */ /* 0x000fe40003f45070 */
[----:B----4-:R-:W-:-:S04]  /*86f10*/  IADD3 R8, P3, R8, R6, RZ ;  /* 0x0000000608087210 */ /* 0x010fc80007f7e0ff */
[----:B---3--:R-:W-:Y:S02]  /*86f20*/  IADD3.X R13, R13, R3, RZ, P3, !PT ;  /* 0x000000030d0d7210 */ /* 0x008fe40001ffe4ff */
        /* <DEDUP_REMOVED lines=14> */
[----:B--2---:R-:W-:-:S04]  /*87010*/  IADD3 R17, P0, R17, R6, RZ ;  /* 0x0000000611117210 */ /* 0x004fc80007f1e0ff */
        /* <DEDUP_REMOVED lines=13> */
[----:B-1----:R-:W3:Y:S04]  /*870f0*/  LDL.LU R14, [R1+0x2ec4] ;  /* 0x002ec400010e7983 */ /* 0x002ee80000300800 */
[----:B------:R-:W3:Y:S04]  /*87100*/  LDL.LU R10, [R1+0x2ec8] ;  /* 0x002ec800010a7983 */ /* 0x000ee80000300800 */
        /* <DEDUP_REMOVED lines=117> */
[----:B------:R-:W-:-:S02]  /*87860*/  IADD3 R9, P3, R9, R6, RZ ;  /* 0x0000000609097210 */ /* 0x000fc40007f7e0ff */
[----:B-1----:R-:W-:Y:S02]  /*87870*/  SEL R4, RZ, 0x4, !P2 ;  /* 0x00000004ff047807 */ /* 0x002fe40005000000 */
        /* <DEDUP_REMOVED lines=53> */
[----:B------:R-:W2:Y:S01]  /*87bd0*/  LDL.LU R10, [R1+0x2ba0] ;  /* 0x002ba000010a7983 */ /* 0x000ea20000300800 */
[----:B------:R-:W-:-:S03]  /*87be0*/  IADD3.X R12, R12, R3, RZ, P0, !PT ;  /* 0x000000030c0c7210 */ /* 0x000fc600007fe4ff */
[----:B------:R1:W-:Y:S04]  /*87bf0*/  LDGSTS.E [R2+0x6600], [R4.64], P2 ;  /* 0x0660000004027fae */ /* 0x0003e80009121848 */
        /* <DEDUP_REMOVED lines=838> */
[----:B------:R1:W-:Y:S04]  /*8b060*/  STL [R1+0x2030], R14 ;  /* 0x0020300e01007387 */ /* 0x0003e80000100800 */
[----:B------:R-:W-:Y:S01]  /*8b070*/  STL [R1+0x203c], R7 ;  /* 0x00203c0701007387 */ /* 0x000fe20000100800 */
[----:B-1----:R-:W-:-:S03]  /*8b080*/  IMAD.MOV.U32 R5, RZ, RZ, R14 ;  /* 0x000000ffff057224 */ /* 0x002fc600078e000e */
[----:B------:R1:W-:Y:S01]  /*8b090*/  STL [R1+0x2038], R10 ;  /* 0x0020380a01007387 */ /* 0x0003e20000100800 */
[----:B------:R-:W-:-:S03]  /*8b0a0*/  MOV R4, R11 ;  /* 0x0000000b00047202 */ /* 0x000fc60000000f00 */
[----:B------:R-:W4:Y:S04]  /*8b0b0*/  LDL.LU R16, [R1+0x2120] ;  /* 0x0021200001107983 */ /* 0x000f280000300800 */
[----:B------:R-:W4:Y:S04]  /*8b0c0*/  LDL.LU R15, [R1+0x2124] ;  /* 0x00212400010f7983 */ /* 0x000f280000300800 */
[----:B------:R-:W4:Y:S04]  /*8b0d0*/  LDL.LU R14, [R1+0x2128] ;  /* 0x00212800010e7983 */ /* 0x000f280000300800 */
[----:B------:R-:W4:Y:S01]  /*8b0e0*/  LDL.LU R11, [R1+0x212c] ;  /* 0x00212c00010b7983 */ /* 0x000f220000300800 */
[----:B------:R-:W-:-:S03]  /*8b0f0*/  ISETP.GT.AND P2, PT, R0, 0x49, PT ;  /* 0x000000490000780c */ /* 0x000fc60003f44270 */
[----:B------:R1:W-:Y:S02]  /*8b100*/  LDGSTS.E [R2+0x11680], [R4.64], P0 ;  /* 0x1168000004027fae */ /* 0x0003e40008121848 */
[----:B-1----:R-:W-:Y:S01]  /*8b110*/  MOV R4, R7 ;  /* 0x0000000700047202 */ /* 0x002fe20000000f00 */
[----:B------:R-:W-:Y:S02]  /*8b120*/  IMAD.MOV.U32 R5, RZ, RZ, R10 ;  /* 0x000000ffff057224 */ /* 0x000fe400078e000a */
[----:B------:R-:W4:Y:S04]  /*8b130*/  LDL.LU R10, [R1+0x2134] ;  /* 0x00213400010a7983 */ /* 0x000f280000300800 */
[----:B------:R1:W-:Y:S04]  /*8b140*/  LDGSTS.E [R2+0x11700], [R4.64], P0 ;  /* 0x1170000004027fae */ /* 0x0003e80008121848 */
[----:B------:R-:W4:Y:S01]  /*8b150*/  LDL.LU R7, [R1+0x213c] ;  /* 0x00213c0001077983 */ /* 0x000f220000300800 */
[----:B------:R-:W-:-:S04]  /*8b160*/  IADD3 R9, P3, R9, R6, RZ ;  /* 0x0000000609097210 */ /* 0x000fc80007f7e0ff */
[----:B------:R-:W-:Y:S02]  /*8b170*/  IADD3.X R12, R12, R3, RZ, P3, !PT ;  /* 0x000000030c0c7210 */ /* 0x000fe40001ffe4ff */
[----:B-1----:R-:W-:Y:S02]  /*8b180*/  SEL R4, RZ, 0x4, !P2 ;  /* 0x00000004ff047807 */ /* 0x002fe40005000000 */
        /* <DEDUP_REMOVED lines=34> */
[----:B------:R-:W-:-:S02]  /*8b3b0*/  IADD3 R15, P0, R15, R6, RZ ;  /* 0x000000060f0f7210 */ /* 0x000fc40007f1e0ff */
[----:B------:R-:W-:Y:S02]  /*8b3c0*/  IADD3 R11, P3, R11, R6, RZ ;  /* 0x000000060b0b7210 */ /* 0x000fe40007f7e0ff */
[----:B------:R-:W-:Y:S01]  /*8b3d0*/  IADD3.X R16, R16, R3, RZ, P0, !PT ;  /* 0x0000000310107210 */ /* 0x000fe200007fe4ff */
[----:B------:R-:W-:Y:S02]  /*8b3e0*/  STL [R1+0x2124], R15 ;  /* 0x0021240f01007387 */ /* 0x000fe40000100800 */
[----:B------:R-:W-:Y:S01]  /*8b3f0*/  IMAD.X R14, R14, 0x1, R3, P3 ;  /* 0x000000010e0e7824 */ /* 0x000fe200018e0603 */
[----:B--2---:R-:W-:Y:S01]  /*8b400*/  MOV R4, R15 ;  /* 0x0000000f00047202 */ /* 0x004fe20000000f00 */
[----:B------:R-:W-:Y:S01]  /*8b410*/  STL [R1+0x2120], R16 ;  /* 0x0021201001007387 */ /* 0x000fe20000100800 */
[----:B------:R-:W-:-:S03]  /*8b420*/  IMAD.MOV.U32 R5, RZ, RZ, R16 ;  /* 0x000000ffff057224 */ /* 0x000fc600078e0010 */
        /* <DEDUP_REMOVED lines=13> */
[----:B------:R-:W-:Y:S04]  /*8b500*/  STL [R1+0x2134], R10 ;  /* 0x0021340a01007387 */ /* 0x000fe80000100800 */
[----:B------:R1:W-:Y:S01]  /*8b510*/  STL [R1+0x2130], R12 ;  /* 0x0021300c01007387 */ /* 0x0003e20000100800 */
[----:B------:R-:W-:Y:S01]  /*8b520*/  IMAD.X R9, R9, 0x1, R3, P3 ;  /* 0x0000000109097824 */ /* 0x000fe200018e0603 */
        /* <DEDUP_REMOVED lines=31> */
[----:B--2---:R-:W-:Y:S01]  /*8b720*/  IADD3 R17, P2, R17, R6, RZ ;  /* 0x0000000611117210 */ /* 0x004fe20007f5e0ff */
[----:B---3--:R-:W-:Y:S01]  /*8b730*/  IMAD.MOV.U32 R5, RZ, RZ, R20 ;  /* 0x000000ffff057224 */ /* 0x008fe200078e0014 */
[----:B------:R-:W-:-:S02]  /*8b740*/  MOV R4, R19 ;  /* 0x0000001300047202 */ /* 0x000fc40000000f00 */
[----:B------:R-:W-:-:S03]  /*8b750*/  IADD3.X R18, R18, R3, RZ, P2, !PT ;  /* 0x0000000312127210 */ /* 0x000fc600017fe4ff */
[----:B------:R1:W-:Y:S04]  /*8b760*/  LDGSTS.E [R2+0x13400], [R4.64], P0 ;  /* 0x1340000004027fae */ /* 0x0003e80008121848 */
[----:B------:R-:W-:Y:S01]  /*8b770*/  STL [R1+0x2214], R17 ;  /* 0x0022141101007387 */ /* 0x000fe20000100800 */
[----:B------:R-:W-:Y:S01]  /*8b780*/  IADD3 R11, P3, R11, R6, RZ ;  /* 0x000000060b0b7210 */ /* 0x000fe20007f7e0ff */
[----:B-1----:R-:W-:Y:S01]  /*8b790*/  IMAD.MOV.U32 R5, RZ, RZ, R18 ;  /* 0x000000ffff057224 */ /* 0x002fe200078e0012 */
[----:B------:R-:W-:-:S03]  /*8b7a0*/  MOV R4, R17 ;  /* 0x0000001100047202 */ /* 0x000fc60000000f00 */
[----:B------:R-:W-:Y:S01]  /*8b7b0*/  IMAD.X R14, R14, 0x1, R3, P3 ;  /* 0x000000010e0e7824 */ /* 0x000fe200018e0603 */
[----:B------:R-:W-:Y:S04]  /*8b7c0*/  STL [R1+0x2210], R18 ;  /* 0x0022101201007387 */ /* 0x000fe80000100800 */
[----:B------:R-:W-:Y:S04]  /*8b7d0*/  STL [R1+0x221c], R11 ;  /* 0x00221c0b01007387 */ /* 0x000fe80000100800 */
[----:B------:R1:W-:Y:S04]  /*8b7e0*/  LDGSTS.E [R2+0x13480], [R4.64], P0 ;  /* 0x1348000004027fae */ /* 0x0003e80008121848 */
[----:B------:R2:W-:Y:S01]  /*8b7f0*/  STL [R1+0x2218], R14 ;  /* 0x0022180e01007387 */ /* 0x0005e20000100800 */
[----:B-1----:R-:W-:Y:S01]  /*8b800*/  IMAD.MOV.U32 R5, RZ, RZ, R14 ;  /* 0x000000ffff057224 */ /* 0x002fe200078e000e */
[----:B------:R-:W-:-:S02]  /*8b810*/  MOV R4, R11 ;  /* 0x0000000b00047202 */ /* 0x000fc40000000f00 */
[----:B--2---:R-:W2:Y:S04]  /*8b820*/  LDL.LU R14, [R1+0x2240] ;  /* 0x00224000010e7983 */ /* 0x004ea80000300800 */
[----:B------:R-:W3:Y:S01]  /*8b830*/  LDL.LU R11, [R1+0x2244] ;  /* 0x00224400010b7983 */ /* 0x000ee20000300800 */
[----:B------:R-:W-:-:S03]  /*8b840*/  IADD3 R15, P2, R15, R6, RZ ;  /* 0x000000060f0f7210 */ /* 0x000fc60007f5e0ff */
[----:B------:R-:W2:Y:S01]  /*8b850*/  LDL.LU R20, [R1+0x2308] ;  /* 0x0023080001147983 */ /* 0x000ea20000300800 */
[----:B------:R-:W-:-:S03]  /*8b860*/  IADD3.X R16, R16, R3, RZ, P2, !PT ;  /* 0x0000000310107210 */ /* 0x000fc600017fe4ff */
[----:B------:R-:W2:Y:S01]  /*8b870*/  LDL.LU R19, [R1+0x230c] ;  /* 0x00230c0001137983 */ /* 0x000ea20000300800 */
[----:B------:R-:W-:-:S03]  /*8b880*/  IADD3 R9, P3, R9, R6, RZ ;  /* 0x0000000609097210 */ /* 0x000fc60007f7e0ff */
[----:B------:R-:W-:Y:S02]  /*8b890*/  STL [R1+0x2224], R15 ;  /* 0x0022240f01007387 */ /* 0x000fe40000100800 */
[----:B------:R-:W-:Y:S02]  /*8b8a0*/  IMAD.X R12, R12, 0x1, R3, P3 ;  /* 0x000000010c0c7824 */ /* 0x000fe400018e0603 */
[----:B------:R1:W-:Y:S04]  /*8b8b0*/  LDGSTS.E [R2+0x13500], [R4.64], P0 ;  /* 0x1350000004027fae */ /* 0x0003e80008121848 */
[----:B------:R-:W-:Y:S04]  /*8b8c0*/  STL [R1+0x2220], R16 ;  /* 0x0022201001007387 */ /* 0x000fe80000100800 */
[----:B------:R-:W-:Y:S01]  /*8b8d0*/  STL [R1+0x222c], R9 ;  /* 0x00222c0901007387 */ /* 0x000fe20000100800 */
[----:B-1----:R-:W-:Y:S01]  /*8b8e0*/  MOV R4, R15 ;  /* 0x0000000f00047202 */ /* 0x002fe20000000f00 */
[----:B------:R-:W-:-:S02]  /*8b8f0*/  IMAD.MOV.U32 R5, RZ, RZ, R16 ;  /* 0x000000ffff057224 */ /* 0x000fc400078e0010 */
[----:B------:R1:W-:Y:S04]  /*8b900*/  STL [R1+0x2228], R12 ;  /* 0x0022280c01007387 */ /* 0x0003e80000100800 */
[----:B------:R-:W2:Y:S04]  /*8b910*/  LDL.LU R18, [R1+0x2310] ;  /* 0x0023100001127983 */ /* 0x000ea80000300800 */
[----:B------:R-:W2:Y:S04]  /*8b920*/  LDL.LU R17, [R1+0x2314] ;  /* 0x0023140001117983 */ /* 0x000ea80000300800 */
[----:B------:R1:W-:Y:S01]  /*8b930*/  LDGSTS.E [R2+0x13580], [R4.64], P0 ;  /* 0x1358000004027fae */ /* 0x0003e20008121848 */
[----:B------:R-:W-:-:S02]  /*8b940*/  IADD3 R10, P2, R10, R6, RZ ;  /* 0x000000060a0a7210 */ /* 0x000fc40007f5e0ff */
[----:B------:R-:W-:Y:S01]  /*8b950*/  IADD3 R7, P3, R7, R6, RZ ;  /* 0x0000000607077210 */ /* 0x000fe20007f7e0ff */
[----:B-1----:R-:W-:Y:S01]  /*8b960*/  IMAD.MOV.U32 R5, RZ, RZ, R12 ;  /* 0x000000ffff057224 */ /* 0x002fe200078e000c */
[----:B------:R-:W-:Y:S01]  /*8b970*/  MOV R4, R9 ;  /* 0x0000000900047202 */ /* 0x000fe20000000f00 */
[----:B------:R-:W2:Y:S04]  /*8b980*/  LDL.LU R12, [R1+0x2318] ;  /* 0x00231800010c7983 */ /* 0x000ea80000300800 */
[----:B------:R-:W2:Y:S04]  /*8b990*/  LDL.LU R9, [R1+0x231c] ;  /* 0x00231c0001097983 */ /* 0x000ea80000300800 */
[----:B------:R1:W-:Y:S04]  /*8b9a0*/  LDGSTS.E [R2+0x13600], [R4.64], P0 ;  /* 0x1360000004027fae */ /* 0x0003e80008121848 */
[----:B------:R4:W-:Y:S01]  /*8b9b0*/  STL [R1+0x2234], R10 ;  /* 0x0022340a01007387 */ /* 0x0009e20000100800 */
[----:B-1----:R-:W-:-:S02]  /*8b9c0*/  MOV R4, R10 ;  /* 0x0000000a00047202 */ /* 0x002fc40000000f00 */
[----:B----4-:R-:W-:-:S05]  /*8b9d0*/  IADD3.X R13, R13, R3, RZ, P2, !PT ;  /* 0x000000030d0d7210 */ /* 0x010fca00017fe4ff */
[----:B------:R-:W-:Y:S02]  /*8b9e0*/  IMAD.MOV.U32 R5, RZ, RZ, R13 ;  /* 0x000000ffff057224 */ /* 0x000fe400078e000d */
[----:B------:R-:W-:Y:S01]  /*8b9f0*/  IMAD.X R8, R8, 0x1, R3, P3 ;  /* 0x0000000108087824 */ /* 0x000fe200018e0603 */
[----:B------:R-:W-:Y:S04]  /*8ba00*/  STL [R1+0x2230], R13 ;  /* 0x0022300d01007387 */ /* 0x000fe80000100800 */
        /* <DEDUP_REMOVED lines=16> */
[----:B--2---:R-:W-:Y:S02]  /*8bb10*/  IADD3.X R14, R14, R3, RZ, P3, !PT ;  /* 0x000000030e0e7210 */ /* 0x004fe40001ffe4ff */
[----:B------:R-:W-:Y:S02]  /*8bb20*/  ISETP.NE.U32.AND P2, PT, R4, RZ, PT ;  /* 0x000000ff0400720c */ /* 0x000fe40003f45070 */
[----:B------:R-:W-:Y:S01]  /*8bb30*/  IADD3 R19, P4, R19, R6, RZ ;  /* 0x0000000613137210 */ /* 0x000fe20007f9e0ff */
[----:B------:R-:W-:Y:S01]  /*8bb40*/  IMAD.MOV.U32 R5, RZ, RZ, R14 ;  /* 0x000000ffff057224 */ /* 0x000fe200078e000e */
[----:B------:R-:W-:-:S03]  /*8bb50*/  MOV R4, R11 ;  /* 0x0000000b00047202 */ /* 0x000fc60000000f00 */
[----:B------:R-:W-:Y:S02]  /*8bb60*/  IMAD.X R20, R20, 0x1, R3, P4 ;  /* 0x0000000114147824 */ /* 0x000fe400020e0603 */
[----:B------:R1:W-:Y:S04]  /*8bb70*/  LDGSTS.E [R2+0x13780], [R4.64], P0 ;  /* 0x1378000004027fae */ /* 0x0003e80008121848 */
[----:B------:R-:W-:Y:S04]  /*8bb80*/  STL [R1+0x2244], R11 ;  /* 0x0022440b01007387 */ /* 0x000fe80000100800 */
[----:B------:R2:W-:Y:S01]  /*8bb90*/  STL [R1+0x2240], R14 ;  /* 0x0022400e01007387 */ /* 0x0005e20000100800 */
[----:B-1----:R-:W-:Y:S01]  /*8bba0*/  MOV R4, R19 ;  /* 0x0000001300047202 */ /* 0x002fe20000000f00 */
[----:B------:R-:W-:-:S02]  /*8bbb0*/  IMAD.MOV.U32 R5, RZ, RZ, R20 ;  /* 0x000000ffff057224 */ /* 0x000fc400078e0014 */
[----:B------:R-:W-:Y:S04]  /*8bbc0*/  STL [R1+0x230c], R19 ;  /* 0x00230c1301007387 */ /* 0x000fe80000100800 */
[----:B--2---:R-:W2:Y:S01]  /*8bbd0*/  LDL.LU R14, [R1+0x2330] ;  /* 0x00233000010e7983 */ /* 0x004ea20000300800 */
[----:B------:R-:W-:-:S03]  /*8bbe0*/  IADD3 R17, P0, R17, R6, RZ ;  /* 0x0000000611117210 */ /* 0x000fc60007f1e0ff */
[----:B------:R-:W-:Y:S01]  /*8bbf0*/  STL [R1+0x2308], R20 ;  /* 0x0023081401007387 */ /* 0x000fe20000100800 */
[----:B------:R-:W-:-:S03]  /*8bc00*/  IADD3.X R18, R18, R3, RZ, P0, !PT ;  /* 0x0000000312127210 */ /* 0x000fc600007fe4ff */
[----:B------:R-:W3:Y:S04]  /*8bc10*/  LDL.LU R11, [R1+0x2338] ;  /* 0x00233800010b7983 */ /* 0x000ee80000300800 */
        /* <DEDUP_REMOVED lines=9> */
[----:B------:R1:W-:Y:S02]  /*8bcb0*/  STL [R1+0x2318], R12 ;  /* 0x0023180c01007387 */ /* 0x0003e40000100800 */
[----:B-1----:R-:W-:Y:S01]  /*8bcc0*/  IMAD.MOV.U32 R5, RZ, RZ, R12 ;  /* 0x000000ffff057224 */ /* 0x002fe200078e000c */
[----:B------:R-:W-:Y:S01]  /*8bcd0*/  MOV R4, R9 ;  /* 0x0000000900047202 */ /* 0x000fe20000000f00 */
[----:B------:R-:W3:Y:S04]  /*8bce0*/  LDL.LU R12, [R1+0x2340] ;  /* 0x00234000010c7983 */ /* 0x000ee80000300800 */
[----:B------:R-:W3:Y:S04]  /*8bcf0*/  LDL.LU R9, [R1+0x2344] ;  /* 0x0023440001097983 */ /* 0x000ee80000300800 */
[----:B------:R-:W3:Y:S04]  /*8bd00*/  LDL.LU R20, [R1+0x2408] ;  /* 0x0024080001147983 */ /* 0x000ee80000300800 */
[----:B------:R-:W3:Y:S04]  /*8bd10*/  LDL.LU R19, [R1+0x240c] ;  /* 0x00240c0001137983 */ /* 0x000ee80000300800 */
[----:B------:R1:W-:Y:S01]  /*8bd20*/  LDGSTS.E [R2+0x14500], [R4.64], P2 ;  /* 0x1450000004027fae */ /* 0x0003e20009121848 */
[----:B----4-:R-:W-:-:S04]  /*8bd30*/  IADD3 R15, P0, R15, R6, RZ ;  /* 0x000000060f0f7210 */ /* 0x010fc80007f1e0ff */
[----:B------:R-:W-:Y:S02]  /*8bd40*/  IADD3.X R16, R16, R3, RZ, P0, !PT ;  /* 0x0000000310107210 */ /* 0x000fe400007fe4ff */
[----:B------:R-:W-:Y:S01]  /*8bd50*/  IADD3 R8, P3, R8, R6, RZ ;  /* 0x0000000608087210 */ /* 0x000fe20007f7e0ff */
[----:B------:R-:W-:Y:S04]  /*8bd60*/  STL [R1+0x2324], R15 ;  /* 0x0023240f01007387 */ /* 0x000fe80000100800 */
[----:B------:R-:W-:Y:S01]  /*8bd70*/  IMAD.X R10, R10, 0x1, R3, P3 ;  /* 0x000000010a0a7824 */ /* 0x000fe200018e0603 */
[----:B------:R-:W-:Y:S01]  /*8bd80*/  STL [R1+0x2320], R16 ;  /* 0x0023201001007387 */ /* 0x000fe20000100800 */
[----:B-1----:R-:W-:Y:S01]  /*8bd90*/  MOV R4, R15 ;  /* 0x0000000f00047202 */ /* 0x002fe20000000f00 */
[----:B------:R-:W-:-:S02]  /*8bda0*/  IMAD.MOV.U32 R5, RZ, RZ, R16 ;  /* 0x000000ffff057224 */ /* 0x000fc400078e0010 */
[----:B------:R-:W-:Y:S04]  /*8bdb0*/  STL [R1+0x232c], R8 ;  /* 0x00232c0801007387 */ /* 0x000fe80000100800 */
[----:B------:R1:W-:Y:S04]  /*8bdc0*/  STL [R1+0x2328], R10 ;  /* 0x0023280a01007387 */ /* 0x0003e80000100800 */
[----:B------:R-:W4:Y:S04]  /*8bdd0*/  LDL.LU R18, [R1+0x2410] ;  /* 0x0024100001127983 */ /* 0x000f280000300800 */
[----:B------:R-:W4:Y:S04]  /*8bde0*/  LDL.LU R17, [R1+0x2414] ;  /* 0x0024140001117983 */ /* 0x000f280000300800 */
[----:B------:R1:W-:Y:S02]  /*8bdf0*/  LDGSTS.E [R2+0x14580], [R4.64], P2 ;  /* 0x1458000004027fae */ /* 0x0003e40009121848 */
[----:B-1----:R-:W-:Y:S01]  /*8be00*/  IMAD.MOV.U32 R5, RZ, RZ, R10 ;  /* 0x000000ffff057224 */ /* 0x002fe200078e000a */
[----:B------:R-:W-:Y:S01]  /*8be10*/  MOV R4, R8 ;  /* 0x0000000800047202 */ /* 0x000fe20000000f00 */
[----:B------:R-:W4:Y:S04]  /*8be20*/  LDL.LU R10, [R1+0x2418] ;  /* 0x00241800010a7983 */ /* 0x000f280000300800 */
[----:B------:R-:W4:Y:S01]  /*8be30*/  LDL.LU R8, [R1+0x241c] ;  /* 0x00241c0001087983 */ /* 0x000f220000300800 */
[----:B------:R-:W-:-:S02]  /*8be40*/  IADD3 R13, P0, R13, R6, RZ ;  /* 0x000000060d0d7210 */ /* 0x000fc40007f1e0ff */
[----:B------:R-:W-:Y:S01]  /*8be50*/  IADD3 R7, P3, R7, R6, RZ ;  /* 0x0000000607077210 */ /* 0x000fe20007f7e0ff */
[----:B------:R1:W-:Y:S04]  /*8be60*/  LDGSTS.E [R2+0x14600], [R4.64], P2 ;  /* 0x1460000004027fae */ /* 0x0003e80009121848 */
[----:B------:R-:W-:Y:S01]  /*8be70*/  STL [R1+0x2334], R13 ;  /* 0x0023340d01007387 */ /* 0x000fe20000100800 */
[----:B--2---:R-:W-:Y:S02]  /*8be80*/  IADD3.X R14, R14, R3, RZ, P0, !PT ;  /* 0x000000030e0e7210 */ /* 0x004fe400007fe4ff */
[----:B-1----:R-:W-:-:S03]  /*8be90*/  MOV R4, R13 ;  /* 0x0000000d00047202 */ /* 0x002fc60000000f00 */
[----:B------:R-:W-:Y:S01]  /*8bea0*/  IMAD.MOV.U32 R5, RZ, RZ, R14 ;  /* 0x000000ffff057224 */ /* 0x000fe200078e000e */
[----:B------:R1:W-:Y:S01]  /*8beb0*/  STL [R1+0x2330], R14 ;  /* 0x0023300e01007387 */ /* 0x0003e20000100800 */
[----:B---3--:R-:W-:-:S03]  /*8bec0*/  IMAD.X R11, R11, 0x1, R3, P3 ;  /* 0x000000010b0b7824 */ /* 0x008fc600018e0603 */
[----:B------:R-:W-:Y:S04]  /*8bed0*/  STL [R1+0x233c], R7 ;  /* 0x00233c0701007387 */ /* 0x000fe80000100800 */
[----:B------:R2:W-:Y:S04]  /*8bee0*/  STL [R1+0x2338], R11 ;  /* 0x0023380b01007387 */ /* 0x0005e80000100800 */
[----:B------:R-:W3:Y:S01]  /*8bef0*/  LDL.LU R16, [R1+0x2420] ;  /* 0x0024200001107983 */ /* 0x000ee20000300800 */
[----:B------:R-:W-:-:S03]  /*8bf00*/  ISETP.GT.AND P0, PT, R0, 0x55, PT ;  /* 0x000000550000780c */ /* 0x000fc60003f04270 */
[----:B------:R2:W-:Y:S04]  /*8bf10*/  LDGSTS.E [R2+0x14680], [R4.64], P2 ;  /* 0x1468000004027fae */ /* 0x0005e80009121848 */
[----:B------:R-:W3:Y:S04]  /*8bf20*/  LDL.LU R15, [R1+0x2424] ;  /* 0x00242400010f7983 */ /* 0x000ee80000300800 */
[----:B-1----:R-:W3:Y:S01]  /*8bf30*/  LDL.LU R14, [R1+0x2428] ;  /* 0x00242800010e7983 */ /* 0x002ee20000300800 */
[----:B--2---:R-:W-:Y:S01]  /*8bf40*/  MOV R4, R7 ;  /* 0x0000000700047202 */ /* 0x004fe20000000f00 */
[----:B------:R-:W-:-:S02]  /*8bf50*/  IMAD.MOV.U32 R5, RZ, RZ, R11 ;  /* 0x000000ffff057224 */ /* 0x000fc400078e000b */
[----:B------:R-:W4:Y:S04]  /*8bf60*/  LDL.LU R13, [R1+0x242c] ;  /* 0x00242c00010d7983 */ /* 0x000f280000300800 */
[----:B------:R1:W-:Y:S04]  /*8bf70*/  LDGSTS.E [R2+0x14700], [R4.64], P2 ;  /* 0x1470000004027fae */ /* 0x0003e80009121848 */
[----:B------:R-:W4:Y:S04]  /*8bf80*/  LDL.LU R11, [R1+0x2434] ;  /* 0x00243400010b7983 */ /* 0x000f280000300800 */
        /* <DEDUP_REMOVED lines=20> */
[----:B----4-:R-:W-:-:S04]  /*8c0d0*/  IADD3 R17, P2, R17, R6, RZ ;  /* 0x0000000611117210 */ /* 0x010fc80007f5e0ff */
[----:B------:R-:W-:Y:S02]  /*8c0e0*/  IADD3.X R18, R18, R3, RZ, P2, !PT ;  /* 0x0000000312127210 */ /* 0x000fe400017fe4ff */
[----:B-1----:R-:W-:-:S03]  /*8c0f0*/  MOV R4, R17 ;  /* 0x0000001100047202 */ /* 0x002fc60000000f00 */
[----:B------:R-:W-:Y:S01]  /*8c100*/  IMAD.MOV.U32 R5, RZ, RZ, R18 ;  /* 0x000000ffff057224 */ /* 0x000fe200078e0012 */
[----:B------:R-:W-:Y:S04]  /*8c110*/  STL [R1+0x2414], R17 ;  /* 0x0024141101007387 */ /* 0x000fe80000100800 */
        /* <DEDUP_REMOVED lines=9> */
[----:B-1----:R-:W2:Y:S04]  /*8c1b0*/  LDL.LU R10, [R1+0x2440] ;  /* 0x00244000010a7983 */ /* 0x002ea80000300800 */
[----:B------:R-:W2:Y:S04]  /*8c1c0*/  LDL.LU R8, [R1+0x2444] ;  /* 0x0024440001087983 */ /* 0x000ea80000300800 */
[----:B------:R-:W2:Y:S04]  /*8c1d0*/  LDL.LU R20, [R1+0x2508] ;  /* 0x0025080001147983 */ /* 0x000ea80000300800 */
[----:B------:R-:W2:Y:S01]  /*8c1e0*/  LDL.LU R19, [R1+0x250c] ;  /* 0x00250c0001137983 */ /* 0x000ea20000300800 */
[----:B---3--:R-:W-:-:S04]  /*8c1f0*/  IADD3 R15, P2, R15, R6, RZ ;  /* 0x000000060f0f7210 */ /* 0x008fc80007f5e0ff */
[----:B------:R-:W-:Y:S02]  /*8c200*/  IADD3.X R16, R16, R3, RZ, P2, !PT ;  /* 0x0000000310107210 */ /* 0x000fe400017fe4ff */
[----:B----4-:R-:W-:Y:S01]  /*8c210*/  IADD3 R13, P3, R13, R6, RZ ;  /* 0x000000060d0d7210 */ /* 0x010fe20007f7e0ff */
[----:B------:R-:W-:Y:S01]  /*8c220*/  STL [R1+0x2424], R15 ;  /* 0x0024240f01007387 */ /* 0x000fe20000100800 */
[----:B------:R-:W-:-:S03]  /*8c230*/  MOV R4, R15 ;  /* 0x0000000f00047202 */ /* 0x000fc60000000f00 */
[----:B------:R-:W-:Y:S01]  /*8c240*/  IMAD.X R14, R14, 0x1, R3, P3 ;  /* 0x000000010e0e7824 */ /* 0x000fe200018e0603 */
[----:B------:R1:W-:Y:S01]  /*8c250*/  STL [R1+0x2420], R16 ;  /* 0x0024201001007387 */ /* 0x0003e20000100800 */
[----:B------:R-:W-:Y:S01]  /*8c260*/  IMAD.MOV.U32 R5, RZ, RZ, R16 ;  /* 0x000000ffff057224 */ /* 0x000fe200078e0010 */
[-C--:B------:R-:W-:Y:S02]  /*8c270*/  IADD3 R11, P2, R11, R6.reuse, RZ ;  /* 0x000000060b0b7210 */ /* 0x080fe40007f5e0ff */
[----:B------:R3:W-:Y:S01]  /*8c280*/  STL [R1+0x242c], R13 ;  /* 0x00242c0d01007387 */ /* 0x0007e20000100800 */
[----:B------:R-:W-:-:S03]  /*8c290*/  IADD3 R7, P3, R7, R6, RZ ;  /* 0x0000000607077210 */ /* 0x000fc60007f7e0ff */
[----:B------:R-:W-:Y:S04]  /*8c2a0*/  STL [R1+0x2428], R14 ;  /* 0x0024280e01007387 */ /* 0x000fe80000100800 */
[----:B------:R-:W4:Y:S04]  /*8c2b0*/  LDL.LU R18, [R1+0x2510] ;  /* 0x0025100001127983 */ /* 0x000f280000300800 */
[----:B------:R-:W4:Y:S04]  /*8c2c0*/  LDL.LU R17, [R1+0x2514] ;  /* 0x0025140001117983 */ /* 0x000f280000300800 */
[----:B------:R3:W-:Y:S04]  /*8c2d0*/  LDGSTS.E [R2+0x15580], [R4.64], P0 ;  /* 0x1558000004027fae */ /* 0x0007e80008121848 */
[----:B-1----:R-:W4:Y:S04]  /*8c2e0*/  LDL.LU R16, [R1+0x2518] ;  /* 0x0025180001107983 */ /* 0x002f280000300800 */
[----:B------:R-:W4:Y:S01]  /*8c2f0*/  LDL.LU R15, [R1+0x251c] ;  /* 0x00251c00010f7983 */ /* 0x000f220000300800 */
[----:B---3--:R-:W-:Y:S01]  /*8c300*/  MOV R4, R13 ;  /* 0x0000000d00047202 */ /* 0x008fe20000000f00 */
[----:B------:R-:W-:-:S02]  /*8c310*/  IMAD.MOV.U32 R5, RZ, RZ, R14 ;  /* 0x000000ffff057224 */ /* 0x000fc400078e000e */
[----:B------:R1:W-:Y:S04]  /*8c320*/  STL [R1+0x2434], R11 ;  /* 0x0024340b01007387 */ /* 0x0003e80000100800 */
[----:B------:R3:W-:Y:S01]  /*8c330*/  LDGSTS.E [R2+0x15600], [R4.64], P0 ;  /* 0x1560000004027fae */ /* 0x0007e20008121848 */
[----:B------:R-:W-:-:S05]  /*8c340*/  IADD3.X R12, R12, R3, RZ, P2, !PT ;  /* 0x000000030c0c7210 */ /* 0x000fca00017fe4ff */
[----:B------:R1:W-:Y:S01]  /*8c350*/  STL [R1+0x2430], R12 ;  /* 0x0024300c01007387 */ /* 0x0003e20000100800 */
[----:B------:R-:W-:-:S03]  /*8c360*/  IMAD.X R9, R9, 0x1, R3, P3 ;  /* 0x0000000109097824 */ /* 0x000fc600018e0603 */
[----:B------:R-:W-:Y:S01]  /*8c370*/  STL [R1+0x243c], R7 ;  /* 0x00243c0701007387 */ /* 0x000fe20000100800 */
[----:B---3--:R-:W-:-:S03]  /*8c380*/  MOV R4, R11 ;  /* 0x0000000b00047202 */ /* 0x008fc60000000f00 */
[----:B------:R-:W3:Y:S04]  /*8c390*/  LDL.LU R13, [R1+0x2524] ;  /* 0x00252400010d7983 */ /* 0x000ee80000300800 */
[----:B------:R1:W-:Y:S04]  /*8c3a0*/  STL [R1+0x2438], R9 ;  /* 0x0024380901007387 */ /* 0x0003e80000100800 */
[----:B-1----:R-:W3:Y:S04]  /*8c3b0*/  LDL.LU R11, [R1+0x252c] ;  /* 0x00252c00010b7983 */ /* 0x002ee80000300800 */
[----:B------:R-:W3:Y:S01]  /*8c3c0*/  LDL.LU R14, [R1+0x2520] ;  /* 0x00252000010e7983 */ /* 0x000ee20000300800 */
[----:B------:R-:W-:-:S03]  /*8c3d0*/  IMAD.MOV.U32 R5, RZ, RZ, R12 ;  /* 0x000000ffff057224 */ /* 0x000fc600078e000c */
[----:B------:R-:W3:Y:S01]  /*8c3e0*/  LDL.LU R12, [R1+0x2528] ;  /* 0x00252800010c7983 */ /* 0x000ee20000300800 */
[----:B------:R-:W-:-:S03]  /*8c3f0*/  ISETP.GT.AND P2, PT, R0, 0x59, PT ;  /* 0x000000590000780c */ /* 0x000fc60003f44270 */
[----:B------:R1:W-:Y:S02]  /*8c400*/  LDGSTS.E [R2+0x15680], [R4.64], P0 ;  /* 0x1568000004027fae */ /* 0x0003e40008121848 */
[----:B-1----:R-:W-:Y:S01]  /*8c410*/  MOV R4, R7 ;  /* 0x0000000700047202 */ /* 0x002fe20000000f00 */
[----:B------:R-:W-:Y:S02]  /*8c420*/  IMAD.MOV.U32 R5, RZ, RZ, R9 ;  /* 0x000000ffff057224 */ /* 0x000fe400078e0009 */
[----:B------:R-:W3:Y:S04]  /*8c430*/  LDL.LU R9, [R1+0x2534] ;  /* 0x0025340001097983 */ /* 0x000ee80000300800 */
[----:B------:R1:W-:Y:S04]  /*8c440*/  LDGSTS.E [R2+0x15700], [R4.64], P0 ;  /* 0x1570000004027fae */ /* 0x0003e80008121848 */
[----:B------:R-:W3:Y:S01]  /*8c450*/  LDL.LU R7, [R1+0x253c] ;  /* 0x00253c0001077983 */ /* 0x000ee20000300800 */
[----:B-1----:R-:W-:-:S04]  /*8c460*/  SEL R4, RZ, 0x4, !P2 ;  /* 0x00000004ff047807 */ /* 0x002fc80005000000 */
[----:B------:R-:W-:-:S04]  /*8c470*/  SEL R4, R4, RZ, !P1 ;  /* 0x000000ff04047207 */ /* 0x000fc80004800000 */
[----:B------:R-:W-:Y:S02]  /*8c480*/  ISETP.NE.U32.AND P2, PT, R4, RZ, PT ;  /* 0x000000ff0400720c */ /* 0x000fe40003f45070 */
[----:B--2---:R-:W-:-:S04]  /*8c490*/  IADD3 R8, P3, R8, R6, RZ ;  /* 0x0000000608087210 */ /* 0x004fc80007f7e0ff */
[----:B------:R-:W-:Y:S01]  /*8c4a0*/  IADD3.X R10, R10, R3, RZ, P3, !PT ;  /* 0x000000030a0a7210 */ /* 0x000fe20001ffe4ff */
[----:B------:R-:W-:Y:S01]  /*8c4b0*/  STL [R1+0x2444], R8 ;  /* 0x0024440801007387 */ /* 0x000fe20000100800 */
[----:B------:R-:W-:-:S03]  /*8c4c0*/  IADD3 R19, P4, R19, R6, RZ ;  /* 0x0000000613137210 */ /* 0x000fc60007f9e0ff */
[----:B------:R1:W-:Y:S01]  /*8c4d0*/  STL [R1+0x2440], R10 ;  /* 0x0024400a01007387 */ /* 0x0003e20000100800 */
[----:B------:R-:W-:-:S03]  /*8c4e0*/  IMAD.MOV.U32 R5, RZ, RZ, R10 ;  /* 0x000000ffff057224 */ /* 0x000fc600078e000a */
[----:B------:R-:W-:Y:S01]  /*8c4f0*/  STL [R1+0x250c], R19 ;  /* 0x00250c1301007387 */ /* 0x000fe20000100800 */
[----:B------:R-:W-:-:S03]  /*8c500*/  IMAD.X R20, R20, 0x1, R3, P4 ;  /* 0x0000000114147824 */ /* 0x000fc600020e0603 */
[----:B-1----:R-:W2:Y:S01]  /*8c510*/  LDL.LU R10, [R1+0x2530] ;  /* 0x00253000010a7983 */ /* 0x002ea20000300800 */
[----:B------:R-:W-:-:S03]  /*8c520*/  MOV R4, R8 ;  /* 0x0000000800047202 */ /* 0x000fc60000000f00 */
[----:B------:R1:W-:Y:S04]  /*8c530*/  STL [R1+0x2508], R20 ;  /* 0x0025081401007387 */ /* 0x0003e80000100800 */
[----:B------:R-:W2:Y:S04]  /*8c540*/  LDL.LU R8, [R1+0x2538] ;  /* 0x0025380001087983 */ /* 0x000ea80000300800 */
[----:B------:R1:W-:Y:S01]  /*8c550*/  LDGSTS.E [R2+0x15780], [R4.64], P0 ;  /* 0x1578000004027fae */ /* 0x0003e20008121848 */
[----:B----4-:R-:W-:-:S04]  /*8c560*/  IADD3 R17, P0, R17, R6, RZ ;  /* 0x0000000611117210 */ /* 0x010fc80007f1e0ff */
[----:B------:R-:W-:Y:S01]  /*8c570*/  IADD3.X R18, R18, R3, RZ, P0, !PT ;  /* 0x0000000312127210 */ /* 0x000fe200007fe4ff */
[----:B------:R4:W-:Y:S01]  /*8c580*/  STL [R1+0x2514], R17 ;  /* 0x0025141101007387 */ /* 0x0009e20000100800 */
[----:B------:R-:W-:-:S03]  /*8c590*/  IADD3 R15, P3, R15, R6, RZ ;  /* 0x000000060f0f7210 */ /* 0x000fc60007f7e0ff */
[----:B------:R-:W-:Y:S02]  /*8c5a0*/  STL [R1+0x2510], R18 ;  /* 0x0025101201007387 */ /* 0x000fe40000100800 */
[----:B------:R-:W-:Y:S02]  /*8c5b0*/  IMAD.X R16, R16, 0x1, R3, P3 ;  /* 0x0000000110107824 */ /* 0x000fe400018e0603 */
[----:B------:R1:W-:Y:S04]  /*8c5c0*/  STL [R1+0x251c], R15 ;  /* 0x00251c0f01007387 */ /* 0x0003e80000100800 */
[----:B------:R1:W-:Y:S04]  /*8c5d0*/  STL [R1+0x2518], R16 ;  /* 0x0025181001007387 */ /* 0x0003e80000100800 */
[----:B------:R-:W2:Y:S01]  /*8c5e0*/  LDL.LU R23, [R1+0x2544] ;  /* 0x0025440001177983 */ /* 0x000ea20000300800 */
[----:B---3--:R-:W-:-:S05]  /*8c5f0*/  IADD3 R13, P0, R13, R6, RZ ;  /* 0x000000060d0d7210 */ /* 0x008fca0007f1e0ff */
[----:B------:R-:W-:Y:S01]  /*8c600*/  STL [R1+0x2524], R13 ;  /* 0x0025240d01007387 */ /* 0x000fe20000100800 */
[----:B------:R-:W-:Y:S02]  /*8c610*/  IADD3 R11, P3, R11, R6, RZ ;  /* 0x000000060b0b7210 */ /* 0x000fe40007f7e0ff */
[----:B------:R-:W-:-:S05]  /*8c620*/  IADD3.X R14, R14, R3, RZ, P0, !PT ;  /* 0x000000030e0e7210 */ /* 0x000fca00007fe4ff */
[----:B------:R3:W-:Y:S04]  /*8c630*/  STL [R1+0x2520], R14 ;  /* 0x0025200e01007387 */ /* 0x0007e80000100800 */
[----:B------:R-:W-:Y:S01]  /*8c640*/  STL [R1+0x252c], R11 ;  /* 0x00252c0b01007387 */ /* 0x000fe20000100800 */
[----:B------:R-:W-:-:S03]  /*8c650*/  IMAD.X R12, R12, 0x1, R3, P3 ;  /* 0x000000010c0c7824 */ /* 0x000fc600018e0603 */
[----:B------:R-:W2:Y:S01]  /*8c660*/  LDL.LU R24, [R1+0x2540] ;  /* 0x0025400001187983 */ /* 0x000ea20000300800 */
[----:B-1----:R-:W-:Y:S01]  /*8c670*/  MOV R4, R19 ;  /* 0x0000001300047202 */ /* 0x002fe20000000f00 */
[----:B------:R-:W-:Y:S02]  /*8c680*/  IMAD.MOV.U32 R5, RZ, RZ, R20 ;  /* 0x000000ffff057224 */ /* 0x000fe400078e0014 */
[----:B------:R1:W-:Y:S04]  /*8c690*/  STL [R1+0x2528], R12 ;  /* 0x0025280c01007387 */ /* 0x0003e80000100800 */
[----:B------:R-:W2:Y:S04]  /*8c6a0*/  LDL.LU R22, [R1+0x2608] ;  /* 0x0026080001167983 */ /* 0x000ea80000300800 */
[----:B------:R-:W2:Y:S01]  /*8c6b0*/  LDL.LU R21, [R1+0x260c] ;  /* 0x00260c0001157983 */ /* 0x000ea20000300800 */
[----:B------:R-:W-:-:S03]  /*8c6c0*/  IADD3 R9, P0, R9, R6, RZ ;  /* 0x0000000609097210 */ /* 0x000fc60007f1e0ff */
[----:B------:R1:W-:Y:S04]  /*8c6d0*/  LDGSTS.E [R2+0x16400], [R4.64], P2 ;  /* 0x1640000004027fae */ /* 0x0003e80009121848 */
[----:B------:R-:W2:Y:S01]  /*8c6e0*/  LDL.LU R20, [R1+0x2610] ;  /* 0x0026100001147983 */ /* 0x000ea20000300800 */
[----:B------:R-:W-:-:S03]  /*8c6f0*/  IADD3 R7, P3, R7, R6, RZ ;  /* 0x0000000607077210 */ /* 0x000fc60007f7e0ff */
[----:B------:R-:W2:Y:S01]  /*8c700*/  LDL.LU R19, [R1+0x2614] ;  /* 0x0026140001137983 */ /* 0x000ea20000300800 */
[----:B-1----:R-:W-:Y:S01]  /*8c710*/  MOV R4, R17 ;  /* 0x0000001100047202 */ /* 0x002fe20000000f00 */
[----:B------:R-:W-:Y:S02]  /*8c720*/  IMAD.MOV.U32 R5, RZ, RZ, R18 ;  /* 0x000000ffff057224 */ /* 0x000fe400078e0012 */
[----:B----4-:R-:W4:Y:S04]  /*8c730*/  LDL.LU R17, [R1+0x261c] ;  /* 0x00261c0001117983 */ /* 0x010f280000300800 */
[----:B------:R1:W-:Y:S02]  /*8c740*/  LDGSTS.E [R2+0x16480], [R4.64], P2 ;  /* 0x1648000004027fae */ /* 0x0003e40009121848 */
[----:B-1----:R-:W-:Y:S01]  /*8c750*/  MOV R4, R15 ;  /* 0x0000000f00047202 */ /* 0x002fe20000000f00 */
[----:B------:R-:W-:Y:S01]  /*8c760*/  IMAD.MOV.U32 R5, RZ, RZ, R16 ;  /* 0x000000ffff057224 */ /* 0x000fe200078e0010 */
[----:B------:R-:W4:Y:S04]  /*8c770*/  LDL.LU R15, [R1+0x2624] ;  /* 0x00262400010f7983 */ /* 0x000f280000300800 */
[----:B------:R-:W-:Y:S04]  /*8c780*/  STL [R1+0x2534], R9 ;  /* 0x0025340901007387 */ /* 0x000fe80000100800 */
[----:B------:R1:W-:Y:S02]  /*8c790*/  LDGSTS.E [R2+0x16500], [R4.64], P2 ;  /* 0x1650000004027fae */ /* 0x0003e40009121848 */
[----:B-1----:R-:W-:Y:S01]  /*8c7a0*/  MOV R4, R13 ;  /* 0x0000000d00047202 */ /* 0x002fe20000000f00 */
[----:B------:R-:W-:-:S05]  /*8c7b0*/  IMAD.MOV.U32 R5, RZ, RZ, R14 ;  /* 0x000000ffff057224 */ /* 0x000fca00078e000e */
[----:B------:R1:W-:Y:S02]  /*8c7c0*/  LDGSTS.E [R2+0x16580], [R4.64], P2 ;  /* 0x1658000004027fae */ /* 0x0003e40009121848 */
[----:B-1----:R-:W-:Y:S01]  /*8c7d0*/  MOV R4, R11 ;  /* 0x0000000b00047202 */ /* 0x002fe20000000f00 */
[----:B------:R-:W-:-:S05]  /*8c7e0*/  IMAD.MOV.U32 R5, RZ, RZ, R12 ;  /* 0x000000ffff057224 */ /* 0x000fca00078e000c */
[----:B------:R1:W-:Y:S02]  /*8c7f0*/  LDGSTS.E [R2+0x16600], [R4.64], P2 ;  /* 0x1660000004027fae */ /* 0x0003e40009121848 */
[----:B-1----:R-:W-:Y:S02]  /*8c800*/  MOV R4, R9 ;  /* 0x0000000900047202 */ /* 0x002fe40000000f00 */
[----:B--2---:R-:W-:-:S05]  /*8c810*/  IADD3.X R10, R10, R3, RZ, P0, !PT ;  /* 0x000000030a0a7210 */ /* 0x004fca00007fe4ff */
[----:B------:R1:W-:Y:S01]  /*8c820*/  STL [R1+0x2530], R10 ;  /* 0x0025300a01007387 */ /* 0x0003e20000100800 */
[----:B------:R-:W-:-:S03]  /*8c830*/  IMAD.X R8, R8, 0x1, R3, P3 ;  /* 0x0000000108087824 */ /* 0x000fc600018e0603 */
[----:B------:R-:W-:Y:S04]  /*8c840*/  STL [R1+0x253c], R7 ;  /* 0x00253c0701007387 */ /* 0x000fe80000100800 */
[----:B------:R-:W2:Y:S04]  /*8c850*/  LDL.LU R18, [R1+0x2618] ;  /* 0x0026180001127983 */ /* 0x000ea80000300800 */
[----:B------:R1:W-:Y:S04]  /*8c860*/  STL [R1+0x2538], R8 ;  /* 0x0025380801007387 */ /* 0x0003e80000100800 */
[----:B------:R-:W2:Y:S04]  /*8c870*/  LDL.LU R16, [R1+0x2620] ;  /* 0x0026200001107983 */ /* 0x000ea80000300800 */
[----:B---3--:R-:W3:Y:S04]  /*8c880*/  LDL.LU R14, [R1+0x2628] ;  /* 0x00262800010e7983 */ /* 0x008ee80000300800 */
[----:B------:R-:W3:Y:S01]  /*8c890*/  LDL.LU R13, [R1+0x262c] ;  /* 0x00262c00010d7983 */ /* 0x000ee20000300800 */
[----:B------:R-:W-:-:S03]  /*8c8a0*/  IMAD.MOV.U32 R5, RZ, RZ, R10 ;  /* 0x000000ffff057224 */ /* 0x000fc600078e000a */
[----:B------:R-:W3:Y:S04]  /*8c8b0*/  LDL.LU R12, [R1+0x2630] ;  /* 0x00263000010c7983 */ /* 0x000ee80000300800 */
[----:B------:R-:W3:Y:S04]  /*8c8c0*/  LDL.LU R11, [R1+0x2634] ;  /* 0x00263400010b7983 */ /* 0x000ee80000300800 */
[----:B-1----:R-:W3:Y:S04]  /*8c8d0*/  LDL.LU R10, [R1+0x2638] ;  /* 0x00263800010a7983 */ /* 0x002ee80000300800 */
[----:B------:R1:W-:Y:S04]  /*8c8e0*/  LDGSTS.E [R2+0x16680], [R4.64], P2 ;  /* 0x1668000004027fae */ /* 0x0003e80009121848 */
[----:B------:R-:W3:Y:S01]  /*8c8f0*/  LDL.LU R9, [R1+0x263c] ;  /* 0x00263c0001097983 */ /* 0x000ee20000300800 */
[----:B-1----:R-:W-:Y:S01]  /*8c900*/  IMAD.MOV.U32 R5, RZ, RZ, R8 ;  /* 0x000000ffff057224 */ /* 0x002fe200078e0008 */
[----:B------:R-:W-:-:S02]  /*8c910*/  MOV R4, R7 ;  /* 0x0000000700047202 */ /* 0x000fc40000000f00 */
[----:B------:R-:W3:Y:S04]  /*8c920*/  LDL.LU R8, [R1+0x2640] ;  /* 0x0026400001087983 */ /* 0x000ee80000300800 */
[----:B------:R-:W3:Y:S01]  /*8c930*/  LDL.LU R7, [R1+0x2644] ;  /* 0x0026440001077983 */ /* 0x000ee20000300800 */
[----:B------:R-:W-:-:S03]  /*8c940*/  ISETP.GT.AND P0, PT, R0, 0x5d, PT ;  /* 0x0000005d0000780c */ /* 0x000fc60003f04270 */
[----:B------:R1:W-:Y:S01]  /*8c950*/  LDGSTS.E [R2+0x16700], [R4.64], P2 ;  /* 0x1670000004027fae */ /* 0x0003e20009121848 */
[----:B------:R-:W-:Y:S02]  /*8c960*/  IADD3 R23, P3, R23, R6, RZ ;  /* 0x0000000617177210 */ /* 0x000fe40007f7e0ff */
[----:B-1----:R-:W-:-:S04]  /*8c970*/  SEL R4, RZ, 0x4, !P0 ;  /* 0x00000004ff047807 */ /* 0x002fc80004000000 */
[----:B------:R-:W-:-:S04]  /*8c980*/  SEL R4, R4, RZ, !P1 ;  /* 0x000000ff04047207 */ /* 0x000fc80004800000 */
[----:B------:R-:W-:Y:S01]  /*8c990*/  ISETP.NE.U32.AND P0, PT, R4, RZ, PT ;  /* 0x000000ff0400720c */ /* 0x000fe20003f05070 */
[----:B------:R-:W-:Y:S01]  /*8c9a0*/  IMAD.MOV.U32 R4, RZ, RZ, R23 ;  /* 0x000000ffff047224 */ /* 0x000fe200078e0017 */
[----:B------:R-:W-:-:S04]  /*8c9b0*/  IADD3.X R24, R24, R3, RZ, P3, !PT ;  /* 0x0000000318187210 */ /* 0x000fc80001ffe4ff */
[----:B------:R-:W-:-:S05]  /*8c9c0*/  MOV R5, R24 ;  /* 0x0000001800057202 */ /* 0x000fca0000000f00 */
[----:B------:R1:W-:Y:S01]  /*8c9d0*/  LDGSTS.E [R2+0x16780], [R4.64], P2 ;  /* 0x1678000004027fae */ /* 0x0003e20009121848 */
[----:B------:R-:W-:-:S05]  /*8c9e0*/  IADD3 R21, P2, R21, R6, RZ ;  /* 0x0000000615157210 */ /* 0x000fca0007f5e0ff */
[----:B------:R-:W-:Y:S02]  /*8c9f0*/  IMAD.X R22, R22, 0x1, R3, P2 ;  /* 0x0000000116167824 */ /* 0x000fe400010e0603 */
[----:B-1----:R-:W-:-:S03]  /*8ca00*/  IMAD.MOV.U32 R4, RZ, RZ, R21 ;  /* 0x000000ffff047224 */ /* 0x002fc600078e0015 */
[----:B------:R-:W-:Y:S02]  /*8ca10*/  MOV R5, R22 ;  /* 0x0000001600057202 */ /* 0x000fe40000000f00 */
[----:B------:R-:W-:-:S03]  /*8ca20*/  IADD3 R19, P3, R19, R6, RZ ;  /* 0x0000000613137210 */ /* 0x000fc60007f7e0ff */
[----:B------:R1:W-:Y:S01]  /*8ca30*/  LDGSTS.E [R2+0x17400], [R4.64], P0 ;  /* 0x1740000004027fae */ /* 0x0003e20008121848 */
[----:B------:R-:W-:Y:S02]  /*8ca40*/  IADD3.X R20, R20, R3, RZ, P3, !PT ;  /* 0x0000000314147210 */ /* 0x000fe40001ffe4ff */
[----:B----4-:R-:W-:Y:S01]  /*8ca50*/  IADD3 R17, P2, R17, R6, RZ ;  /* 0x0000000611117210 */ /* 0x010fe20007f5e0ff */
[----:B-1----:R-:W-:Y:S01]  /*8ca60*/  IMAD.MOV.U32 R4, RZ, RZ, R19 ;  /* 0x000000ffff047224 */ /* 0x002fe200078e0013 */
[----:B------:R-:W-:-:S05]  /*8ca70*/  MOV R5, R20 ;  /* 0x0000001400057202 */ /* 0x000fca0000000f00 */
[----:B------:R1:W-:Y:S01]  /*8ca80*/  LDGSTS.E [R2+0x17480], [R4.64], P0 ;  /* 0x1748000004027fae */ /* 0x0003e20008121848 */
[----:B------:R-:W-:-:S03]  /*8ca90*/  IADD3 R15, P3, R15, R6, RZ ;  /* 0x000000060f0f7210 */ /* 0x000fc60007f7e0ff */
[----:B------:R-:W-:Y:S01]  /*8caa0*/  STL [R1+0x2544], R23 ;  /* 0x0025441701007387 */ /* 0x000fe20000100800 */
[----:B-1----:R-:W-:-:S03]  /*8cab0*/  IMAD.MOV.U32 R4, RZ, RZ, R17 ;  /* 0x000000ffff047224 */ /* 0x002fc600078e0011 */
[----:B------:R-:W-:Y:S04]  /*8cac0*/  STL [R1+0x2540], R24 ;  /* 0x0025401801007387 */ /* 0x000fe80000100800 */
[----:B------:R-:W-:Y:S04]  /*8cad0*/  STL [R1+0x260c], R21 ;  /* 0x00260c1501007387 */ /* 0x000fe80000100800 */
[----:B------:R-:W-:Y:S04]  /*8cae0*/  STL [R1+0x2608], R22 ;  /* 0x0026081601007387 */ /* 0x000fe80000100800 */
[----:B------:R-:W-:Y:S04]  /*8caf0*/  STL [R1+0x2614], R19 ;  /* 0x0026141301007387 */ /* 0x000fe80000100800 */
[----:B------:R-:W-:Y:S04]  /*8cb00*/  STL [R1+0x2610], R20 ;  /* 0x0026101401007387 */ /* 0x000fe80000100800 */
[----:B------:R-:W-:Y:S01]  /*8cb10*/  STL [R1+0x261c], R17 ;  /* 0x00261c1101007387 */ /* 0x000fe20000100800 */
[----:B--2---:R-:W-:-:S05]  /*8cb20*/  IMAD.X R18, R18, 0x1, R3, P2 ;  /* 0x0000000112127824 */ /* 0x004fca00010e0603 */
[----:B------:R-:W-:Y:S02]  /*8cb30*/  MOV R5, R18 ;  /* 0x0000001200057202 */ /* 0x000fe40000000f00 */
[----:B------:R-:W-:-:S03]  /*8cb40*/  IADD3.X R16, R16, R3, RZ, P3, !PT ;  /* 0x0000000310107210 */ /* 0x000fc60001ffe4ff */
[----:B------:R1:W-:Y:S01]  /*8cb50*/  LDGSTS.E [R2+0x17500], [R4.64], P0 ;  /* 0x1750000004027fae */ /* 0x0003e20008121848 */
[----:B---3--:R-:W-:-:S05]  /*8cb60*/  IADD3 R13, P2, R13, R6, RZ ;  /* 0x000000060d0d7210 */ /* 0x008fca0007f5e0ff */
[----:B------:R-:W-:Y:S01]  /*8cb70*/  IMAD.X R14, R14, 0x1, R3, P2 ;  /* 0x000000010e0e7824 */ /* 0x000fe200010e0603 */
[----:B-1----:R-:W-:Y:S01]  /*8cb80*/  MOV R5, R16 ;  /* 0x0000001000057202 */ /* 0x002fe20000000f00 */
[----:B------:R-:W-:Y:S01]  /*8cb90*/  IMAD.MOV.U32 R4, RZ, RZ, R15 ;  /* 0x000000ffff047224 */ /* 0x000fe200078e000f */
[----:B------:R-:W-:Y:S01]  /*8cba0*/  IADD3 R11, P3, R11, R6, RZ ;  /* 0x000000060b0b7210 */ /* 0x000fe20007f7e0ff */
[----:B------:R1:W-:Y:S04]  /*8cbb0*/  STL [R1+0x2618], R18 ;  /* 0x0026181201007387 */ /* 0x0003e80000100800 */
[----:B------:R2:W-:Y:S01]  /*8cbc0*/  LDGSTS.E [R2+0x17580], [R4.64], P0 ;  /* 0x1758000004027fae */ /* 0x0005e20008121848 */
[----:B------:R-:W-:-:S03]  /*8cbd0*/  IADD3.X R12, R12, R3, RZ, P3, !PT ;  /* 0x000000030c0c7210 */ /* 0x000fc60001ffe4ff */
[----:B------:R-:W-:Y:S01]  /*8cbe0*/  STL [R1+0x2624], R15 ;  /* 0x0026240f01007387 */ /* 0x000fe20000100800 */
[----:B------:R-:W-:-:S03]  /*8cbf0*/  IADD3 R9, P2, R9, R6, RZ ;  /* 0x0000000609097210 */ /* 0x000fc60007f5e0ff */
[----:B------:R-:W-:Y:S01]  /*8cc00*/  STL [R1+0x2620], R16 ;  /* 0x0026201001007387 */ /* 0x000fe20000100800 */
[----:B--2---:R-:W-:Y:S01]  /*8cc10*/  IMAD.MOV.U32 R4, RZ, RZ, R13 ;  /* 0x000000ffff047224 */ /* 0x004fe200078e000d */
[----:B------:R-:W-:Y:S02]  /*8cc20*/  MOV R5, R14 ;  /* 0x0000000e00057202 */ /* 0x000fe40000000f00 */
[----:B------:R-:W-:Y:S01]  /*8cc30*/  STL [R1+0x262c], R13 ;  /* 0x00262c0d01007387 */ /* 0x000fe20000100800 */
[----:B------:R-:W-:-:S03]  /*8cc40*/  IMAD.X R10, R10, 0x1, R3, P2 ;  /* 0x000000010a0a7824 */ /* 0x000fc600010e0603 */
[----:B------:R2:W-:Y:S01]  /*8cc50*/  LDGSTS.E [R2+0x17600], [R4.64], P0 ;  /* 0x1760000004027fae */ /* 0x0005e20008121848 */
[----:B------:R-:W-:-:S03]  /*8cc60*/  IADD3 R7, P3, R7, R6, RZ ;  /* 0x0000000607077210 */ /* 0x000fc60007f7e0ff */
[----:B------:R-:W-:Y:S01]  /*8cc70*/  STL [R1+0x2628], R14 ;  /* 0x0026280e01007387 */ /* 0x000fe20000100800 */
[----:B------:R-:W-:-:S03]  /*8cc80*/  IADD3.X R8, R8, R3, RZ, P3, !PT ;  /* 0x0000000308087210 */ /* 0x000fc60001ffe4ff */
[----:B------:R-:W-:Y:S01]  /*8cc90*/  STL [R1+0x2634], R11 ;  /* 0x0026340b01007387 */ /* 0x000fe20000100800 */
[----:B--2---:R-:W-:Y:S01]  /*8cca0*/  IMAD.MOV.U32 R4, RZ, RZ, R11 ;  /* 0x000000ffff047224 */ /* 0x004fe200078e000b */
[----:B------:R-:W-:Y:S02]  /*8ccb0*/  MOV R5, R12 ;  /* 0x0000000c00057202 */ /* 0x000fe40000000f00 */
[----:B------:R-:W-:Y:S04]  /*8ccc0*/  STL [R1+0x2630], R12 ;  /* 0x0026300c01007387 */ /* 0x000fe80000100800 */
[----:B------:R-:W-:Y:S04]  /*8ccd0*/  STL [R1+0x263c], R9 ;  /* 0x00263c0901007387 */ /* 0x000fe80000100800 */
[----:B------:R-:W-:Y:S04]  /*8cce0*/  STL [R1+0x2638], R10 ;  /* 0x0026380a01007387 */ /* 0x000fe80000100800 */
[----:B------:R2:W-:Y:S04]  /*8ccf0*/  LDGSTS.E [R2+0x17680], [R4.64], P0 ;  /* 0x1768000004027fae */ /* 0x0005e80008121848 */
[----:B------:R-:W-:Y:S04]  /*8cd00*/  STL [R1+0x2644], R7 ;  /* 0x0026440701007387 */ /* 0x000fe80000100800 */
[----:B------:R3:W-:Y:S01]  /*8cd10*/  STL [R1+0x2640], R8 ;  /* 0x0026400801007387 */ /* 0x0007e20000100800 */
[----:B--2---:R-:W-:Y:S01]  /*8cd20*/  IMAD.MOV.U32 R4, RZ, RZ, R9 ;  /* 0x000000ffff047224 */ /* 0x004fe200078e0009 */
[----:B------:R-:W-:-:S02]  /*8cd30*/  MOV R5, R10 ;  /* 0x0000000a00057202 */ /* 0x000fc40000000f00 */
[----:B-1----:R-:W2:Y:S04]  /*8cd40*/  LDL.LU.64 R18, [R1+0x14a0] ;  /* 0x0014a00001127983 */ /* 0x002ea80000300a00 */
[----:B------:R1:W-:Y:S02]  /*8cd50*/  LDGSTS.E [R2+0x17700], [R4.64], P0 ;  /* 0x1770000004027fae */ /* 0x0003e40008121848 */
[----:B-1----:R-:W-:Y:S02]  /*8cd60*/  MOV R5, R8 ;  /* 0x0000000800057202 */ /* 0x002fe40000000f00 */
[----:B---3--:R-:W3:Y:S04]  /*8cd70*/  LDL.LU.64 R8, [R1+0x1498] ;  /* 0x0014980001087983 */ /* 0x008ee80000300a00 */
[----:B------:R-:W4:Y:S04]  /*8cd80*/  LDL.LU.64 R10, [R1+0x1490] ;  /* 0x00149000010a7983 */ /* 0x000f280000300a00 */
[----:B------:R-:W4:Y:S04]  /*8cd90*/  LDL.LU.64 R16, [R1+0x1488] ;  /* 0x0014880001107983 */ /* 0x000f280000300a00 */
[----:B------:R-:W4:Y:S04]  /*8cda0*/  LDL.LU.64 R30, [R1+0x1480] ;  /* 0x00148000011e7983 */ /* 0x000f280000300a00 */
[----:B------:R-:W4:Y:S04]  /*8cdb0*/  LDL.LU.64 R14, [R1+0x1478] ;  /* 0x00147800010e7983 */ /* 0x000f280000300a00 */
[----:B------:R-:W4:Y:S04]  /*8cdc0*/  LDL.LU.64 R34, [R1+0x1470] ;  /* 0x0014700001227983 */ /* 0x000f280000300a00 */
[----:B------:R-:W4:Y:S01]  /*8cdd0*/  LDL.LU.64 R12, [R1+0x1468] ;  /* 0x00146800010c7983 */ /* 0x000f220000300a00 */
[----:B------:R-:W-:Y:S01]  /*8cde0*/  IMAD.MOV.U32 R4, RZ, RZ, R7 ;  /* 0x000000ffff047224 */ /* 0x000fe200078e0007 */
[----:B------:R-:W-:-:S02]  /*8cdf0*/  ISETP.GT.AND P2, PT, R0, 0x65, PT ;  /* 0x000000650000780c */ /* 0x000fc40003f44270 */
[----:B------:R-:W4:Y:S04]  /*8ce00*/  LDL.LU.64 R36, [R1+0x13e0] ;  /* 0x0013e00001247983 */ /* 0x000f280000300a00 */
[----:B------:R1:W-:Y:S01]  /*8ce10*/  LDGSTS.E [R2+0x17780], [R4.64], P0 ;  /* 0x1778000004027fae */ /* 0x0003e20008121848 */
[----:B------:R-:W-:-:S03]  /*8ce20*/  ISETP.GT.AND P0, PT, R0, 0x61, PT ;  /* 0x000000610000780c */ /* 0x000fc60003f04270 */
[----:B------:R-:W4:Y:S04]  /*8ce30*/  LDL.LU.64 R26, [R1+0x13d8] ;  /* 0x0013d800011a7983 */ /* 0x000f280000300a00 */
[----:B------:R-:W4:Y:S01]  /*8ce40*/  LDL.LU.64 R24, [R1+0x13d0] ;  /* 0x0013d00001187983 */ /* 0x000f220000300a00 */
[----:B-1----:R-:W-:-:S03]  /*8ce50*/  SEL R4, RZ, 0x4, !P2 ;  /* 0x00000004ff047807 */ /* 0x002fc60005000000 */
[----:B------:R-:W4:Y:S01]  /*8ce60*/  LDL.LU R21, [R1+0x3240] ;  /* 0x0032400001157983 */ /* 0x000f220000300800 */
[----:B------:R-:W-:Y:S02]  /*8ce70*/  SEL R5, RZ, 0x4, !P0 ;  /* 0x00000004ff057807 */ /* 0x000fe40004000000 */
[----:B------:R-:W-:Y:S01]  /*8ce80*/  SEL R4, R4, RZ, !P1 ;  /* 0x000000ff04047207 */ /* 0x000fe20004800000 */
[----:B------:R-:W4:Y:S01]  /*8ce90*/  LDL.LU R20, [R1+0x324c] ;  /* 0x00324c0001147983 */ /* 0x000f220000300800 */
[----:B------:R-:W-:Y:S02]  /*8cea0*/  ISETP.GT.AND P2, PT, R0, 0x6d, PT ;  /* 0x0000006d0000780c */ /* 0x000fe40003f44270 */
[----:B------:R-:W-:Y:S01]  /*8ceb0*/  ISETP.NE.U32.AND P6, PT, R4, RZ, PT ;  /* 0x000000ff0400720c */ /* 0x000fe20003fc5070 */
[----:B------:R-:W4:Y:S01]  /*8cec0*/  LDL.LU.64 R40, [R1+0x13c8] ;  /* 0x0013c80001287983 */ /* 0x000f220000300a00 */
[----:B------:R-:W-:Y:S02]  /*8ced0*/  SEL R5, R5, RZ, !P1 ;  /* 0x000000ff05057207 */ /* 0x000fe40004800000 */
[----:B------:R-:W-:Y:S01]  /*8cee0*/  SEL R4, RZ, 0x4, !P2 ;  /* 0x00000004ff047807 */ /* 0x000fe20005000000 */
[----:B------:R-:W4:Y:S01]  /*8cef0*/  LDL.LU.64 R22, [R1+0x13c0] ;  /* 0x0013c00001167983 */ /* 0x000f220000300a00 */
[----:B------:R-:W-:-:S02]  /*8cf00*/  ISETP.GT.AND P0, PT, R0, 0x69, PT ;  /* 0x000000690000780c */ /* 0x000fc40003f04270 */
[----:B------:R-:W-:Y:S02]  /*8cf10*/  ISETP.NE.U32.AND P4, PT, R5, RZ, PT ;  /* 0x000000ff0500720c */ /* 0x000fe40003f85070 */
[----:B------:R-:W-:Y:S02]  /*8cf20*/  SEL R4, R4, RZ, !P1 ;  /* 0x000000ff04047207 */ /* 0x000fe40004800000 */
[----:B------:R-:W-:Y:S02]  /*8cf30*/  SEL R5, RZ, 0x4, !P0 ;  /* 0x00000004ff057807 */ /* 0x000fe40004000000 */
[----:B------:R-:W-:Y:S02]  /*8cf40*/  ISETP.NE.U32.AND P2, PT, R4, RZ, PT ;  /* 0x000000ff0400720c */ /* 0x000fe40003f45070 */
[----:B------:R-:W-:-:S04]  /*8cf50*/  SEL R5, R5, RZ, !P1 ;  /* 0x000000ff05057207 */ /* 0x000fc80004800000 */
[----:B------:R-:W-:Y:S02]  /*8cf60*/  ISETP.NE.U32.AND P0, PT, R5, RZ, PT ;  /* 0x000000ff0500720c */ /* 0x000fe40003f05070 */
[----:B--2---:R-:W-:-:S05]  /*8cf70*/  IADD3 R4, P3, R18, R6, RZ ;  /* 0x0000000612047210 */ /* 0x004fca0007f7e0ff */
[----:B------:R-:W-:Y:S02]  /*8cf80*/  IMAD.X R5, R19, 0x1, R3, P3 ;  /* 0x0000000113057824 */ /* 0x000fe400018e0603 */
[----:B------:R-:W2:Y:S01]  /*8cf90*/  LDL.LU.64 R18, [R1+0x13b8] ;  /* 0x0013b80001127983 */ /* 0x000ea20000300a00 */
[----:B---3--:R-:W-:-:S04]  /*8cfa0*/  IADD3 R7, P3, R8, R6, RZ ;  /* 0x0000000608077210 */ /* 0x008fc80007f7e0ff */
[----:B------:R-:W-:Y:S02]  /*8cfb0*/  IADD3.X R8, R9, R3, RZ, P3, !PT ;  /* 0x0000000309087210 */ /* 0x000fe40001ffe4ff */
[----:B----4-:R-:W-:-:S05]  /*8cfc0*/  IADD3 R9, P3, R10, R6, RZ ;  /* 0x000000060a097210 */ /* 0x010fca0007f7e0ff */
[----:B------:R-:W-:Y:S01]  /*8cfd0*/  IMAD.X R10, R11, 0x1, R3, P3 ;  /* 0x000000010b0a7824 */ /* 0x000fe200018e0603 */
[----:B------:R-:W-:-:S04]  /*8cfe0*/  IADD3 R11, P3, R16, R6, RZ ;  /* 0x00000006100b7210 */ /* 0x000fc80007f7e0ff */
[----:B------:R-:W-:Y:S02]  /*8cff0*/  IADD3.X R28, R17, R3, RZ, P3, !PT ;  /* 0x00000003111c7210 */ /* 0x000fe40001ffe4ff */
[----:B------:R-:W3:Y:S01]  /*8d000*/  LDL.LU.64 R16, [R1+0x13b0] ;  /* 0x0013b00001107983 */ /* 0x000ee20000300a00 */
[----:B------:R-:W-:-:S03]  /*8d010*/  IADD3 R29, P3, R30, R6, RZ ;  /* 0x000000061e1d7210 */ /* 0x000fc60007f7e0ff */
[----:B------:R-:W4:Y:S02]  /*8d020*/  LDL.LU.64 R42, [R1+0x13a8] ;  /* 0x0013a800012a7983 */ /* 0x000f240000300a00 */
[----:B------:R-:W-:Y:S01]  /*8d030*/  IMAD.X R30, R31, 0x1, R3, P3 ;  /* 0x000000011f1e7824 */ /* 0x000fe200018e0603 */
[----:B------:R-:W-:-:S04]  /*8d040*/  IADD3 R31, P3, R14, R6, RZ ;  /* 0x000000060e1f7210 */ /* 0x000fc80007f7e0ff */
        /* <DEDUP_REMOVED lines=19> */
[-C--:B------:R-:W-:Y:S01]  /*8d180*/  IADD3 R105, P3, R22, R6.reuse, RZ ;  /* 0x0000000616697210 */ /* 0x080fe20007f7e0ff */
[----:B------:R-:W4:Y:S04]  /*8d190*/  LDL.LU.64 R40, [R1+0x12e8] ;  /* 0x0012e80001287983 */ /* 0x000f280000300a00 */
[----:B------:R-:W-:Y:S02]  /*8d1a0*/  IMAD.X R106, R23, 0x1, R3, P3 ;  /* 0x00000001176a7824 */ /* 0x000fe400018e0603 */
[----:B------:R-:W4:Y:S01]  /*8d1b0*/  LDL.LU.64 R22, [R1+0x12e0] ;  /* 0x0012e00001167983 */ /* 0x000f220000300a00 */
[----:B--2---:R-:W-:-:S04]  /*8d1c0*/  IADD3 R107, P3, R18, R6, RZ ;  /* 0x00000006126b7210 */ /* 0x004fc80007f7e0ff */
[----:B------:R-:W-:Y:S02]  /*8d1d0*/  IADD3.X R112, R19, R3, RZ, P3, !PT ;  /* 0x0000000313707210 */ /* 0x000fe40001ffe4ff */
[----:B------:R-:W2:Y:S01]  /*8d1e0*/  LDL.LU.64 R18, [R1+0x1240] ;  /* 0x0012400001127983 */ /* 0x000ea20000300a00 */
[----:B---3--:R-:W-:-:S05]  /*8d1f0*/  IADD3 R113, P3, R16, R6, RZ ;  /* 0x0000000610717210 */ /* 0x008fca0007f7e0ff */
[----:B------:R-:W-:Y:S01]  /*8d200*/  IMAD.X R114, R17, 0x1, R3, P3 ;  /* 0x0000000111727824 */ /* 0x000fe200018e0603 */
[-C--:B----4-:R-:W-:Y:S01]  /*8d210*/  IADD3 R115, P3, R42, R6.reuse, RZ ;  /* 0x000000062a737210 */ /* 0x090fe20007f7e0ff */
[----:B------:R-:W3:Y:S03]  /*8d220*/  LDL.LU.64 R16, [R1+0x1238] ;  /* 0x0012380001107983 */ /* 0x000ee60000300a00 */
[----:B------:R-:W-:Y:S02]  /*8d230*/  IADD3.X R116, R43, R3, RZ, P3, !PT ;  /* 0x000000032b747210 */ /* 0x000fe40001ffe4ff */
[----:B------:R-:W-:-:S05]  /*8d240*/  IADD3 R117, P3, R14, R6, RZ ;  /* 0x000000060e757210 */ /* 0x000fca0007f7e0ff */
[----:B------:R-:W-:Y:S02]  /*8d250*/  IMAD.X R118, R15, 0x1, R3, P3 ;  /* 0x000000010f767824 */ /* 0x000fe400018e0603 */
[----:B------:R-:W4:Y:S01]  /*8d260*/  LDL.LU.64 R14, [R1+0x1230] ;  /* 0x00123000010e7983 */ /* 0x000f220000300a00 */
[----:B------:R-:W-:-:S04]  /*8d270*/  IADD3 R119, P3, R38, R6, RZ ;  /* 0x0000000626777210 */ /* 0x000fc80007f7e0ff */
[----:B------:R-:W-:Y:S02]  /*8d280*/  IADD3.X R120, R39, R3, RZ, P3, !PT ;  /* 0x0000000327787210 */ /* 0x000fe40001ffe4ff */
[-C--:B------:R-:W-:Y:S01]  /*8d290*/  IADD3 R121, P3, R12, R6.reuse, RZ ;  /* 0x000000060c797210 */ /* 0x080fe20007f7e0ff */
[----:B------:R-:W4:Y:S04]  /*8d2a0*/  LDL.LU.64 R38, [R1+0x1228] ;  /* 0x0012280001267983 */ /* 0x000f280000300a00 */
[----:B------:R-:W-:Y:S02]  /*8d2b0*/  IMAD.X R122, R13, 0x1, R3, P3 ;  /* 0x000000010d7a7824 */ /* 0x000fe400018e0603 */
[----:B------:R-:W4:Y:S01]  /*8d2c0*/  LDL.LU.64 R12, [R1+0x1220] ;  /* 0x00122000010c7983 */ /* 0x000f220000300a00 */
[----:B------:R-:W-:-:S03]  /*8d2d0*/  IADD3 R123, P3, R36, R6, RZ ;  /* 0x00000006247b7210 */ /* 0x000fc60007f7e0ff */
[----:B------:R-:W4:Y:S01]  /*8d2e0*/  LDL.LU.64 R44, [R1+0x1218] ;  /* 0x00121800012c7983 */ /* 0x000f220000300a00 */
[-C--:B------:R-:W-:Y:S02]  /*8d2f0*/  IADD3.X R124, R37, R3.reuse, RZ, P3, !PT ;  /* 0x00000003257c7210 */ /* 0x080fe40001ffe4ff */
[-C--:B------:R-:W-:Y:S01]  /*8d300*/  IADD3 R125, P3, R26, R6.reuse, RZ ;  /* 0x000000061a7d7210 */ /* 0x080fe20007f7e0ff */
[----:B------:R-:W4:Y:S04]  /*8d310*/  LDL.LU.64 R36, [R1+0x1210] ;  /* 0x0012100001247983 */ /* 0x000f280000300a00 */
[----:B------:R-:W-:Y:S01]  /*8d320*/  IMAD.X R126, R27, 0x1, R3, P3 ;  /* 0x000000011b7e7824 */ /* 0x000fe200018e0603 */
[----:B------:R-:W-:Y:S01]  /*8d330*/  IADD3 R127, P3, R24, R6, RZ ;  /* 0x00000006187f7210 */ /* 0x000fe20007f7e0ff */
[----:B------:R-:W4:Y:S03]  /*8d340*/  LDL.LU.64 R26, [R1+0x1208] ;  /* 0x00120800011a7983 */ /* 0x000f260000300a00 */
[----:B------:R-:W-:-:S02]  /*8d350*/  IADD3.X R128, R25, R3, RZ, P3, !PT ;  /* 0x0000000319807210 */ /* 0x000fc40001ffe4ff */
[----:B------:R-:W4:Y:S01]  /*8d360*/  LDL.LU.64 R24, [R1+0x10d0] ;  /* 0x0010d00001187983 */ /* 0x000f220000300a00 */
[----:B------:R-:W-:-:S03]  /*8d370*/  IADD3 R129, P3, R40, R6, RZ ;  /* 0x0000000628817210 */ /* 0x000fc60007f7e0ff */
[----:B------:R-:W4:Y:S02]  /*8d380*/  LDL.LU.64 R42, [R1+0x10c8] ;  /* 0x0010c800012a7983 */ /* 0x000f240000300a00 */
[----:B------:R-:W-:Y:S01]  /*8d390*/  IMAD.X R130, R41, 0x1, R3, P3 ;  /* 0x0000000129827824 */ /* 0x000fe200018e0603 */
[----:B------:R-:W-:-:S04]  /*8d3a0*/  IADD3 R131, P3, R22, R6, RZ ;  /* 0x0000000616837210 */ /* 0x000fc80007f7e0ff */
[----:B------:R-:W-:Y:S02]  /*8d3b0*/  IADD3.X R132, R23, R3, RZ, P3, !PT ;  /* 0x0000000317847210 */ /* 0x000fe40001ffe4ff */
[----:B------:R-:W4:Y:S01]  /*8d3c0*/  LDL.LU.64 R22, [R1+0x10c0] ;  /* 0x0010c00001167983 */ /* 0x000f220000300a00 */
[----:B--2---:R-:W-:-:S05]  /*8d3d0*/  IADD3 R133, P3, R18, R6, RZ ;  /* 0x0000000612857210 */ /* 0x004fca0007f7e0ff */
[----:B------:R-:W-:Y:S02]  /*8d3e0*/  IMAD.X R134, R19, 0x1, R3, P3 ;  /* 0x0000000113867824 */ /* 0x000fe400018e0603 */
[----:B------:R-:W2:Y:S04]  /*8d3f0*/  LDL.LU.64 R18, [R1+0x10b8] ;  /* 0x0010b80001127983 */ /* 0x000ea80000300a00 */
[----:B------:R-:W2:Y:S01]  /*8d400*/  LDL.LU.64 R40, [R1+0x10b0] ;  /* 0x0010b00001287983 */ /* 0x000ea20000300a00 */
[----:B---3--:R-:W-:-:S04]  /*8d410*/  IADD3 R135, P3, R16, R6, RZ ;  /* 0x0000000610877210 */ /* 0x008fc80007f7e0ff */
[----:B------:R-:W-:Y:S02]  /*8d420*/  IADD3.X R136, R17, R3, RZ, P3, !PT ;  /* 0x0000000311887210 */ /* 0x000fe40001ffe4ff */
[----:B------:R-:W3:Y:S01]  /*8d430*/  LDL.LU.64 R16, [R1+0x10a8] ;  /* 0x0010a80001107983 */ /* 0x000ee20000300a00 */
[----:B----4-:R-:W-:-:S05]  /*8d440*/  IADD3 R137, P3, R14, R6, RZ ;  /* 0x000000060e897210 */ /* 0x010fca0007f7e0ff */
        /* <DEDUP_REMOVED lines=8> */
[----:B------:R-:W-:-:S04]  /*8d4d0*/  IADD3 R143, P3, R44, R6, RZ ;  /* 0x000000062c8f7210 */ /* 0x000fc80007f7e0ff */
[----:B------:R-:W-:Y:S02]  /*8d4e0*/  IADD3.X R144, R45, R3, RZ, P3, !PT ;  /* 0x000000032d907210 */ /* 0x000fe40001ffe4ff */
        /* <DEDUP_REMOVED lines=11> */
[----:B------:R-:W-:-:S05]  /*8d5a0*/  IADD3 R153, P3, R22, R6, RZ ;  /* 0x0000000616997210 */ /* 0x000fca0007f7e0ff */
[----:B------:R-:W-:Y:S02]  /*8d5b0*/  IMAD.X R154, R23, 0x1, R3, P3 ;  /* 0x00000001179a7824 */ /* 0x000fe400018e0603 */
[----:B------:R-:W4:Y:S01]  /*8d5c0*/  LDL.LU.64 R22, [R1+0x1070] ;  /* 0x0010700001167983 */ /* 0x000f220000300a00 */
[----:B--2---:R-:W-:-:S04]  /*8d5d0*/  IADD3 R155, P3, R18, R6, RZ ;  /* 0x00000006129b7210 */ /* 0x004fc80007f7e0ff */
[----:B------:R-:W-:Y:S02]  /*8d5e0*/  IADD3.X R156, R19, R3, RZ, P3, !PT ;  /* 0x00000003139c7210 */ /* 0x000fe40001ffe4ff */
[-C--:B------:R-:W-:Y:S01]  /*8d5f0*/  IADD3 R157, P3, R40, R6.reuse, RZ ;  /* 0x00000006289d7210 */ /* 0x080fe20007f7e0ff */
[----:B------:R-:W2:Y:S04]  /*8d600*/  LDL.LU.64 R18, [R1+0x1068] ;  /* 0x0010680001127983 */ /* 0x000ea80000300a00 */
[----:B------:R-:W-:Y:S01]  /*8d610*/  IMAD.X R158, R41, 0x1, R3, P3 ;  /* 0x00000001299e7824 */ /* 0x000fe200018e0603 */
[----:B---3--:R-:W-:-:S04]  /*8d620*/  IADD3 R159, P3, R16, R6, RZ ;  /* 0x00000006109f7210 */ /* 0x008fc80007f7e0ff */
[----:B------:R-:W-:Y:S02]  /*8d630*/  IADD3.X R160, R17, R3, RZ, P3, !PT ;  /* 0x0000000311a07210 */ /* 0x000fe40001ffe4ff */
[----:B------:R-:W3:Y:S01]  /*8d640*/  LDL.LU.64 R16, [R1+0x1060] ;  /* 0x0010600001107983 */ /* 0x000ee20000300a00 */
[----:B----4-:R-:W-:-:S05]  /*8d650*/  IADD3 R161, P3, R14, R6, RZ ;  /* 0x000000060ea17210 */ /* 0x010fca0007f7e0ff */
[----:B------:R-:W-:Y:S02]  /*8d660*/  IMAD.X R162, R15, 0x1, R3, P3 ;  /* 0x000000010fa27824 */ /* 0x000fe400018e0603 */
[----:B------:R-:W4:Y:S01]  /*8d670*/  LDL.LU.64 R14, [R1+0x1058] ;  /* 0x00105800010e7983 */ /* 0x000f220000300a00 */
[----:B------:R-:W-:-:S03]  /*8d680*/  IADD3 R163, P3, R38, R6, RZ ;  /* 0x0000000626a37210 */ /* 0x000fc60007f7e0ff */
[----:B------:R-:W4:Y:S01]  /*8d690*/  LDL.LU.64 R194, [R1+0x1050] ;  /* 0x0010500001c27983 */ /* 0x000f220000300a00 */
[----:B------:R-:W-:Y:S02]  /*8d6a0*/  IADD3.X R164, R39, R3, RZ, P3, !PT ;  /* 0x0000000327a47210 */ /* 0x000fe40001ffe4ff */
[-C--:B------:R-:W-:Y:S01]  /*8d6b0*/  IADD3 R165, P3, R12, R6.reuse, RZ ;  /* 0x000000060ca57210 */ /* 0x080fe20007f7e0ff */
[----:B------:R-:W4:Y:S04]  /*8d6c0*/  LDL.LU.64 R48, [R1+0x1048] ;  /* 0x0010480001307983 */ /* 0x000f280000300a00 */
[----:B------:R-:W-:Y:S02]  /*8d6d0*/  IMAD.X R166, R13, 0x1, R3, P3 ;  /* 0x000000010da67824 */ /* 0x000fe400018e0603 */
[----:B------:R-:W4:Y:S04]  /*8d6e0*/  LDL.LU.64 R12, [R1+0x1040] ;  /* 0x00104000010c7983 */ /* 0x000f280000300a00 */
[----:B------:R-:W4:Y:S04]  /*8d6f0*/  LDL.LU.64 R46, [R1+0x1038] ;  /* 0x00103800012e7983 */ /* 0x000f280000300a00 */
[----:B------:R-:W4:Y:S01]  /*8d700*/  LDL.LU.64 R44, [R1+0x1030] ;  /* 0x00103000012c7983 */ /* 0x000f220000300a00 */
[----:B------:R-:W-:-:S03]  /*8d710*/  IADD3 R167, P3, R36, R6, RZ ;  /* 0x0000000624a77210 */ /* 0x000fc60007f7e0ff */
[----:B------:R-:W4:Y:S01]  /*8d720*/  LDL.LU.64 R42, [R1+0x1028] ;  /* 0x00102800012a7983 */ /* 0x000f220000300a00 */
[-C--:B------:R-:W-:Y:S02]  /*8d730*/  IADD3.X R168, R37, R3.reuse, RZ, P3, !PT ;  /* 0x0000000325a87210 */ /* 0x080fe40001ffe4ff */
[-C--:B------:R-:W-:Y:S01]  /*8d740*/  IADD3 R169, P3, R26, R6.reuse, RZ ;  /* 0x000000061aa97210 */ /* 0x080fe20007f7e0ff */
[----:B------:R-:W4:Y:S04]  /*8d750*/  LDL.LU.64 R40, [R1+0x1020] ;  /* 0x0010200001287983 */ /* 0x000f280000300a00 */
[----:B------:R-:W-:Y:S01]  /*8d760*/  IMAD.X R170, R27, 0x1, R3, P3 ;  /* 0x000000011baa7824 */ /* 0x000fe200018e0603 */
[-C--:B------:R-:W-:Y:S01]  /*8d770*/  IADD3 R171, P3, R24, R6.reuse, RZ ;  /* 0x0000000618ab7210 */ /* 0x080fe20007f7e0ff */
[----:B------:R-:W4:Y:S03]  /*8d780*/  LDL.LU.64 R38, [R1+0x1018] ;  /* 0x0010180001267983 */ /* 0x000f260000300a00 */
[----:B------:R-:W-:Y:S01]  /*8d790*/  IADD3.X R184, R25, R3, RZ, P3, !PT ;  /* 0x0000000319b87210 */ /* 0x000fe20001ffe4ff */
[----:B------:R-:W4:Y:S04]  /*8d7a0*/  LDL.LU.64 R36, [R1+0x1010] ;  /* 0x0010100001247983 */ /* 0x000f280000300a00 */
[----:B------:R-:W4:Y:S01]  /*8d7b0*/  LDL.LU.64 R26, [R1+0x1008] ;  /* 0x00100800011a7983 */ /* 0x000f220000300a00 */
[----:B------:R-:W-:-:S03]  /*8d7c0*/  IADD3 R185, P3, R22, R6, RZ ;  /* 0x0000000616b97210 */ /* 0x000fc60007f7e0ff */
[----:B------:R-:W4:Y:S02]  /*8d7d0*/  LDL.LU.64 R24, [R1+0x1000] ;  /* 0x0010000001187983 */ /* 0x000f240000300a00 */
[----:B------:R-:W-:Y:S02]  /*8d7e0*/  IMAD.X R186, R23, 0x1, R3, P3 ;  /* 0x0000000117ba7824 */ /* 0x000fe400018e0603 */
[----:B------:R-:W4:Y:S01]  /*8d7f0*/  LDL.LU.64 R22, [R1+0xff8] ;  /* 0x000ff80001167983 */ /* 0x000f220000300a00 */
[----:B--2---:R-:W-:-:S04]  /*8d800*/  IADD3 R187, P3, R18, R6, RZ ;  /* 0x0000000612bb7210 */ /* 0x004fc80007f7e0ff */
[----:B------:R-:W-:Y:S02]  /*8d810*/  IADD3.X R188, R19, R3, RZ, P3, !PT ;  /* 0x0000000313bc7210 */ /* 0x000fe40001ffe4ff */
[----:B------:R-:W2:Y:S01]  /*8d820*/  LDL.LU.64 R18, [R1+0xff0] ;  /* 0x000ff00001127983 */ /* 0x000ea20000300a00 */
[----:B---3--:R-:W-:-:S05]  /*8d830*/  IADD3 R189, P3, R16, R6, RZ ;  /* 0x0000000610bd7210 */ /* 0x008fca0007f7e0ff */
[----:B------:R-:W-:Y:S02]  /*8d840*/  IMAD.X R190, R17, 0x1, R3, P3 ;  /* 0x0000000111be7824 */ /* 0x000fe400018e0603 */
[----:B------:R-:W3:Y:S01]  /*8d850*/  LDL.LU.64 R16, [R1+0xfe8] ;  /* 0x000fe80001107983 */ /* 0x000ee20000300a00 */
[----:B----4-:R-:W-:-:S04]  /*8d860*/  IADD3 R191, P3, R14, R6, RZ ;  /* 0x000000060ebf7210 */ /* 0x010fc80007f7e0ff */
[----:B------:R-:W-:Y:S02]  /*8d870*/  IADD3.X R192, R15, R3, RZ, P3, !PT ;  /* 0x000000030fc07210 */ /* 0x000fe40001ffe4ff */
[-C--:B------:R-:W-:Y:S01]  /*8d880*/  IADD3 R193, P3, R194, R6.reuse, RZ ;  /* 0x00000006c2c17210 */ /* 0x080fe20007f7e0ff */
[----:B------:R-:W4:Y:S04]  /*8d890*/  LDL.LU.64 R14, [R1+0xfe0] ;  /* 0x000fe000010e7983 */ /* 0x000f280000300a00 */
[----:B------:R-:W-:Y:S01]  /*8d8a0*/  IMAD.X R194, R195, 0x1, R3, P3 ;  /* 0x00000001c3c27824 */ /* 0x000fe200018e0603 */
[----:B------:R-:W-:-:S04]  /*8d8b0*/  IADD3 R195, P3, R48, R6, RZ ;  /* 0x0000000630c37210 */ /* 0x000fc80007f7e0ff */
[----:B------:R-:W-:Y:S02]  /*8d8c0*/  IADD3.X R204, R49, R3, RZ, P3, !PT ;  /* 0x0000000331cc7210 */ /* 0x000fe40001ffe4ff */
[----:B------:R-:W-:-:S05]  /*8d8d0*/  IADD3 R205, P3, R12, R6, RZ ;  /* 0x000000060ccd7210 */ /* 0x000fca0007f7e0ff */
[----:B------:R-:W-:Y:S02]  /*8d8e0*/  IMAD.X R206, R13, 0x1, R3, P3 ;  /* 0x000000010dce7824 */ /* 0x000fe400018e0603 */
[----:B------:R-:W4:Y:S01]  /*8d8f0*/  LDL.LU.64 R12, [R1+0x1290] ;  /* 0x00129000010c7983 */ /* 0x000f220000300a00 */
[----:B------:R-:W-:-:S04]  /*8d900*/  IADD3 R207, P3, R46, R6, RZ ;  /* 0x000000062ecf7210 */ /* 0x000fc80007f7e0ff */
[----:B------:R-:W-:Y:S02]  /*8d910*/  IADD3.X R208, R47, R3, RZ, P3, !PT ;  /* 0x000000032fd07210 */ /* 0x000fe40001ffe4ff */
[----:B------:R-:W-:-:S05]  /*8d920*/  IADD3 R209, P3, R44, R6, RZ ;  /* 0x000000062cd17210 */ /* 0x000fca0007f7e0ff */
[----:B------:R-:W-:Y:S01]  /*8d930*/  IMAD.X R210, R45, 0x1, R3, P3 ;  /* 0x000000012dd27824 */ /* 0x000fe200018e0603 */
        /* <DEDUP_REMOVED lines=13> */
[----:B------:R-:W-:Y:S01]  /*8da10*/  IADD3.X R240, R23, R3, RZ, P3, !PT ;  /* 0x0000000317f07210 */ /* 0x000fe20001ffe4ff */
        /* <DEDUP_REMOVED lines=8> */
[----:B------:R1:W-:Y:S04]  /*8daa0*/  LDGSTS.E [R2+0x18400], [R36.64], P4 ;  /* 0x1840000024027fae */ /* 0x0003e8000a121848 */
[----:B------:R1:W-:Y:S04]  /*8dab0*/  LDGSTS.E [R2+0x18480], [R26.64], P4 ;  /* 0x184800001a027fae */ /* 0x0003e8000a121848 */
[----:B------:R1:W-:Y:S04]  /*8dac0*/  LDGSTS.E [R2+0x18500], [R24.64], P4 ;  /* 0x1850000018027fae */ /* 0x0003e8000a121848 */
[----:B------:R1:W-:Y:S01]  /*8dad0*/  LDGSTS.E [R2+0x18580], [R22.64], P4 ;  /* 0x1858000016027fae */ /* 0x0003e2000a121848 */
        /* <DEDUP_REMOVED lines=28> */
[----:B--2---:R-:W-:-:S05]  /*8dca0*/  IADD3 R241, P3, R18, R6, RZ ;  /* 0x0000000612f17210 */ /* 0x004fca0007f7e0ff */
[----:B------:R-:W-:Y:S01]  /*8dcb0*/  IMAD.X R242, R19, 0x1, R3, P3 ;  /* 0x0000000113f27824 */ /* 0x000fe200018e0603 */
[----:B------:R-:W-:Y:S01]  /*8dcc0*/  MOV R18, R29 ;  /* 0x0000001d00127202 */ /* 0x000fe20000000f00 */
[----:B------:R-:W-:-:S05]  /*8dcd0*/  IMAD.MOV.U32 R19, RZ, RZ, R30 ;  /* 0x000000ffff137224 */ /* 0x000fca00078e001e */
[----:B------:R2:W-:Y:S01]  /*8dce0*/  LDGSTS.E [R2+0x18600], [R18.64], P4 ;  /* 0x1860000012027fae */ /* 0x0005e2000a121848 */
[----:B---3--:R-:W-:-:S04]  /*8dcf0*/  IADD3 R243, P3, R16, R6, RZ ;  /* 0x0000000610f37210 */ /* 0x008fc80007f7e0ff */
[----:B------:R-:W-:Y:S02]  /*8dd00*/  IADD3.X R244, R17, R3, RZ, P3, !PT ;  /* 0x0000000311f47210 */ /* 0x000fe40001ffe4ff */
[----:B------:R-:W-:Y:S02]  /*8dd10*/  ISETP.GT.AND P3, PT, R0, 0x71, PT ;  /* 0x000000710000780c */ /* 0x000fe40003f64270 */
[----:B----4-:R-:W-:-:S05]  /*8dd20*/  IADD3 R245, P5, R14, R6, RZ ;  /* 0x000000060ef57210 */ /* 0x010fca0007fbe0ff */
[----:B------:R-:W-:Y:S01]  /*8dd30*/  IMAD.X R246, R15, 0x1, R3, P5 ;  /* 0x000000010ff67824 */ /* 0x000fe200028e0603 */
[-C--:B------:R-:W-:Y:S02]  /*8dd40*/  IADD3 R20, P5, R20, R6.reuse, RZ ;  /* 0x0000000614147210 */ /* 0x080fe40007fbe0ff */
[----:B------:R-:W-:Y:S02]  /*8dd50*/  SEL R247, RZ, 0x4, !P3 ;  /* 0x00000004fff77807 */ /* 0x000fe40005800000 */
[----:B------:R-:W-:Y:S01]  /*8dd60*/  IADD3.X R21, R21, R3, RZ, P5, !PT ;  /* 0x0000000315157210 */ /* 0x000fe20002ffe4ff */
[----:B------:R-:W-:Y:S01]  /*8dd70*/  STL [R1+0x324c], R20 ;  /* 0x00324c1401007387 */ /* 0x000fe20000100800 */
[----:B------:R-:W-:Y:S01]  /*8dd80*/  MOV R16, R31 ;  /* 0x0000001f00107202 */ /* 0x000fe20000000f00 */
[----:B------:R-:W-:Y:S02]  /*8dd90*/  IMAD.MOV.U32 R17, RZ, RZ, R32 ;  /* 0x000000ffff117224 */ /* 0x000fe400078e0020 */
[----:B------:R-:W-:Y:S01]  /*8dda0*/  STL [R1+0x3240], R21 ;  /* 0x0032401501007387 */ /* 0x000fe20000100800 */
[----:B------:R-:W-:-:S03]  /*8ddb0*/  IADD3 R248, P3, R12, R6, RZ ;  /* 0x000000060cf87210 */ /* 0x000fc60007f7e0ff */
[----:B------:R-:W-:Y:S01]  /*8ddc0*/  STL.64 [R1+0x14a0], R36 ;  /* 0x0014a02401007387 */ /* 0x000fe20000100a00 */
[----:B------:R-:W-:Y:S01]  /*8ddd0*/  MOV R14, R33 ;  /* 0x00000021000e7202 */ /* 0x000fe20000000f00 */
[----:B------:R-:W-:Y:S01]  /*8dde0*/  IMAD.MOV.U32 R15, RZ, RZ, R34 ;  /* 0x000000ffff0f7224 */ /* 0x000fe200078e0022 */
[----:B------:R-:W-:Y:S01]  /*8ddf0*/  MOV R12, R35 ;  /* 0x00000023000c7202 */ /* 0x000fe20000000f00 */
[----:B------:R-:W-:Y:S01]  /*8de00*/  IMAD.X R249, R13, 0x1, R3, P3 ;  /* 0x000000010df97824 */ /* 0x000fe200018e0603 */
[----:B------:R-:W-:Y:S01]  /*8de10*/  STL.64 [R1+0x1498], R26 ;  /* 0x0014981a01007387 */ /* 0x000fe20000100a00 */
[----:B------:R-:W-:-:S03]  /*8de20*/  IMAD.MOV.U32 R13, RZ, RZ, R96 ;  /* 0x000000ffff0d7224 */ /* 0x000fc600078e0060 */
[----:B------:R1:W-:Y:S04]  /*8de30*/  STL.64 [R1+0x1490], R24 ;  /* 0x0014901801007387 */ /* 0x0003e80000100a00 */
[----:B------:R3:W-:Y:S04]  /*8de40*/  STL.64 [R1+0x1488], R22 ;  /* 0x0014881601007387 */ /* 0x0007e80000100a00 */
[----:B------:R2:W-:Y:S01]  /*8de50*/  STL.64 [R1+0x1480], R18 ;  /* 0x0014801201007387 */ /* 0x0005e20000100a00 */
[----:B-1----:R-:W-:Y:S01]  /*8de60*/  MOV R24, R97 ;  /* 0x0000006100187202 */ /* 0x002fe20000000f00 */
[----:B------:R-:W-:-:S02]  /*8de70*/  IMAD.MOV.U32 R25, RZ, RZ, R98 ;  /* 0x000000ffff197224 */ /* 0x000fc400078e0062 */
[----:B------:R1:W-:Y:S01]  /*8de80*/  STL.64 [R1+0x1478], R16 ;  /* 0x0014781001007387 */ /* 0x0003e20000100a00 */
[----:B---3--:R-:W-:Y:S01]  /*8de90*/  MOV R22, R99 ;  /* 0x0000006300167202 */ /* 0x008fe20000000f00 */
[----:B------:R-:W-:Y:S02]  /*8dea0*/  IMAD.MOV.U32 R23, RZ, RZ, R100 ;  /* 0x000000ffff177224 */ /* 0x000fe400078e0064 */
[----:B------:R1:W-:Y:S01]  /*8deb0*/  LDGSTS.E [R2+0x18680], [R16.64], P4 ;  /* 0x1868000010027fae */ /* 0x0003e2000a121848 */
[----:B--2---:R-:W-:Y:S01]  /*8dec0*/  MOV R18, R101 ;  /* 0x0000006500127202 */ /* 0x004fe20000000f00 */
[----:B------:R-:W-:Y:S02]  /*8ded0*/  IMAD.MOV.U32 R19, RZ, RZ, R102 ;  /* 0x000000ffff137224 */ /* 0x000fe400078e0066 */
[----:B------:R2:W-:Y:S04]  /*8dee0*/  STL.64 [R1+0x1470], R14 ;  /* 0x0014700e01007387 */ /* 0x0005e80000100a00 */
[----:B------:R2:W-:Y:S01]  /*8def0*/  LDGSTS.E [R2+0x18700], [R14.64], P4 ;  /* 0x187000000e027fae */ /* 0x0005e2000a121848 */
[----:B-1----:R-:W-:Y:S01]  /*8df00*/  MOV R16, R103 ;  /* 0x0000006700107202 */ /* 0x002fe20000000f00 */
[----:B------:R-:W-:-:S02]  /*8df10*/  IMAD.MOV.U32 R17, RZ, RZ, R104 ;  /* 0x000000ffff117224 */ /* 0x000fc400078e0068 */
[----:B------:R1:W-:Y:S04]  /*8df20*/  STL.64 [R1+0x1468], R12 ;  /* 0x0014680c01007387 */ /* 0x0003e80000100a00 */
[----:B------:R1:W-:Y:S01]  /*8df30*/  LDGSTS.E [R2+0x18780], [R12.64], P4 ;  /* 0x187800000c027fae */ /* 0x0003e2000a121848 */
[----:B--2---:R-:W-:Y:S01]  /*8df40*/  MOV R14, R105 ;  /* 0x00000069000e7202 */ /* 0x004fe20000000f00 */
[----:B------:R-:W-:Y:S02]  /*8df50*/  IMAD.MOV.U32 R15, RZ, RZ, R106 ;  /* 0x000000ffff0f7224 */ /* 0x000fe400078e006a */
[----:B------:R2:W-:Y:S04]  /*8df60*/  STL.64 [R1+0x13e0], R24 ;  /* 0x0013e01801007387 */ /* 0x0005e80000100a00 */
[----:B------:R3:W-:Y:S01]  /*8df70*/  STL.64 [R1+0x13d8], R22 ;  /* 0x0013d81601007387 */ /* 0x0007e20000100a00 */
[----:B-1----:R-:W-:Y:S01]  /*8df80*/  MOV R12, R107 ;  /* 0x0000006b000c7202 */ /* 0x002fe20000000f00 */
[----:B------:R-:W-:-:S02]  /*8df90*/  IMAD.MOV.U32 R13, RZ, RZ, R112 ;  /* 0x000000ffff0d7224 */ /* 0x000fc400078e0070 */
[----:B------:R1:W-:Y:S04]  /*8dfa0*/  STL.64 [R1+0x13d0], R18 ;  /* 0x0013d01201007387 */ /* 0x0003e80000100a00 */
[----:B------:R2:W-:Y:S04]  /*8dfb0*/  LDGSTS.E [R2+0x19400], [R24.64], P6 ;  /* 0x1940000018027fae */ /* 0x0005e8000b121848 */
[----:B------:R4:W-:Y:S04]  /*8dfc0*/  STL.64 [R1+0x13c8], R16 ;  /* 0x0013c81001007387 */ /* 0x0009e80000100a00 */
[----:B------:R3:W-:Y:S01]  /*8dfd0*/  LDGSTS.E [R2+0x19480], [R22.64], P6 ;  /* 0x1948000016027fae */ /* 0x0007e2000b121848 */
[----:B--2---:R-:W-:Y:S01]  /*8dfe0*/  MOV R24, R117 ;  /* 0x0000007500187202 */ /* 0x004fe20000000f00 */
[----:B------:R-:W-:-:S02]  /*8dff0*/  IMAD.MOV.U32 R25, RZ, RZ, R118 ;  /* 0x000000ffff197224 */ /* 0x000fc400078e0076 */
[----:B------:R2:W-:Y:S04]  /*8e000*/  STL.64 [R1+0x13c0], R14 ;  /* 0x0013c00e01007387 */ /* 0x0005e80000100a00 */
[----:B------:R1:W-:Y:S01]  /*8e010*/  LDGSTS.E [R2+0x19500], [R18.64], P6 ;  /* 0x1950000012027fae */ /* 0x0003e2000b121848 */
[----:B---3--:R-:W-:Y:S01]  /*8e020*/  MOV R22, R119 ;  /* 0x0000007700167202 */ /* 0x008fe20000000f00 */
[----:B------:R-:W-:Y:S02]  /*8e030*/  IMAD.MOV.U32 R23, RZ, RZ, R120 ;  /* 0x000000ffff177224 */ /* 0x000fe400078e0078 */
[----:B------:R3:W-:Y:S04]  /*8e040*/  STL.64 [R1+0x13b8], R12 ;  /* 0x0013b80c01007387 */ /* 0x0007e80000100a00 */
[----:B------:R4:W-:Y:S01]  /*8e050*/  LDGSTS.E [R2+0x19580], [R16.64], P6 ;  /* 0x1958000010027fae */ /* 0x0009e2000b121848 */
[----:B-1----:R-:W-:Y:S01]  /*8e060*/  MOV R18, R121 ;  /* 0x0000007900127202 */ /* 0x002fe20000000f00 */
[----:B------:R-:W-:-:S02]  /*8e070*/  IMAD.MOV.U32 R19, RZ, RZ, R122 ;  /* 0x000000ffff137224 */ /* 0x000fc400078e007a */
[----:B------:R1:W-:Y:S04]  /*8e080*/  STL.64 [R1+0x13b0], R10 ;  /* 0x0013b00a01007387 */ /* 0x0003e80000100a00 */
[----:B------:R2:W-:Y:S01]  /*8e090*/  LDGSTS.E [R2+0x19600], [R14.64], P6 ;  /* 0x196000000e027fae */ /* 0x0005e2000b121848 */
[----:B----4-:R-:W-:Y:S01]  /*8e0a0*/  MOV R16, R123 ;  /* 0x0000007b00107202 */ /* 0x010fe20000000f00 */
[----:B------:R-:W-:Y:S02]  /*8e0b0*/  IMAD.MOV.U32 R17, RZ, RZ, R124 ;  /* 0x000000ffff117224 */ /* 0x000fe400078e007c */
[----:B------:R4:W-:Y:S04]  /*8e0c0*/  STL.64 [R1+0x13a8], R8 ;  /* 0x0013a80801007387 */ /* 0x0009e80000100a00 */
[----:B------:R3:W-:Y:S01]  /*8e0d0*/  LDGSTS.E [R2+0x19680], [R12.64], P6 ;  /* 0x196800000c027fae */ /* 0x0007e2000b121848 */
[----:B--2---:R-:W-:Y:S01]  /*8e0e0*/  MOV R14, R125 ;  /* 0x0000007d000e7202 */ /* 0x004fe20000000f00 */
[----:B------:R-:W-:-:S02]  /*8e0f0*/  IMAD.MOV.U32 R15, RZ, RZ, R126 ;  /* 0x000000ffff0f7224 */ /* 0x000fc400078e007e */
[----:B------:R1:W-:Y:S04]  /*8e100*/  LDGSTS.E [R2+0x19700], [R10.64], P6 ;  /* 0x197000000a027fae */ /* 0x0003e8000b121848 */
[----:B------:R2:W-:Y:S01]  /*8e110*/  STL.64 [R1+0x1318], R24 ;  /* 0x0013181801007387 */ /* 0x0005e20000100a00 */
[----:B---3--:R-:W-:Y:S01]  /*8e120*/  MOV R12, R127 ;  /* 0x0000007f000c7202 */ /* 0x008fe20000000f00 */
[----:B------:R-:W-:Y:S02]  /*8e130*/  IMAD.MOV.U32 R13, RZ, RZ, R128 ;  /* 0x000000ffff0d7224 */ /* 0x000fe400078e0080 */
[----:B------:R4:W-:Y:S04]  /*8e140*/  LDGSTS.E [R2+0x19780], [R8.64], P6 ;  /* 0x1978000008027fae */ /* 0x0009e8000b121848 */
[----:B------:R-:W-:Y:S01]  /*8e150*/  STL.64 [R1+0x1310], R22 ;  /* 0x0013101601007387 */ /* 0x000fe20000100a00 */
[----:B-1----:R-:W-:Y:S01]  /*8e160*/  MOV R10, R129 ;  /* 0x00000081000a7202 */ /* 0x002fe20000000f00 */
[----:B------:R-:W-:-:S02]  /*8e170*/  IMAD.MOV.U32 R11, RZ, RZ, R130 ;  /* 0x000000ffff0b7224 */ /* 0x000fc400078e0082 */
[----:B------:R1:W-:Y:S01]  /*8e180*/  STL.64 [R1+0x1308], R18 ;  /* 0x0013081201007387 */ /* 0x0003e20000100a00 */
[----:B----4-:R-:W-:Y:S01]  /*8e190*/  MOV R8, R131 ;  /* 0x0000008300087202 */ /* 0x010fe20000000f00 */
[----:B------:R-:W-:Y:S02]  /*8e1a0*/  IMAD.MOV.U32 R9, RZ, RZ, R132 ;  /* 0x000000ffff097224 */ /* 0x000fe400078e0084 */
[----:B------:R3:W-:Y:S04]  /*8e1b0*/  STL.64 [R1+0x1300], R16 ;  /* 0x0013001001007387 */ /* 0x0007e80000100a00 */
[----:B------:R-:W-:Y:S01]  /*8e1c0*/  STL.64 [R1+0x12f8], R14 ;  /* 0x0012f80e01007387 */ /* 0x000fe20000100a00 */
[----:B------:R-:W-:-:S03]  /*8e1d0*/  MOV R132, R143 ;  /* 0x0000008f00847202 */ /* 0x000fc60000000f00 */
[----:B------:R-:W-:Y:S01]  /*8e1e0*/  STL.64 [R1+0x12f0], R12 ;  /* 0x0012f00c01007387 */ /* 0x000fe20000100a00 */
[----:B------:R-:W-:-:S03]  /*8e1f0*/  MOV R130, R145 ;  /* 0x0000009100827202 */ /* 0x000fc60000000f00 */
[----:B------:R4:W-:Y:S01]  /*8e200*/  STL.64 [R1+0x12e8], R10 ;  /* 0x0012e80a01007387 */ /* 0x0009e20000100a00 */
[----:B------:R-:W-:-:S03]  /*8e210*/  IMAD.MOV.U32 R131, RZ, RZ, R146 ;  /* 0x000000ffff837224 */ /* 0x000fc600078e0092 */
[----:B------:R1:W-:Y:S01]  /*8e220*/  STL.64 [R1+0x12e0], R8 ;  /* 0x0012e00801007387 */ /* 0x0003e20000100a00 */
[----:B------:R-:W-:Y:S01]  /*8e230*/  MOV R128, R147 ;  /* 0x0000009300807202 */ /* 0x000fe20000000f00 */
[----:B------:R-:W-:Y:S02]  /*8e240*/  IMAD.MOV.U32 R129, RZ, RZ, R148 ;  /* 0x000000ffff817224 */ /* 0x000fe400078e0094 */
[----:B------:R1:W-:Y:S01]  /*8e250*/  STL.64 [R1+0x1240], R48 ;  /* 0x0012403001007387 */ /* 0x0003e20000100a00 */
[----:B------:R-:W-:Y:S01]  /*8e260*/  MOV R126, R149 ;  /* 0x00000095007e7202 */ /* 0x000fe20000000f00 */
[----:B------:R-:W-:Y:S02]  /*8e270*/  IMAD.MOV.U32 R127, RZ, RZ, R150 ;  /* 0x000000ffff7f7224 */ /* 0x000fe400078e0096 */
[----:B------:R1:W-:Y:S01]  /*8e280*/  STL.64 [R1+0x1238], R46 ;  /* 0x0012382e01007387 */ /* 0x0003e20000100a00 */
[----:B------:R-:W-:Y:S01]  /*8e290*/  MOV R124, R151 ;  /* 0x00000097007c7202 */ /* 0x000fe20000000f00 */
[----:B------:R-:W-:-:S02]  /*8e2a0*/  IMAD.MOV.U32 R125, RZ, RZ, R152 ;  /* 0x000000ffff7d7224 */ /* 0x000fc400078e0098 */
[----:B------:R2:W-:Y:S01]  /*8e2b0*/  LDGSTS.E [R2+0x1a400], [R24.64], P0 ;  /* 0x1a40000018027fae */ /* 0x0005e20008121848 */
[----:B------:R-:W-:-:S03]  /*8e2c0*/  MOV R122, R153 ;  /* 0x00000099007a7202 */ /* 0x000fc60000000f00 */
[----:B------:R-:W-:Y:S01]  /*8e2d0*/  STL.64 [R1+0x1230], R136 ;  /* 0x0012308801007387 */ /* 0x000fe20000100a00 */
[----:B------:R-:W-:-:S03]  /*8e2e0*/  IMAD.MOV.U32 R123, RZ, RZ, R154 ;  /* 0x000000ffff7b7224 */ /* 0x000fc600078e009a */
[----:B------:R-:W-:Y:S01]  /*8e2f0*/  STL.64 [R1+0x1228], R138 ;  /* 0x0012288a01007387 */ /* 0x000fe20000100a00 */
[----:B------:R-:W-:-:S03]  /*8e300*/  MOV R120, R155 ;  /* 0x0000009b00787202 */ /* 0x000fc60000000f00 */
[----:B--2---:R-:W2:Y:S01]  /*8e310*/  S2R R25, SR_TID.X ;  /* 0x0000000000197919 */ /* 0x004ea20000002100 */
[----:B------:R-:W-:-:S03]  /*8e320*/  IMAD.MOV.U32 R121, RZ, RZ, R156 ;  /* 0x000000ffff797224 */ /* 0x000fc600078e009c */
[----:B------:R-:W-:Y:S01]  /*8e330*/  STL.64 [R1+0x1220], R134 ;  /* 0x0012208601007387 */ /* 0x000fe20000100a00 */
[----:B------:R-:W-:Y:S01]  /*8e340*/  MOV R118, R157 ;  /* 0x0000009d00767202 */ /* 0x000fe20000000f00 */
[----:B------:R-:W-:Y:S02]  /*8e350*/  IMAD.MOV.U32 R119, RZ, RZ, R158 ;  /* 0x000000ffff777224 */ /* 0x000fe400078e009e */
[----:B------:R-:W-:Y:S01]  /*8e360*/  STL.64 [R1+0x1218], R132 ;  /* 0x0012188401007387 */ /* 0x000fe20000100a00 */
[----:B------:R-:W-:-:S03]  /*8e370*/  IMAD.MOV.U32 R117, RZ, RZ, R160 ;  /* 0x000000ffff757224 */ /* 0x000fc600078e00a0 */
[----:B------:R-:W-:Y:S01]  /*8e380*/  STL.64 [R1+0x1210], R130 ;  /* 0x0012108201007387 */ /* 0x000fe20000100a00 */
[----:B------:R-:W-:-:S03]  /*8e390*/  MOV R112, R163 ;  /* 0x000000a300707202 */ /* 0x000fc60000000f00 */
[----:B------:R-:W-:Y:S01]  /*8e3a0*/  STL.64 [R1+0x1208], R128 ;  /* 0x0012088001007387 */ /* 0x000fe20000100a00 */
[----:B------:R-:W-:-:S03]  /*8e3b0*/  SEL R247, R247, RZ, !P1 ;  /* 0x000000fff7f77207 */ /* 0x000fc60004800000 */
[----:B------:R-:W-:Y:S01]  /*8e3c0*/  STL.64 [R1+0x10d0], R126 ;  /* 0x0010d07e01007387 */ /* 0x000fe20000100a00 */
[----:B------:R-:W-:Y:S01]  /*8e3d0*/  MOV R106, R165 ;  /* 0x000000a5006a7202 */ /* 0x000fe20000000f00 */
[----:B------:R-:W-:Y:S02]  /*8e3e0*/  IMAD.MOV.U32 R107, RZ, RZ, R166 ;  /* 0x000000ffff6b7224 */ /* 0x000fe400078e00a6 */
[----:B------:R-:W-:Y:S01]  /*8e3f0*/  STL.64 [R1+0x10c8], R124 ;  /* 0x0010c87c01007387 */ /* 0x000fe20000100a00 */
[----:B------:R-:W-:Y:S01]  /*8e400*/  ISETP.GT.AND P5, PT, R0, 0x75, PT ;  /* 0x000000750000780c */ /* 0x000fe20003fa4270 */
[----:B------:R-:W-:Y:S02]  /*8e410*/  IMAD.MOV.U32 R105, RZ, RZ, R168 ;  /* 0x000000ffff697224 */ /* 0x000fe400078e00a8 */
[----:B------:R2:W-:Y:S01]  /*8e420*/  LDGSTS.E [R2+0x1a480], [R22.64], P0 ;  /* 0x1a48000016027fae */ /* 0x0005e20008121848 */
[----:B------:R-:W-:-:S03]  /*8e430*/  MOV R104, R167 ;  /* 0x000000a700687202 */ /* 0x000fc60000000f00 */
[----:B------:R-:W-:Y:S01]  /*8e440*/  STL.64 [R1+0x10c0], R122 ;  /* 0x0010c07a01007387 */ /* 0x000fe20000100a00 */
[----:B------:R-:W-:Y:S01]  /*8e450*/  MOV R102, R169 ;  /* 0x000000a900667202 */ /* 0x000fe20000000f00 */
[----:B------:R-:W-:Y:S02]  /*8e460*/  IMAD.MOV.U32 R103, RZ, RZ, R170 ;  /* 0x000000ffff677224 */ /* 0x000fe400078e00aa */
[----:B------:R1:W-:Y:S01]  /*8e470*/  LDGSTS.E [R2+0x1a500], [R18.64], P0 ;  /* 0x1a50000012027fae */ /* 0x0003e20008121848 */
[----:B------:R-:W-:-:S03]  /*8e480*/  MOV R100, R171 ;  /* 0x000000ab00647202 */ /* 0x000fc60000000f00 */
[----:B------:R-:W-:Y:S01]  /*8e490*/  STL.64 [R1+0x10b8], R120 ;  /* 0x0010b87801007387 */ /* 0x000fe20000100a00 */
[----:B------:R-:W-:-:S03]  /*8e4a0*/  IMAD.MOV.U32 R101, RZ, RZ, R184 ;  /* 0x000000ffff657224 */ /* 0x000fc600078e00b8 */
[----:B------:R3:W-:Y:S01]  /*8e4b0*/  LDGSTS.E [R2+0x1a580], [R16.64], P0 ;  /* 0x1a58000010027fae */ /* 0x0007e20008121848 */
[----:B------:R-:W-:-:S03]  /*8e4c0*/  ISETP.NE.U32.AND P3, PT, R247, RZ, PT ;  /* 0x000000fff700720c */ /* 0x000fc60003f65070 */
[----:B------:R-:W-:Y:S01]  /*8e4d0*/  STL.64 [R1+0x10b0], R118 ;  /* 0x0010b07601007387 */ /* 0x000fe20000100a00 */
[----:B-1----:R-:W-:Y:S01]  /*8e4e0*/  MOV R18, R185 ;  /* 0x000000b900127202 */ /* 0x002fe20000000f00 */
[----:B------:R-:W-:Y:S02]  /*8e4f0*/  IMAD.MOV.U32 R19, RZ, RZ, R186 ;  /* 0x000000ffff137224 */ /* 0x000fe400078e00ba */
[----:B------:R1:W-:Y:S01]  /*8e500*/  LDGSTS.E [R2+0x1a600], [R14.64], P0 ;  /* 0x1a6000000e027fae */ /* 0x0003e20008121848 */
[----:B------:R-:W-:-:S03]  /*8e510*/  SEL R247, RZ, 0x4, !P5 ;  /* 0x00000004fff77807 */ /* 0x000fc60006800000 */
[----:B------:R-:W-:Y:S01]  /*8e520*/  STL.64 [R1+0x10a8], R116 ;  /* 0x0010a87401007387 */ /* 0x000fe20000100a00 */
[----:B------:R-:W-:-:S03]  /*8e530*/  MOV R98, R189 ;  /* 0x000000bd00627202 */ /* 0x000fc60000000f00 */
[----:B------:R1:W-:Y:S01]  /*8e540*/  LDGSTS.E [R2+0x1a680], [R12.64], P0 ;  /* 0x1a6800000c027fae */ /* 0x0003e20008121848 */
[----:B------:R-:W-:-:S03]  /*8e550*/  IMAD.MOV.U32 R99, RZ, RZ, R190 ;  /* 0x000000ffff637224 */ /* 0x000fc600078e00be */
[----:B------:R-:W-:Y:S01]  /*8e560*/  STL.64 [R1+0x10a0], R114 ;  /* 0x0010a07201007387 */ /* 0x000fe20000100a00 */
[----:B---3--:R-:W-:-:S03]  /*8e570*/  MOV R16, R191 ;  /* 0x000000bf00107202 */ /* 0x008fc60000000f00 */
[----:B------:R4:W-:Y:S01]  /*8e580*/  LDGSTS.E [R2+0x1a700], [R10.64], P0 ;  /* 0x1a7000000a027fae */ /* 0x0009e20008121848 */
[----:B------:R-:W-:-:S03]  /*8e590*/  IMAD.MOV.U32 R17, RZ, RZ, R192 ;  /* 0x000000ffff117224 */ /* 0x000fc600078e00c0 */
[----:B------:R-:W-:Y:S01]  /*8e5a0*/  STL.64 [R1+0x1098], R112 ;  /* 0x0010987001007387 */ /* 0x000fe20000100a00 */
[----:B------:R-:W-:-:S03]  /*8e5b0*/  MOV R96, R193 ;  /* 0x000000c100607202 */ /* 0x000fc60000000f00 */
[----:B------:R-:W-:Y:S01]  /*8e5c0*/  STL.64 [R1+0x1090], R106 ;  /* 0x0010906a01007387 */ /* 0x000fe20000100a00 */
[----:B------:R-:W-:Y:S01]  /*8e5d0*/  IMAD.MOV.U32 R97, RZ, RZ, R194 ;  /* 0x000000ffff617224 */ /* 0x000fe200078e00c2 */
[----:B----4-:R-:W-:Y:S01]  /*8e5e0*/  MOV R10, R187 ;  /* 0x000000bb000a7202 */ /* 0x010fe20000000f00 */
[----:B------:R-:W-:Y:S01]  /*8e5f0*/  IMAD.MOV.U32 R11, RZ, RZ, R188 ;  /* 0x000000ffff0b7224 */ /* 0x000fe200078e00bc */
[----:B------:R-:W-:Y:S01]  /*8e600*/  STL.64 [R1+0x1088], R104 ;  /* 0x0010886801007387 */ /* 0x000fe20000100a00 */
[----:B------:R-:W-:-:S03]  /*8e610*/  SEL R4, R247, RZ, !P1 ;  /* 0x000000fff7047207 */ /* 0x000fc60004800000 */
[----:B------:R-:W-:Y:S04]  /*8e620*/  STL.64 [R1+0x1080], R102 ;  /* 0x0010806601007387 */ /* 0x000fe80000100a00 */
[----:B------:R-:W-:Y:S01]  /*8e630*/  STL.64 [R1+0x1078], R100 ;  /* 0x0010786401007387 */ /* 0x000fe20000100a00 */
[----:B-1----:R-:W-:-:S03]  /*8e640*/  MOV R14, R209 ;  /* 0x000000d1000e7202 */ /* 0x002fc60000000f00 */
[----:B------:R1:W-:Y:S01]  /*8e650*/  LDGSTS.E [R2+0x1a780], [R8.64], P0 ;  /* 0x1a78000008027fae */ /* 0x0003e20008121848 */
[----:B------:R-:W-:-:S03]  /*8e660*/  IMAD.MOV.U32 R15, RZ, RZ, R210 ;  /* 0x000000ffff0f7224 */ /* 0x000fc600078e00d2 */
[----:B------:R3:W-:Y:S01]  /*8e670*/  STL.64 [R1+0x1070], R18 ;  /* 0x0010701201007387 */ /* 0x0007e20000100a00 */
[----:B------:R-:W-:-:S03]  /*8e680*/  ISETP.NE.U32.AND P4, PT, R4, RZ, PT ;  /* 0x000000ff0400720c */ /* 0x000fc60003f85070 */
[----:B------:R4:W-:Y:S01]  /*8e690*/  STL.64 [R1+0x1068], R10 ;  /* 0x0010680a01007387 */ /* 0x0009e20000100a00 */
[----:B------:R-:W-:-:S03]  /*8e6a0*/  MOV R12, R211 ;  /* 0x000000d3000c7202 */ /* 0x000fc60000000f00 */
[----:B------:R1:W-:Y:S01]  /*8e6b0*/  LDGSTS.E [R2+0x1b400], [R48.64], P2 ;  /* 0x1b40000030027fae */ /* 0x0003e20009121848 */
[----:B------:R-:W-:-:S03]  /*8e6c0*/  IMAD.MOV.U32 R13, RZ, RZ, R212 ;  /* 0x000000ffff0d7224 */ /* 0x000fc600078e00d4 */
[----:B------:R-:W-:Y:S04]  /*8e6d0*/  STL.64 [R1+0x1060], R98 ;  /* 0x0010606201007387 */ /* 0x000fe80000100a00 */
[----:B------:R1:W-:Y:S01]  /*8e6e0*/  LDGSTS.E [R2+0x1b480], [R46.64], P2 ;  /* 0x1b4800002e027fae */ /* 0x0003e20009121848 */
[----:B------:R-:W-:-:S03]  /*8e6f0*/  MOV R36, R215 ;  /* 0x000000d700247202 */ /* 0x000fc60000000f00 */
[----:B------:R1:W-:Y:S01]  /*8e700*/  STL.64 [R1+0x1058], R16 ;  /* 0x0010581001007387 */ /* 0x0003e20000100a00 */
[----:B------:R-:W-:-:S03]  /*8e710*/  IMAD.MOV.U32 R37, RZ, RZ, R228 ;  /* 0x000000ffff257224 */ /* 0x000fc600078e00e4 */
[----:B------:R1:W-:Y:S01]  /*8e720*/  LDGSTS.E [R2+0x1b500], [R136.64], P2 ;  /* 0x1b50000088027fae */ /* 0x0003e20009121848 */
[----:B------:R-:W-:-:S03]  /*8e730*/  MOV R34, R229 ;  /* 0x000000e500227202 */ /* 0x000fc60000000f00 */
[----:B------:R-:W-:Y:S01]  /*8e740*/  STL.64 [R1+0x1050], R96 ;  /* 0x0010506001007387 */ /* 0x000fe20000100a00 */
[----:B------:R-:W-:-:S03]  /*8e750*/  IMAD.MOV.U32 R35, RZ, RZ, R230 ;  /* 0x000000ffff237224 */ /* 0x000fc600078e00e6 */
[----:B------:R1:W-:Y:S01]  /*8e760*/  LDGSTS.E [R2+0x1b580], [R138.64], P2 ;  /* 0x1b5800008a027fae */ /* 0x0003e20009121848 */
[----:B--2---:R-:W-:-:S03]  /*8e770*/  LOP3.LUT R23, R25, 0x1f, RZ, 0xc0, !PT ;  /* 0x0000001f19177812 */ /* 0x004fc600078ec0ff */
[----:B------:R-:W-:Y:S01]  /*8e780*/  STL.64 [R1+0x1048], R44 ;  /* 0x0010482c01007387 */ /* 0x000fe20000100a00 */
[----:B------:R-:W-:-:S03]  /*8e790*/  MOV R32, R231 ;  /* 0x000000e700207202 */ /* 0x000fc60000000f00 */
[----:B------:R2:W-:Y:S01]  /*8e7a0*/  LDGSTS.E [R2+0x1b600], [R134.64], P2 ;  /* 0x1b60000086027fae */ /* 0x0005e20009121848 */
[----:B------:R-:W-:-:S03]  /*8e7b0*/  IMAD.MOV.U32 R33, RZ, RZ, R236 ;  /* 0x000000ffff217224 */ /* 0x000fc600078e00ec */
[----:B------:R-:W-:Y:S01]  /*8e7c0*/  STL.64 [R1+0x1040], R42 ;  /* 0x0010402a01007387 */ /* 0x000fe20000100a00 */
[----:B------:R-:W-:-:S03]  /*8e7d0*/  MOV R30, R237 ;  /* 0x000000ed001e7202 */ /* 0x000fc60000000f00 */
[----:B------:R2:W-:Y:S01]  /*8e7e0*/  LDGSTS.E [R2+0x1b680], [R132.64], P2 ;  /* 0x1b68000084027fae */ /* 0x0005e20009121848 */
[----:B------:R-:W-:-:S03]  /*8e7f0*/  IMAD.MOV.U32 R31, RZ, RZ, R238 ;  /* 0x000000ffff1f7224 */ /* 0x000fc600078e00ee */
[----:B------:R-:W-:Y:S01]  /*8e800*/  STL.64 [R1+0x1038], R40 ;  /* 0x0010382801007387 */ /* 0x000fe20000100a00 */
[----:B------:R-:W-:-:S03]  /*8e810*/  IMAD.MOV.U32 R29, RZ, RZ, R240 ;  /* 0x000000ffff1d7224 */ /* 0x000fc600078e00f0 */
[----:B------:R2:W-:Y:S01]  /*8e820*/  LDGSTS.E [R2+0x1b700], [R130.64], P2 ;  /* 0x1b70000082027fae */ /* 0x0005e20009121848 */
[----:B------:R-:W-:-:S03]  /*8e830*/  MOV R26, R241 ;  /* 0x000000f1001a7202 */ /* 0x000fc60000000f00 */
[----:B------:R2:W-:Y:S01]  /*8e840*/  STL.64 [R1+0x1030], R14 ;  /* 0x0010300e01007387 */ /* 0x0005e20000100a00 */
[----:B------:R-:W-:-:S03]  /*8e850*/  IMAD.MOV.U32 R27, RZ, RZ, R242 ;  /* 0x000000ffff1b7224 */ /* 0x000fc600078e00f2 */
[----:B------:R2:W-:Y:S01]  /*8e860*/  LDGSTS.E [R2+0x1b780], [R128.64], P2 ;  /* 0x1b78000080027fae */ /* 0x0005e20009121848 */
[----:B-1----:R-:W-:-:S03]  /*8e870*/  SHF.L.U32 R8, R23, 0x2, RZ ;  /* 0x0000000217087819 */ /* 0x002fc600000006ff */
[----:B------:R1:W-:Y:S01]  /*8e880*/  STL.64 [R1+0x1028], R12 ;  /* 0x0010280c01007387 */ /* 0x0003e20000100a00 */
[----:B------:R-:W-:-:S03]  /*8e890*/  MOV R24, R243 ;  /* 0x000000f300187202 */ /* 0x000fc60000000f00 */
[----:B------:R1:W-:Y:S01]  /*8e8a0*/  LDGSTS.E [R2+0x1c400], [R126.64], P3 ;  /* 0x1c4000007e027fae */ /* 0x0003e20009921848 */
[----:B------:R-:W-:-:S03]  /*8e8b0*/  IMAD.MOV.U32 R25, RZ, RZ, R244 ;  /* 0x000000ffff197224 */ /* 0x000fc600078e00f4 */
[----:B------:R-:W-:Y:S04]  /*8e8c0*/  STL.64 [R1+0x1020], R38 ;  /* 0x0010202601007387 */ /* 0x000fe80000100a00 */
[----:B------:R1:W-:Y:S01]  /*8e8d0*/  LDGSTS.E [R2+0x1c480], [R124.64], P3 ;  /* 0x1c4800007c027fae */ /* 0x0003e20009921848 */
[----:B------:R-:W-:-:S03]  /*8e8e0*/  MOV R22, R245 ;  /* 0x000000f500167202 */ /* 0x000fc60000000f00 */
[----:B------:R-:W-:Y:S01]  /*8e8f0*/  STL.64 [R1+0x1018], R36 ;  /* 0x0010182401007387 */ /* 0x000fe20000100a00 */
[----:B------:R-:W-:-:S03]  /*8e900*/  IMAD.MOV.U32 R23, RZ, RZ, R246 ;  /* 0x000000ffff177224 */ /* 0x000fc600078e00f6 */
[----:B------:R1:W-:Y:S01]  /*8e910*/  LDGSTS.E [R2+0x1c500], [R122.64], P3 ;  /* 0x1c5000007a027fae */ /* 0x0003e20009921848 */
[----:B------:R-:W-:-:S03]  /*8e920*/  LOP3.LUT R7, R8, 0x40, RZ, 0x3c, !PT ;  /* 0x0000004008077812 */ /* 0x000fc600078e3cff */
[----:B------:R-:W-:Y:S04]  /*8e930*/  STL.64 [R1+0x1010], R34 ;  /* 0x0010102201007387 */ /* 0x000fe80000100a00 */
[----:B------:R1:W-:Y:S01]  /*8e940*/  LDGSTS.E [R2+0x1c580], [R120.64], P3 ;  /* 0x1c58000078027fae */ /* 0x0003e20009921848 */
[----:B------:R-:W-:-:S03]  /*8e950*/  MOV R8, R248 ;  /* 0x000000f800087202 */ /* 0x000fc60000000f00 */
[----:B------:R-:W-:Y:S01]  /*8e960*/  STL.64 [R1+0x1008], R32 ;  /* 0x0010082001007387 */ /* 0x000fe20000100a00 */
[----:B------:R-:W-:-:S03]  /*8e970*/  IMAD.MOV.U32 R9, RZ, RZ, R249 ;  /* 0x000000ffff097224 */ /* 0x000fc600078e00f9 */
        /* <DEDUP_REMOVED lines=9> */
[----:B------:R1:W5:Y:S04]  /*8ea10*/  LDL.LU.64 R48, [R1+0x3ec8] ;  /* 0x003ec80001307983 */ /* 0x0003680000300a00 */
[----:B------:R1:W-:Y:S04]  /*8ea20*/  LDGSTS.E [R2+0x1d480], [R104.64], P4 ;  /* 0x1d48000068027fae */ /* 0x0003e8000a121848 */
[----:B------:R-:W-:Y:S04]  /*8ea30*/  STL.64 [R1+0xfe0], R22 ;  /* 0x000fe01601007387 */ /* 0x000fe80000100a00 */
[----:B------:R1:W-:Y:S04]  /*8ea40*/  LDGSTS.E [R2+0x1d500], [R102.64], P4 ;  /* 0x1d50000066027fae */ /* 0x0003e8000a121848 */
[----:B------:R1:W5:Y:S04]  /*8ea50*/  LDL.LU.64 R46, [R1+0x3ec0] ;  /* 0x003ec000012e7983 */ /* 0x0003680000300a00 */
[----:B------:R1:W-:Y:S04]  /*8ea60*/  LDGSTS.E [R2+0x1d580], [R100.64], P4 ;  /* 0x1d58000064027fae */ /* 0x0003e8000a121848 */
[----:B------:R1:W-:Y:S04]  /*8ea70*/  STL.64 [R1+0x1290], R8 ;  /* 0x0012900801007387 */ /* 0x0003e80000100a00 */
[----:B------:R3:W-:Y:S04]  /*8ea80*/  LDGSTS.E [R2+0x1d600], [R18.64], P4 ;  /* 0x1d60000012027fae */ /* 0x0007e8000a121848 */
[----:B------:R4:W-:Y:S04]  /*8ea90*/  LDGSTS.E [R2+0x1d680], [R10.64], P4 ;  /* 0x1d6800000a027fae */ /* 0x0009e8000a121848 */
[----:B------:R1:W-:Y:S04]  /*8eaa0*/  LDGSTS.E [R2+0x1d700], [R98.64], P4 ;  /* 0x1d70000062027fae */ /* 0x0003e8000a121848 */
[----:B---3--:R-:W3:Y:S04]  /*8eab0*/  LDL.LU R18, [R1+0x3244] ;  /* 0x0032440001127983 */ /* 0x008ee80000300800 */
[----:B----4-:R-:W4:Y:S04]  /*8eac0*/  LDL.LU R10, [R1+0x323c] ;  /* 0x00323c00010a7983 */ /* 0x010f280000300800 */
[----:B------:R-:W4:Y:S04]  /*8ead0*/  LDL.LU R19, [R1+0x3238] ;  /* 0x0032380001137983 */ /* 0x000f280000300800 */
[----:B------:R1:W-:Y:S04]  /*8eae0*/  LDGSTS.E [R2+0x1d780], [R16.64], P4 ;  /* 0x1d78000010027fae */ /* 0x0003e8000a121848 */
[----:B-1----:R-:W4:Y:S01]  /*8eaf0*/  LDL.LU R17, [R1+0x3230] ;  /* 0x0032300001117983 */ /* 0x002f220000300800 */
[----:B------:R-:W-:-:S04]  /*8eb00*/  ISETP.GT.AND P5, PT, R0, 0x79, PT ;  /* 0x000000790000780c */ /* 0x000fc80003fa4270 */
[----:B------:R-:W-:-:S04]  /*8eb10*/  SEL R4, RZ, 0x4, !P5 ;  /* 0x00000004ff047807 */ /* 0x000fc80006800000 */
[----:B------:R-:W-:-:S04]  /*8eb20*/  SEL R4, R4, RZ, !P1 ;  /* 0x000000ff04047207 */ /* 0x000fc80004800000 */
[----:B------:R-:W-:Y:S02]  /*8eb30*/  ISETP.NE.U32.AND P6, PT, R4, RZ, PT ;  /* 0x000000ff0400720c */ /* 0x000fe40003fc5070 */
[----:B------:R-:W-:-:S11]  /*8eb40*/  ISETP.GT.AND P5, PT, R0, 0x7d, PT ;  /* 0x0000007d0000780c */ /* 0x000fd60003fa4270 */
[----:B------:R1:W-:Y:S04]  /*8eb50*/  LDGSTS.E [R2+0x1e400], [R96.64], P6 ;  /* 0x1e40000060027fae */ /* 0x0003e8000b121848 */
[----:B------:R1:W-:Y:S04]  /*8eb60*/  LDGSTS.E [R2+0x1e480], [R44.64], P6 ;  /* 0x1e4800002c027fae */ /* 0x0003e8000b121848 */
[----:B------:R1:W-:Y:S04]  /*8eb70*/  LDGSTS.E [R2+0x1e500], [R42.64], P6 ;  /* 0x1e5000002a027fae */ /* 0x0003e8000b121848 */
[----:B------:R1:W-:Y:S04]  /*8eb80*/  LDGSTS.E [R2+0x1e580], [R40.64], P6 ;  /* 0x1e58000028027fae */ /* 0x0003e8000b121848 */
[----:B------:R2:W-:Y:S01]  /*8eb90*/  LDGSTS.E [R2+0x1e600], [R14.64], P6 ;  /* 0x1e6000000e027fae */ /* 0x0005e2000b121848 */
[----:B------:R-:W-:-:S03]  /*8eba0*/  SEL R4, RZ, 0x4, !P5 ;  /* 0x00000004ff047807 */ /* 0x000fc60006800000 */
[----:B------:R1:W-:Y:S01]  /*8ebb0*/  LDGSTS.E [R2+0x1e680], [R12.64], P6 ;  /* 0x1e6800000c027fae */ /* 0x0003e2000b121848 */
[----:B------:R-:W-:-:S03]  /*8ebc0*/  ISETP.GT.AND P5, PT, R0, 0x2, PT ;  /* 0x000000020000780c */ /* 0x000fc60003fa4270 */
[----:B--2---:R-:W4:Y:S04]  /*8ebd0*/  LDL.LU R15, [R1+0x3234] ;  /* 0x00323400010f7983 */ /* 0x004f280000300800 */
[----:B-1----:R-:W4:Y:S01]  /*8ebe0*/  LDL.LU R12, [R1+0x322c] ;  /* 0x00322c00010c7983 */ /* 0x002f220000300800 */
[----:B------:R-:W-:-:S03]  /*8ebf0*/  SEL R4, R4, RZ, !P1 ;  /* 0x000000ff04047207 */ /* 0x000fc60004800000 */
[----:B------:R-:W4:Y:S04]  /*8ec00*/  LDL.LU R16, [R1+0x3228] ;  /* 0x0032280001107983 */ /* 0x000f280000300800 */
[----:B------:R-:W4:Y:S01]  /*8ec10*/  LDL.LU R14, [R1+0x3220] ;  /* 0x00322000010e7983 */ /* 0x000f220000300800 */
[----:B------:R-:W-:Y:S02]  /*8ec20*/  SEL R5, RZ, 0x4, !P5 ;  /* 0x00000004ff057807 */ /* 0x000fe40006800000 */
[----:B------:R-:W-:Y:S01]  /*8ec30*/  ISETP.NE.U32.AND P5, PT, R4, RZ, PT ;  /* 0x000000ff0400720c */ /* 0x000fe20003fa5070 */
[----:B------:R-:W4:Y:S01]  /*8ec40*/  LDL.LU R11, [R1+0x3224] ;  /* 0x00322400010b7983 */ /* 0x000f220000300800 */
[----:B------:R-:W-:Y:S01]  /*8ec50*/  SEL R5, R5, RZ, !P1 ;  /* 0x000000ff05057207 */ /* 0x000fe20004800000 */
[----:B------:R-:W-:-:S02]  /*8ec60*/  IMAD.U32 R4, RZ, RZ, UR5 ;  /* 0x00000005ff047e24 */ /* 0x000fc4000f8e00ff */
[----:B------:R1:W-:Y:S01]  /*8ec70*/  LDGSTS.E [R2+0x1e700], [R38.64], P6 ;  /* 0x1e70000026027fae */ /* 0x0003e2000b121848 */
[----:B------:R-:W-:-:S03]  /*8ec80*/  ISETP.NE.U32.AND P0, PT, R5, RZ, PT ;  /* 0x000000ff0500720c */ /* 0x000fc60003f05070 */
[----:B------:R-:W4:Y:S01]  /*8ec90*/  LDL.LU R5, [R1+0x321c] ;  /* 0x00321c0001057983 */ /* 0x000f220000300800 */
[----:B------:R-:W-:-:S03]  /*8eca0*/  LEA R4, R4, R7, 0x11 ;  /* 0x0000000704047211 */ /* 0x000fc600078e88ff */
[----:B------:R1:W-:Y:S04]  /*8ecb0*/  LDGSTS.E [R2+0x1e780], [R36.64], P6 ;  /* 0x1e78000024027fae */ /* 0x0003e8000b121848 */
[----:B------:R-:W4:Y:S04]  /*8ecc0*/  LDL.LU R13, [R1+0x3218] ;  /* 0x00321800010d7983 */ /* 0x000f280000300800 */
[----:B------:R1:W-:Y:S04]  /*8ecd0*/  LDGSTS.E [R2+0x1f400], [R34.64], P5 ;  /* 0x1f40000022027fae */ /* 0x0003e8000a921848 */
[----:B------:R1:W-:Y:S04]  /*8ece0*/  LDGSTS.E [R2+0x1f480], [R32.64], P5 ;  /* 0x1f48000020027fae */ /* 0x0003e8000a921848 */
[----:B------:R-:W4:Y:S04]  /*8ecf0*/  LDL.LU R7, [R1+0x3210] ;  /* 0x0032100001077983 */ /* 0x000f280000300800 */
[----:B------:R1:W-:Y:S04]  /*8ed00*/  LDGSTS.E [R2+0x1f500], [R30.64], P5 ;  /* 0x1f5000001e027fae */ /* 0x0003e8000a921848 */
[----:B------:R1:W-:Y:S04]  /*8ed10*/  LDGSTS.E [R2+0x1f580], [R28.64], P5 ;  /* 0x1f5800001c027fae */ /* 0x0003e8000a921848 */
[----:B------:R1:W-:Y:S04]  /*8ed20*/  LDGSTS.E [R2+0x1f600], [R26.64], P5 ;  /* 0x1f6000001a027fae */ /* 0x0003e8000a921848 */
[----:B------:R1:W-:Y:S04]  /*8ed30*/  LDGSTS.E [R2+0x1f680], [R24.64], P5 ;  /* 0x1f68000018027fae */ /* 0x0003e8000a921848 */
[----:B------:R1:W-:Y:S04]  /*8ed40*/  LDGSTS.E [R2+0x1f700], [R22.64], P5 ;  /* 0x1f70000016027fae */ /* 0x0003e8000a921848 */
[----:B------:R1:W-:Y:S02]  /*8ed50*/  LDGSTS.E [R2+0x1f780], [R8.64], P5 ;  /* 0x1f78000008027fae */ /* 0x0003e4000a921848 */
[----:B-1----:R-:W-:Y:S01]  /*8ed60*/  IMAD.MOV.U32 R8, RZ, RZ, R20 ;  /* 0x000000ffff087224 */ /* 0x002fe200078e0014 */
[----:B------:R-:W-:-:S05]  /*8ed70*/  MOV R9, R21 ;  /* 0x0000001500097202 */ /* 0x000fca0000000f00 */
[----:B------:R1:W-:Y:S01]  /*8ed80*/  LDGSTS.E [R4+0x800], [R8.64], P0 ;  /* 0x0080000008047fae */ /* 0x0003e20008121848 */
[-C--:B---3--:R-:W-:Y:S02]  /*8ed90*/  IADD3 R18, P2, R18, R6.reuse, RZ ;  /* 0x0000000612127210 */ /* 0x088fe40007f5e0ff */
[----:B----4-:R-:W-:-:S03]  /*8eda0*/  IADD3 R10, P3, R10, R6, RZ ;  /* 0x000000060a0a7210 */ /* 0x010fc60007f7e0ff */
[----:B------:R-:W-:Y:S02]  /*8edb0*/  IMAD.X R19, R19, 0x1, R3, P2 ;  /* 0x0000000113137824 */ /* 0x000fe400010e0603 */
[----:B-1----:R-:W-:Y:S01]  /*8edc0*/  IMAD.MOV.U32 R8, RZ, RZ, R18 ;  /* 0x000000ffff087224 */ /* 0x002fe200078e0012 */
[----:B------:R-:W-:Y:S02]  /*8edd0*/  STL [R1+0x3244], R18 ;  /* 0x0032441201007387 */ /* 0x000fe40000100800 */
[----:B------:R-:W-:Y:S02]  /*8ede0*/  MOV R9, R19 ;  /* 0x0000001300097202 */ /* 0x000fe40000000f00 */
[----:B------:R-:W-:Y:S04]  /*8edf0*/  STL [R1+0x3238], R19 ;  /* 0x0032381301007387 */ /* 0x000fe80000100800 */
[----:B------:R1:W-:Y:S04]  /*8ee00*/  STL [R1+0x323c], R10 ;  /* 0x00323c0a01007387 */ /* 0x0003e80000100800 */
[----:B------:R3:W-:Y:S01]  /*8ee10*/  LDGSTS.E [R4+0x880], [R8.64], P0 ;  /* 0x0088000008047fae */ /* 0x0007e20008121848 */
[----:B------:R-:W-:-:S05]  /*8ee20*/  IADD3.X R17, R17, R3, RZ, P3, !PT ;  /* 0x0000000311117210 */ /* 0x000fca0001ffe4ff */
[----:B------:R4:W-:Y:S04]  /*8ee30*/  STL [R1+0x3230], R17 ;  /* 0x0032301101007387 */ /* 0x0009e80000100800 */
[----:B------:R-:W2:Y:S01]  /*8ee40*/  LDL.LU R21, [R1+0x3208] ;  /* 0x0032080001157983 */ /* 0x000ea20000300800 */
[----:B---3--:R-:W-:-:S03]  /*8ee50*/  IMAD.MOV.U32 R8, RZ, RZ, R10 ;  /* 0x000000ffff087224 */ /* 0x008fc600078e000a */
[----:B-1----:R-:W3:Y:S04]  /*8ee60*/  LDL.LU R10, [R1+0x3214] ;  /* 0x00321400010a7983 */ /* 0x002ee80000300800 */
[----:B------:R-:W2:Y:S04]  /*8ee70*/  LDL.LU R20, [R1+0x3140] ;  /* 0x0031400001147983 */ /* 0x000ea80000300800 */
[----:B------:R-:W2:Y:S01]  /*8ee80*/  LDL.LU R19, [R1+0x314c] ;  /* 0x00314c0001137983 */ /* 0x000ea20000300800 */
[----:B------:R-:W-:-:S05]  /*8ee90*/  MOV R9, R17 ;  /* 0x0000001100097202 */ /* 0x000fca0000000f00 */
[----:B------:R1:W-:Y:S01]  /*8eea0*/  LDGSTS.E [R4+0x900], [R8.64], P0 ;  /* 0x0090000008047fae */ /* 0x0003e20008121848 */
[-C--:B----4-:R-:W-:Y:S02]  /*8eeb0*/  IADD3 R15, P2, R15, R6.reuse, RZ ;  /* 0x000000060f0f7210 */ /* 0x090fe40007f5e0ff */
[----:B------:R-:W-:-:S03]  /*8eec0*/  IADD3 R12, P3, R12, R6, RZ ;  /* 0x000000060c0c7210 */ /* 0x000fc60007f7e0ff */
[----:B------:R-:W-:Y:S01]  /*8eed0*/  IMAD.X R16, R16, 0x1, R3, P2 ;  /* 0x0000000110107824 */ /* 0x000fe200010e0603 */
[----:B------:R-:W-:Y:S01]  /*8eee0*/  STL [R1+0x3234], R15 ;  /* 0x0032340f01007387 */ /* 0x000fe20000100800 */
[----:B------:R-:W-:-:S03]  /*8eef0*/  IADD3.X R14, R14, R3, RZ, P3, !PT ;  /* 0x000000030e0e7210 */ /* 0x000fc60001ffe4ff */
[----:B------:R4:W-:Y:S01]  /*8ef00*/  STL [R1+0x3228], R16 ;  /* 0x0032281001007387 */ /* 0x0009e20000100800 */
[----:B-1----:R-:W-:Y:S01]  /*8ef10*/  IMAD.MOV.U32 R8, RZ, RZ, R15 ;  /* 0x000000ffff087224 */ /* 0x002fe200078e000f */
[----:B------:R-:W-:Y:S02]  /*8ef20*/  MOV R9, R16 ;  /* 0x0000001000097202 */ /* 0x000fe40000000f00 */
[----:B------:R1:W-:Y:S04]  /*8ef30*/  STL [R1+0x322c], R12 ;  /* 0x00322c0c01007387 */ /* 0x0003e80000100800 */
[----:B------:R1:W-:Y:S04]  /*8ef40*/  STL [R1+0x3220], R14 ;  /* 0x0032200e01007387 */ /* 0x0003e80000100800 */
[----:B------:R-:W2:Y:S04]  /*8ef50*/  LDL.LU R18, [R1+0x3138] ;  /* 0x0031380001127983 */ /* 0x000ea80000300800 */
[----:B------:R-:W2:Y:S01]  /*8ef60*/  LDL.LU R17, [R1+0x3144] ;  /* 0x0031440001117983 */ /* 0x000ea20000300800 */
[----:B------:R-:W-:-:S03]  /*8ef70*/  IADD3 R11, P2, R11, R6, RZ ;  /* 0x000000060b0b7210 */ /* 0x000fc60007f5e0ff */
[----:B------:R1:W-:Y:S01]  /*8ef80*/  LDGSTS.E [R4+0x980], [R8.64], P0 ;  /* 0x0098000008047fae */ /* 0x0003e20008121848 */
[----:B------:R-:W-:-:S03]  /*8ef90*/  IADD3 R5, P3, R5, R6, RZ ;  /* 0x0000000605057210 */ /* 0x000fc60007f7e0ff */
[----:B----4-:R-:W4:Y:S01]  /*8efa0*/  LDL.LU R16, [R1+0x3130] ;  /* 0x0031300001107983 */ /* 0x010f220000300800 */
[----:B------:R-:W-:Y:S02]  /*8efb0*/  IMAD.X R13, R13, 0x1, R3, P2 ;  /* 0x000000010d0d7824 */ /* 0x000fe400010e0603 */
[----:B-1----:R-:W-:Y:S02]  /*8efc0*/  IMAD.MOV.U32 R8, RZ, RZ, R12 ;  /* 0x000000ffff087224 */ /* 0x002fe400078e000c */
[----:B------:R-:W4:Y:S01]  /*8efd0*/  LDL.LU R12, [R1+0x313c] ;  /* 0x00313c00010c7983 */ /* 0x000f220000300800 */
[----:B------:R-:W-:Y:S02]  /*8efe0*/  IADD3.X R7, R7, R3, RZ, P3, !PT ;  /* 0x0000000307077210 */ /* 0x000fe40001ffe4ff */
[----:B------:R-:W-:Y:S01]  /*8eff0*/  MOV R9, R14 ;  /* 0x0000000e00097202 */ /* 0x000fe20000000f00 */
[----:B------:R-:W-:Y:S04]  /*8f000*/  STL [R1+0x3224], R11 ;  /* 0x0032240b01007387 */ /* 0x000fe80000100800 */
[----:B------:R1:W-:Y:S04]  /*8f010*/  STL [R1+0x3218], R13 ;  /* 0x0032180d01007387 */ /* 0x0003e80000100800 */
[----:B------:R-:W-:Y:S04]  /*8f020*/  STL [R1+0x321c], R5 ;  /* 0x00321c0501007387 */ /* 0x000fe80000100800 */
[----:B------:R1:W-:Y:S04]  /*8f030*/  STL [R1+0x3210], R7 ;  /* 0x0032100701007387 */ /* 0x0003e80000100800 */
[----:B------:R-:W4:Y:S04]  /*8f040*/  LDL.LU R15, [R1+0x3128] ;  /* 0x00312800010f7983 */ /* 0x000f280000300800 */
[----:B------:R1:W-:Y:S04]  /*8f050*/  LDGSTS.E [R4+0xa00], [R8.64], P0 ;  /* 0x00a0000008047fae */ /* 0x0003e80008121848 */
[----:B------:R-:W4:Y:S01]  /*8f060*/  LDL.LU R14, [R1+0x3134] ;  /* 0x00313400010e7983 */ /* 0x000f220000300800 */
[----:B-1----:R-:W-:Y:S01]  /*8f070*/  MOV R9, R13 ;  /* 0x0000000d00097202 */ /* 0x002fe20000000f00 */
[----:B------:R-:W-:-:S02]  /*8f080*/  IMAD.MOV.U32 R8, RZ, RZ, R11 ;  /* 0x000000ffff087224 */ /* 0x000fc400078e000b */
[----:B------:R-:W4:Y:S04]  /*8f090*/  LDL.LU R13, [R1+0x3120] ;  /* 0x00312000010d7983 */ /* 0x000f280000300800 */
[----:B------:R-:W4:Y:S01]  /*8f0a0*/  LDL.LU R11, [R1+0x312c] ;  /* 0x00312c00010b7983 */ /* 0x000f220000300800 */
[----:B------:R-:W-:-:S03]  /*8f0b0*/  ISETP.GT.AND P2, PT, R0, 0x6, PT ;  /* 0x000000060000780c */ /* 0x000fc60003f44270 */
[----:B------:R1:W-:Y:S01]  /*8f0c0*/  LDGSTS.E [R4+0xa80], [R8.64], P0 ;  /* 0x00a8000008047fae */ /* 0x0003e20008121848 */
[----:B------:R-:W-:-:S04]  /*8f0d0*/  SEL R2, RZ, 0x4, !P2 ;  /* 0x00000004ff027807 */ /* 0x000fc80005000000 */
[----:B------:R-:W-:Y:S01]  /*8f0e0*/  SEL R2, R2, RZ, !P1 ;  /* 0x000000ff02027207 */ /* 0x000fe20004800000 */
[----:B-1----:R-:W-:Y:S01]  /*8f0f0*/  IMAD.MOV.U32 R8, RZ, RZ, R5 ;  /* 0x000000ffff087224 */ /* 0x002fe200078e0005 */
[----:B------:R-:W-:Y:S02]  /*8f100*/  MOV R9, R7 ;  /* 0x0000000700097202 */ /* 0x000fe40000000f00 */
[----:B------:R-:W4:Y:S04]  /*8f110*/  LDL.LU R7, [R1+0x3124] ;  /* 0x0031240001077983 */ /* 0x000f280000300800 */
[----:B------:R-:W4:Y:S01]  /*8f120*/  LDL.LU R5, [R1+0x311c] ;  /* 0x00311c0001057983 */ /* 0x000f220000300800 */
[----:B------:R-:W-:-:S03]  /*8f130*/  ISETP.NE.U32.AND P2, PT, R2, RZ, PT ;  /* 0x000000ff0200720c */ /* 0x000fc60003f45070 */
[----:B------:R1:W-:Y:S01]  /*8f140*/  LDGSTS.E [R4+0xb00], [R8.64], P0 ;  /* 0x00b0000008047fae */ /* 0x0003e20008121848 */
[----:B---3--:R-:W-:-:S05]  /*8f150*/  IADD3 R10, P3, R10, R6, RZ ;  /* 0x000000060a0a7210 */ /* 0x008fca0007f7e0ff */
[----:B--2---:R-:W-:Y:S01]  /*8f160*/  IMAD.X R21, R21, 0x1, R3, P3 ;  /* 0x0000000115157824 */ /* 0x004fe200018e0603 */
[----:B------:R-:W-:Y:S01]  /*8f170*/  IADD3 R19, P4, R19, R6, RZ ;  /* 0x0000000613137210 */ /* 0x000fe20007f9e0ff */
[----:B------:R2:W-:Y:S03]  /*8f180*/  STL [R1+0x3214], R10 ;  /* 0x0032140a01007387 */ /* 0x0005e60000100800 */
[----:B------:R-:W-:Y:S01]  /*8f190*/  IADD3.X R20, R20, R3, RZ, P4, !PT ;  /* 0x0000000314147210 */ /* 0x000fe200027fe4ff */
[----:B------:R3:W-:Y:S01]  /*8f1a0*/  STL [R1+0x3208], R21 ;  /* 0x0032081501007387 */ /* 0x0007e20000100800 */
[----:B-1----:R-:W-:-:S03]  /*8f1b0*/  IMAD.MOV.U32 R8, RZ, RZ, R10 ;  /* 0x000000ffff087224 */ /* 0x002fc600078e000a */
[----:B------:R-:W-:Y:S04]  /*8f1c0*/  STL [R1+0x314c], R19 ;  /* 0x00314c1301007387 */ /* 0x000fe80000100800 */
[----:B--2---:R-:W2:Y:S04]  /*8f1d0*/  LDL.LU R10, [R1+0x3118] ;  /* 0x00311800010a7983 */ /* 0x004ea80000300800 */
        /* <DEDUP_REMOVED lines=8> */
[----:B------:R-:W-:Y:S02]  /*8f260*/  IMAD.X R18, R18, 0x1, R3, P0 ;  /* 0x0000000112127824 */ /* 0x000fe400000e0603 */
[----:B-1----:R-:W-:Y:S01]  /*8f270*/  IMAD.MOV.U32 R8, RZ, RZ, R17 ;  /* 0x000000ffff087224 */ /* 0x002fe200078e0011 */
[----:B------:R-:W-:Y:S02]  /*8f280*/  STL [R1+0x3144], R17 ;  /* 0x0031441101007387 */ /* 0x000fe40000100800 */
[----:B------:R-:W-:Y:S02]  /*8f290*/  MOV R9, R18 ;  /* 0x0000001200097202 */ /* 0x000fe40000000f00 */
[----:B----4-:R-:W-:Y:S01]  /*8f2a0*/  IADD3 R12, P3, R12, R6, RZ ;  /* 0x000000060c0c7210 */ /* 0x010fe20007f7e0ff */
[----:B------:R-:W-:Y:S03]  /*8f2b0*/  STL [R1+0x3138], R18 ;  /* 0x0031381201007387 */ /* 0x000fe60000100800 */
[----:B------:R-:W-:Y:S01]  /*8f2c0*/  IADD3.X R16, R16, R3, RZ, P3, !PT ;  /* 0x0000000310107210 */ /* 0x000fe20001ffe4ff */
[----:B------:R1:W-:Y:S04]  /*8f2d0*/  STL [R1+0x313c], R12 ;  /* 0x00313c0c01007387 */ /* 0x0003e80000100800 */
[----:B------:R4:W-:Y:S04]  /*8f2e0*/  LDGSTS.E [R4+0x1880], [R8.64], P2 ;  /* 0x0188000008047fae */ /* 0x0009e80009121848 */
[----:B------:R1:W-:Y:S04]  /*8f2f0*/  STL [R1+0x3130], R16 ;  /* 0x0031301001007387 */ /* 0x0003e80000100800 */
[----:B---3--:R-:W4:Y:S02]  /*8f300*/  LDL.LU R21, [R1+0x3108] ;  /* 0x0031080001157983 */ /* 0x008f240000300800 */
[----:B----4-:R-:W-:-:S02]  /*8f310*/  IMAD.MOV.U32 R8, RZ, RZ, R12 ;  /* 0x000000ffff087224 */ /* 0x010fc400078e000c */
[----:B-1----:R-:W4:Y:S04]  /*8f320*/  LDL.LU R12, [R1+0x3114] ;  /* 0x00311400010c7983 */ /* 0x002f280000300800 */
[----:B------:R-:W4:Y:S01]  /*8f330*/  LDL.LU R20, [R1+0x3040] ;  /* 0x0030400001147983 */ /* 0x000f220000300800 */
[----:B------:R-:W-:-:S03]  /*8f340*/  IADD3 R14, P0, R14, R6, RZ ;  /* 0x000000060e0e7210 */ /* 0x000fc60007f1e0ff */
[----:B------:R-:W4:Y:S02]  /*8f350*/  LDL.LU R19, [R1+0x304c] ;  /* 0x00304c0001137983 */ /* 0x000f240000300800 */
[----:B------:R-:W-:Y:S01]  /*8f360*/  IMAD.X R15, R15, 0x1, R3, P0 ;  /* 0x000000010f0f7824 */ /* 0x000fe200000e0603 */
[----:B------:R-:W-:Y:S01]  /*8f370*/  MOV R9, R16 ;  /* 0x0000001000097202 */ /* 0x000fe20000000f00 */
[----:B------:R-:W-:Y:S01]  /*8f380*/  STL [R1+0x3134], R14 ;  /* 0x0031340e01007387 */ /* 0x000fe20000100800 */
[----:B------:R-:W-:-:S03]  /*8f390*/  IADD3 R11, P3, R11, R6, RZ ;  /* 0x000000060b0b7210 */ /* 0x000fc60007f7e0ff */
[----:B------:R-:W-:Y:S01]  /*8f3a0*/  STL [R1+0x3128], R15 ;  /* 0x0031280f01007387 */ /* 0x000fe20000100800 */
[----:B------:R-:W-:-:S03]  /*8f3b0*/  IADD3.X R13, R13, R3, RZ, P3, !PT ;  /* 0x000000030d0d7210 */ /* 0x000fc60001ffe4ff */
        /* <DEDUP_REMOVED lines=15> */
[----:B------:R1:W-:Y:S01]  /*8f4b0*/  LDGSTS.E [R4+0x1a00], [R8.64], P2 ;  /* 0x01a0000008047fae */ /* 0x0003e20009121848 */
[----:B--2---:R-:W-:-:S05]  /*8f4c0*/  IMAD.X R10, R10, 0x1, R3, P0 ;  /* 0x000000010a0a7824 */ /* 0x004fca00000e0603 */
[----:B------:R2:W-:Y:S01]  /*8f4d0*/  STL [R1+0x3118], R10 ;  /* 0x0031180a01007387 */ /* 0x0005e20000100800 */
[----:B------:R-:W-:-:S03]  /*8f4e0*/  IADD3.X R2, R2, R3, RZ, P3, !PT ;  /* 0x0000000302027210 */ /* 0x000fc60001ffe4ff */
[----:B------:R-:W-:Y:S04]  /*8f4f0*/  STL [R1+0x311c], R5 ;  /* 0x00311c0501007387 */ /* 0x000fe80000100800 */
[----:B------:R2:W-:Y:S01]  /*8f500*/  STL [R1+0x3110], R2 ;  /* 0x0031100201007387 */ /* 0x0005e20000100800 */
[----:B-1----:R-:W-:-:S03]  /*8f510*/  MOV R9, R10 ;  /* 0x0000000a00097202 */ /* 0x002fc60000000f00 */
[----:B------:R-:W3:Y:S04]  /*8f520*/  LDL.LU R15, [R1+0x3028] ;  /* 0x00302800010f7983 */ /* 0x000ee80000300800 */
[----:B------:R-:W3:Y:S04]  /*8f530*/  LDL.LU R14, [R1+0x3034] ;  /* 0x00303400010e7983 */ /* 0x000ee80000300800 */
[----:B------:R-:W3:Y:S04]  /*8f540*/  LDL.LU R13, [R1+0x3020] ;  /* 0x00302000010d7983 */ /* 0x000ee80000300800 */
[----:B--2---:R-:W2:Y:S01]  /*8f550*/  LDL.LU R10, [R1+0x302c] ;  /* 0x00302c00010a7983 */ /* 0x004ea20000300800 */
[----:B------:R-:W-:Y:S01]  /*8f560*/  IMAD.MOV.U32 R8, RZ, RZ, R7 ;  /* 0x000000ffff087224 */ /* 0x000fe200078e0007 */
[----:B------:R-:W-:-:S02]  /*8f570*/  ISETP.GT.AND P0, PT, R0, 0xa, PT ;  /* 0x0000000a0000780c */ /* 0x000fc40003f04270 */
[----:B------:R-:W2:Y:S04]  /*8f580*/  LDL.LU R7, [R1+0x3024] ;  /* 0x0030240001077983 */ /* 0x000ea80000300800 */
[----:B------:R1:W-:Y:S02]  /*8f590*/  LDGSTS.E [R4+0x1a80], [R8.64], P2 ;  /* 0x01a8000008047fae */ /* 0x0003e40009121848 */
[----:B-1----:R-:W-:Y:S01]  /*8f5a0*/  MOV R9, R2 ;  /* 0x0000000200097202 */ /* 0x002fe20000000f00 */
[----:B------:R-:W-:Y:S01]  /*8f5b0*/  IMAD.MOV.U32 R8, RZ, RZ, R5 ;  /* 0x000000ffff087224 */ /* 0x000fe200078e0005 */
[----:B------:R-:W-:Y:S01]  /*8f5c0*/  SEL R2, RZ, 0x4, !P0 ;  /* 0x00000004ff027807 */ /* 0x000fe20004000000 */
[----:B------:R-:W2:Y:S03]  /*8f5d0*/  LDL.LU R5, [R1+0x301c] ;  /* 0x00301c0001057983 */ /* 0x000ea60000300800 */
[----:B------:R-:W-:Y:S01]  /*8f5e0*/  SEL R2, R2, RZ, !P1 ;  /* 0x000000ff02027207 */ /* 0x000fe20004800000 */
[----:B------:R1:W-:Y:S03]  /*8f5f0*/  LDGSTS.E [R4+0x1b00], [R8.64], P2 ;  /* 0x01b0000008047fae */ /* 0x0003e60009121848 */
[----:B------:R-:W-:-:S02]  /*8f600*/  ISETP.NE.U32.AND P0, PT, R2, RZ, PT ;  /* 0x000000ff0200720c */ /* 0x000fc40003f05070 */
[----:B----4-:R-:W-:-:S05]  /*8f610*/  IADD3 R12, P3, R12, R6, RZ ;  /* 0x000000060c0c7210 */ /* 0x010fca0007f7e0ff */
[----:B------:R-:W-:Y:S01]  /*8f620*/  IMAD.X R21, R21, 0x1, R3, P3 ;  /* 0x0000000115157824 */ /* 0x000fe200018e0603 */
[----:B------:R-:W-:Y:S01]  /*8f630*/  IADD3 R19, P4, R19, R6, RZ ;  /* 0x0000000613137210 */ /* 0x000fe20007f9e0ff */
[----:B------:R4:W-:Y:S01]  /*8f640*/  STL [R1+0x3114], R12 ;  /* 0x0031140c01007387 */ /* 0x0009e20000100800 */
[----:B-1----:R-:W-:Y:S02]  /*8f650*/  IMAD.MOV.U32 R8, RZ, RZ, R12 ;  /* 0x000000ffff087224 */ /* 0x002fe400078e000c */
[----:B------:R-:W-:Y:S01]  /*8f660*/  IADD3.X R20, R20, R3, RZ, P4, !PT ;  /* 0x0000000314147210 */ /* 0x000fe200027fe4ff */
[----:B------:R1:W-:Y:S01]  /*8f670*/  STL [R1+0x3108], R21 ;  /* 0x0031081501007387 */ /* 0x0003e20000100800 */
[----:B------:R-:W-:-:S03]  /*8f680*/  MOV R9, R21 ;  /* 0x0000001500097202 */ /* 0x000fc60000000f00 */
[----:B------:R-:W-:Y:S04]  /*8f690*/  STL [R1+0x304c], R19 ;  /* 0x00304c1301007387 */ /* 0x000fe80000100800 */
[----:B----4-:R-:W4:Y:S04]  /*8f6a0*/  LDL.LU R12, [R1+0x3018] ;  /* 0x00301800010c7983 */ /* 0x010f280000300800 */
[----:B------:R-:W-:Y:S04]  /*8f6b0*/  STL [R1+0x3040], R20 ;  /* 0x0030401401007387 */ /* 0x000fe80000100800 */
[----:B------:R-:W4:Y:S04]  /*8f6c0*/  LDL.LU R2, [R1+0x3010] ;  /* 0x0030100001027983 */ /* 0x000f280000300800 */
        /* <DEDUP_REMOVED lines=15> */
[----:B------:R-:W4:Y:S01]  /*8f7c0*/  LDL.LU R21, [R1+0x3008] ;  /* 0x0030080001157983 */ /* 0x000f220000300800 */
[----:B-1----:R-:W-:-:S03]  /*8f7d0*/  IMAD.MOV.U32 R8, RZ, RZ, R11 ;  /* 0x000000ffff087224 */ /* 0x002fc600078e000b */
[----:B------:R-:W4:Y:S04]  /*8f7e0*/  LDL.LU R11, [R1+0x3014] ;  /* 0x00301400010b7983 */ /* 0x000f280000300800 */
[----:B------:R-:W4:Y:S04]  /*8f7f0*/  LDL.LU R20, [R1+0x2f40] ;  /* 0x002f400001147983 */ /* 0x000f280000300800 */
[----:B------:R-:W4:Y:S01]  /*8f800*/  LDL.LU R19, [R1+0x2f4c] ;  /* 0x002f4c0001137983 */ /* 0x000f220000300800 */
[----:B------:R-:W-:-:S05]  /*8f810*/  MOV R9, R16 ;  /* 0x0000001000097202 */ /* 0x000fca0000000f00 */
[----:B------:R1:W-:Y:S01]  /*8f820*/  LDGSTS.E [R4+0x2900], [R8.64], P0 ;  /* 0x0290000008047fae */ /* 0x0003e20008121848 */
[----:B---3--:R-:W-:-:S05]  /*8f830*/  IADD3 R14, P2, R14, R6, RZ ;  /* 0x000000060e0e7210 */ /* 0x008fca0007f5e0ff */
[----:B------:R-:W-:Y:S01]  /*8f840*/  IMAD.X R15, R15, 0x1, R3, P2 ;  /* 0x000000010f0f7824 */ /* 0x000fe200010e0603 */
[----:B--2---:R-:W-:Y:S01]  /*8f850*/  IADD3 R10, P3, R10, R6, RZ ;  /* 0x000000060a0a7210 */ /* 0x004fe20007f7e0ff */
        /* <DEDUP_REMOVED lines=17> */
[----:B------:R1:W-:Y:S02]  /*8f970*/  LDGSTS.E [R4+0x2a00], [R8.64], P0 ;  /* 0x02a0000008047fae */ /* 0x0003e40008121848 */
[----:B-1----:R-:W-:-:S02]  /*8f980*/  IMAD.MOV.U32 R8, RZ, RZ, R7 ;  /* 0x000000ffff087224 */ /* 0x002fc400078e0007 */
[----:B----4-:R-:W-:-:S05]  /*8f990*/  IMAD.X R12, R12, 0x1, R3, P2 ;  /* 0x000000010c0c7824 */ /* 0x010fca00010e0603 */
[----:B------:R1:W-:Y:S01]  /*8f9a0*/  STL [R1+0x3018], R12 ;  /* 0x0030180c01007387 */ /* 0x0003e20000100800 */
[----:B------:R-:W-:-:S03]  /*8f9b0*/  IADD3.X R2, R2, R3, RZ, P3, !PT ;  /* 0x0000000302027210 */ /* 0x000fc60001ffe4ff */
[----:B------:R-:W-:Y:S04]  /*8f9c0*/  STL [R1+0x301c], R5 ;  /* 0x00301c0501007387 */ /* 0x000fe80000100800 */
[----:B------:R4:W-:Y:S01]  /*8f9d0*/  STL [R1+0x3010], R2 ;  /* 0x0030100201007387 */ /* 0x0009e20000100800 */
[----:B------:R-:W-:-:S03]  /*8f9e0*/  MOV R9, R12 ;  /* 0x0000000c00097202 */ /* 0x000fc60000000f00 */
[----:B------:R-:W3:Y:S04]  /*8f9f0*/  LDL.LU R15, [R1+0x2f28] ;  /* 0x002f2800010f7983 */ /* 0x000ee80000300800 */
[----:B------:R-:W3:Y:S04]  /*8fa00*/  LDL.LU R14, [R1+0x2f34] ;  /* 0x002f3400010e7983 */ /* 0x000ee80000300800 */
[----:B--2---:R-:W2:Y:S04]  /*8fa10*/  LDL.LU R13, [R1+0x2f20] ;  /* 0x002f2000010d7983 */ /* 0x004ea80000300800 */
[----:B-1----:R-:W2:Y:S01]  /*8fa20*/  LDL.LU R12, [R1+0x2f2c] ;  /* 0x002f2c00010c7983 */ /* 0x002ea20000300800 */
[----:B------:R-:W-:-:S03]  /*8fa30*/  ISETP.GT.AND P2, PT, R0, 0xe, PT ;  /* 0x0000000e0000780c */ /* 0x000fc60003f44270 */
[----:B------:R1:W-:Y:S04]  /*8fa40*/  LDGSTS.E [R4+0x2a80], [R8.64], P0 ;  /* 0x02a8000008047fae */ /* 0x0003e80008121848 */
[----:B------:R-:W2:Y:S01]  /*8fa50*/  LDL.LU R7, [R1+0x2f24] ;  /* 0x002f240001077983 */ /* 0x000ea20000300800 */
[----:B-1----:R-:W-:Y:S01]  /*8fa60*/  MOV R9, R2 ;  /* 0x0000000200097202 */ /* 0x002fe20000000f00 */
[----:B------:R-:W-:Y:S01]  /*8fa70*/  IMAD.MOV.U32 R8, RZ, RZ, R5 ;  /* 0x000000ffff087224 */ /* 0x000fe200078e0005 */
[----:B----4-:R-:W-:Y:S01]  /*8fa80*/  SEL R2, RZ, 0x4, !P2 ;  /* 0x00000004ff027807 */ /* 0x010fe20005000000 */
[----:B------:R-:W2:Y:S03]  /*8fa90*/  LDL.LU R5, [R1+0x2f1c] ;  /* 0x002f1c0001057983 */ /* 0x000ea60000300800 */
[----:B------:R-:W-:Y:S01]  /*8faa0*/  SEL R2, R2, RZ, !P1 ;  /* 0x000000ff02027207 */ /* 0x000fe20004800000 */
[----:B------:R1:W-:Y:S01]  /*8fab0*/  LDGSTS.E [R4+0x2b00], [R8.64], P0 ;  /* 0x02b0000008047fae */ /* 0x0003e20008121848 */
[----:B------:R-:W-:-:S05]  /*8fac0*/  IADD3 R11, P3, R11, R6, RZ ;  /* 0x000000060b0b7210 */ /* 0x000fca0007f7e0ff */
[----:B------:R-:W-:Y:S01]  /*8fad0*/  IMAD.X R21, R21, 0x1, R3, P3 ;  /* 0x0000000115157824 */ /* 0x000fe200018e0603 */
[----:B------:R-:W-:Y:S01]  /*8fae0*/  IADD3 R19, P4, R19, R6, RZ ;  /* 0x0000000613137210 */ /* 0x000fe20007f9e0ff */
[----:B------:R1:W-:Y:S03]  /*8faf0*/  STL [R1+0x3014], R11 ;  /* 0x0030140b01007387 */ /* 0x0003e60000100800 */
[----:B------:R-:W-:Y:S01]  /*8fb00*/  IADD3.X R20, R20, R3, RZ, P4, !PT ;  /* 0x0000000314147210 */ /* 0x000fe200027fe4ff */
[----:B------:R3:W-:Y:S01]  /*8fb10*/  STL [R1+0x3008], R21 ;  /* 0x0030081501007387 */ /* 0x0007e20000100800 */
[----:B-1----:R-:W-:Y:S01]  /*8fb20*/  IMAD.MOV.U32 R8, RZ, RZ, R11 ;  /* 0x000000ffff087224 */ /* 0x002fe200078e000b */
[----:B------:R-:W-:Y:S02]  /*8fb30*/  MOV R9, R21 ;  /* 0x0000001500097202 */ /* 0x000fe40000000f00 */
[----:B------:R-:W-:Y:S01]  /*8fb40*/  STL [R1+0x2f4c], R19 ;  /* 0x002f4c1301007387 */ /* 0x000fe20000100800 */
[----:B------:R-:W-:-:S03]  /*8fb50*/  ISETP.NE.U32.AND P2, PT, R2, RZ, PT ;  /* 0x000000ff0200720c */ /* 0x000fc60003f45070 */
[----:B------:R-:W2:Y:S04]  /*8fb60*/  LDL.LU R11, [R1+0x2f18] ;  /* 0x002f1800010b7983 */ /* 0x000ea80000300800 */
[----:B------:R-:W-:Y:S04]  /*8fb70*/  STL [R1+0x2f40], R20 ;  /* 0x002f401401007387 */ /* 0x000fe80000100800 */
[----:B------:R-:W2:Y:S04]  /*8fb80*/  LDL.LU R2, [R1+0x2f10] ;  /* 0x002f100001027983 */ /* 0x000ea80000300800 */
[----:B------:R1:W-:Y:S02]  /*8fb90*/  LDGSTS.E [R4+0x2b80], [R8.64], P0 ;  /* 0x02b8000008047fae */ /* 0x0003e40008121848 */
[----:B-1----:R-:W-:Y:S01]  /*8fba0*/  IMAD.MOV.U32 R8, RZ, RZ, R19 ;  /* 0x000000ffff087224 */ /* 0x002fe200078e0013 */
[----:B------:R-:W-:-:S05]  /*8fbb0*/  MOV R9, R20 ;  /* 0x0000001400097202 */ /* 0x000fca0000000f00 */
[----:B------:R1:W-:Y:S01]  /*8fbc0*/  LDGSTS.E [R4+0x3800], [R8.64], P2 ;  /* 0x0380000008047fae */ /* 0x0003e20009121848 */
[----:B---3--:R-:W-:-:S05]  /*8fbd0*/  IADD3 R17, P0, R17, R6, RZ ;  /* 0x0000000611117210 */ /* 0x008fca0007f1e0ff */
[----:B------:R-:W-:Y:S02]  /*8fbe0*/  IMAD.X R18, R18, 0x1, R3, P0 ;  /* 0x0000000112127824 */ /* 0x000fe400000e0603 */
[----:B-1----:R-:W-:Y:S01]  /*8fbf0*/  IMAD.MOV.U32 R8, RZ, RZ, R17 ;  /* 0x000000ffff087224 */ /* 0x002fe200078e0011 */
[----:B------:R-:W-:Y:S02]  /*8fc00*/  STL [R1+0x2f44], R17 ;  /* 0x002f441101007387 */ /* 0x000fe40000100800 */
[----:B------:R-:W-:Y:S02]  /*8fc10*/  MOV R9, R18 ;  /* 0x0000001200097202 */ /* 0x000fe40000000f00 */
[----:B------:R-:W-:Y:S01]  /*8fc20*/  IADD3 R10, P3, R10, R6, RZ ;  /* 0x000000060a0a7210 */ /* 0x000fe20007f7e0ff */
[----:B------:R-:W-:Y:S03]  /*8fc30*/  STL [R1+0x2f38], R18 ;  /* 0x002f381201007387 */ /* 0x000fe60000100800 */
[----:B------:R-:W-:Y:S01]  /*8fc40*/  IADD3.X R16, R16, R3, RZ, P3, !PT ;  /* 0x0000000310107210 */ /* 0x000fe20001ffe4ff */
[----:B------:R1:W-:Y:S04]  /*8fc50*/  STL [R1+0x2f3c], R10 ;  /* 0x002f3c0a01007387 */ /* 0x0003e80000100800 */
[----:B------:R3:W-:Y:S04]  /*8fc60*/  LDGSTS.E [R4+0x3880], [R8.64], P2 ;  /* 0x0388000008047fae */ /* 0x0007e80009121848 */
[----:B------:R1:W-:Y:S04]  /*8fc70*/  STL [R1+0x2f30], R16 ;  /* 0x002f301001007387 */ /* 0x0003e80000100800 */
[----:B------:R-:W4:Y:S01]  /*8fc80*/  LDL.LU R21, [R1+0x2f08] ;  /* 0x002f080001157983 */ /* 0x000f220000300800 */
[----:B---3--:R-:W-:-:S03]  /*8fc90*/  IMAD.MOV.U32 R8, RZ, RZ, R10 ;  /* 0x000000ffff087224 */ /* 0x008fc600078e000a */
[----:B-1----:R-:W3:Y:S04]  /*8fca0*/  LDL.LU R10, [R1+0x2f14] ;  /* 0x002f1400010a7983 */ /* 0x002ee80000300800 */
[----:B------:R-:W4:Y:S04]  /*8fcb0*/  LDL.LU R20, [R1+0x2e40] ;  /* 0x002e400001147983 */ /* 0x000f280000300800 */
[----:B------:R-:W4:Y:S01]  /*8fcc0*/  LDL.LU R19, [R1+0x2ecc] ;  /* 0x002ecc0001137983 */ /* 0x000f220000300800 */
[----:B------:R-:W-:-:S05]  /*8fcd0*/  MOV R9, R16 ;  /* 0x0000001000097202 */ /* 0x000fca0000000f00 */
[----:B------:R1:W-:Y:S01]  /*8fce0*/  LDGSTS.E [R4+0x3900], [R8.64], P2 ;  /* 0x0390000008047fae */ /* 0x0003e20009121848 */
[----:B------:R-:W-:-:S05]  /*8fcf0*/  IADD3 R14, P0, R14, R6, RZ ;  /* 0x000000060e0e7210 */ /* 0x000fca0007f1e0ff */
[----:B------:R-:W-:Y:S01]  /*8fd00*/  IMAD.X R15, R15, 0x1, R3, P0 ;  /* 0x000000010f0f7824 */ /* 0x000fe200000e0603 */
[-C--:B--2---:R-:W-:Y:S01]  /*8fd10*/  IADD3 R12, P3, R12, R6.reuse, RZ ;  /* 0x000000060c0c7210 */ /* 0x084fe20007f7e0ff */
        /* <DEDUP_REMOVED lines=24> */
[----:B------:R-:W4:Y:S04]  /*8fea0*/  LDL.LU R15, [R1+0x2e28] ;  /* 0x002e2800010f7983 */ /* 0x000f280000300800 */
[----:B------:R-:W4:Y:S04]  /*8feb0*/  LDL.LU R14, [R1+0x2e34] ;  /* 0x002e3400010e7983 */ /* 0x000f280000300800 */
[----:B--2---:R-:W2:Y:S04]  /*8fec0*/  LDL.LU R13, [R1+0x2e20] ;  /* 0x002e2000010d7983 */ /* 0x004ea80000300800 */
[----:B------:R-:W2:Y:S01]  /*8fed0*/  LDL.LU R11, [R1+0x2e2c] ;  /* 0x002e2c00010b7983 */ /* 0x000ea20000300800 */
        /* <DEDUP_REMOVED lines=11> */
[----:B---3--:R-:W-:-:S05]  /*8ff90*/  IADD3 R10, P3, R10, R6, RZ ;  /* 0x000000060a0a7210 */ /* 0x008fca0007f7e0ff */
[----:B----4-:R-:W-:Y:S01]  /*8ffa0*/  IMAD.X R21, R21, 0x1, R3, P3 ;  /* 0x0000000115157824 */ /* 0x010fe200018e0603 */
[----:B------:R-:W-:Y:S01]  /*8ffb0*/  IADD3 R19, P4, R19, R6, RZ ;  /* 0x0000000613137210 */ /* 0x000fe20007f9e0ff */
[----:B------:R3:W-:Y:S03]  /*8ffc0*/  STL [R1+0x2f14], R10 ;  /* 0x002f140a01007387 */ /* 0x0007e60000100800 */
[----:B------:R-:W-:Y:S01]  /*8ffd0*/  IADD3.X R20, R20, R3, RZ, P4, !PT ;  /* 0x0000000314147210 */ /* 0x000fe200027fe4ff */
[----:B------:R4:W-:Y:S01]  /*8ffe0*/  STL [R1+0x2f08], R21 ;  /* 0x002f081501007387 */ /* 0x0009e20000100800 */
[----:B-1----:R-:W-:-:S03]  /*8fff0*/  IMAD.MOV.U32 R8, RZ, RZ, R10 ;  /* 0x000000ffff087224 */ /* 0x002fc600078e000a */
[----:B------:R-:W-:Y:S04]  /*90000*/  STL [R1+0x2ecc], R19 ;  /* 0x002ecc1301007387 */ /* 0x000fe80000100800 */
[----:B---3--:R-:W3:Y:S04]  /*90010*/  LDL.LU R10, [R1+0x2e18] ;  /* 0x002e1800010a7983 */ /* 0x008ee80000300800 */
[----:B------:R-:W-:Y:S04]  /*90020*/  STL [R1+0x2e40], R20 ;  /* 0x002e401401007387 */ /* 0x000fe80000100800 */
[----:B------:R-:W3:Y:S01]  /*90030*/  LDL.LU R2, [R1+0x2e10] ;  /* 0x002e100001027983 */ /* 0x000ee20000300800 */
        /* <DEDUP_REMOVED lines=16> */
[----:B----4-:R-:W4:Y:S01]  /*90140*/  LDL.LU R21, [R1+0x2e08] ;  /* 0x002e080001157983 */ /* 0x010f220000300800 */
[----:B-1----:R-:W-:-:S03]  /*90150*/  IMAD.MOV.U32 R8, RZ, RZ, R12 ;  /* 0x000000ffff087224 */ /* 0x002fc600078e000c */
[----:B------:R-:W4:Y:S04]  /*90160*/  LDL.LU R12, [R1+0x2e14] ;  /* 0x002e1400010c7983 */ /* 0x000f280000300800 */
[----:B------:R-:W4:Y:S04]  /*90170*/  LDL.LU R20, [R1+0x2d40] ;  /* 0x002d400001147983 */ /* 0x000f280000300800 */
[----:B------:R-:W4:Y:S01]  /*90180*/  LDL.LU R19, [R1+0x2dcc] ;  /* 0x002dcc0001137983 */ /* 0x000f220000300800 */
[----:B------:R-:W-:Y:S02]  /*90190*/  IADD3 R14, P2, R14, R6, RZ ;  /* 0x000000060e0e7210 */ /* 0x000fe40007f5e0ff */
[----:B------:R-:W-:-:S03]  /*901a0*/  MOV R9, R16 ;  /* 0x0000001000097202 */ /* 0x000fc60000000f00 */
[----:B------:R-:W-:Y:S01]  /*901b0*/  IMAD.X R15, R15, 0x1, R3, P2 ;  /* 0x000000010f0f7824 */ /* 0x000fe200010e0603 */
[----:B--2---:R-:W-:Y:S01]  /*901c0*/  IADD3 R11, P3, R11, R6, RZ ;  /* 0x000000060b0b7210 */ /* 0x004fe20007f7e0ff */
[----:B------:R-:W-:Y:S03]  /*901d0*/  STL [R1+0x2e34], R14 ;  /* 0x002e340e01007387 */ /* 0x000fe60000100800 */
[----:B------:R-:W-:Y:S01]  /*901e0*/  IADD3.X R13, R13, R3, RZ, P3, !PT ;  /* 0x000000030d0d7210 */ /* 0x000fe20001ffe4ff */
[----:B------:R-:W-:Y:S04]  /*901f0*/  STL [R1+0x2e28], R15 ;  /* 0x002e280f01007387 */ /* 0x000fe80000100800 */
[----:B------:R1:W-:Y:S04]  /*90200*/  STL [R1+0x2e2c], R11 ;  /* 0x002e2c0b01007387 */ /* 0x0003e80000100800 */
[----:B------:R2:W-:Y:S04]  /*90210*/  LDGSTS.E [R4+0x4900], [R8.64], P0 ;  /* 0x0490000008047fae */ /* 0x0005e80008121848 */
[----:B------:R1:W-:Y:S04]  /*90220*/  STL [R1+0x2e20], R13 ;  /* 0x002e200d01007387 */ /* 0x0003e80000100800 */
[----:B------:R-:W4:Y:S01]  /*90230*/  LDL.LU R18, [R1+0x2d38] ;  /* 0x002d380001127983 */ /* 0x000f220000300800 */
[----:B--2---:R-:W-:Y:S01]  /*90240*/  IMAD.MOV.U32 R8, RZ, RZ, R14 ;  /* 0x000000ffff087224 */ /* 0x004fe200078e000e */
        /* <DEDUP_REMOVED lines=20> */
[----:B---3--:R-:W3:Y:S01]  /*90390*/  LDL.LU R10, [R1+0x2d2c] ;  /* 0x002d2c00010a7983 */ /* 0x008ee20000300800 */
[----:B------:R-:W-:Y:S01]  /*903a0*/  IMAD.MOV.U32 R8, RZ, RZ, R7 ;  /* 0x000000ffff087224 */ /* 0x000fe200078e0007 */
[----:B------:R-:W-:-:S02]  /*903b0*/  ISETP.GT.AND P2, PT, R0, 0x16, PT ;  /* 0x000000160000780c */ /* 0x000fc40003f44270 */
[----:B------:R-:W3:Y:S04]  /*903c0*/  LDL.LU R7, [R1+0x2d24] ;  /* 0x002d240001077983 */ /* 0x000ee80000300800 */
[----:B------:R1:W-:Y:S02]  /*903d0*/  LDGSTS.E [R4+0x4a80], [R8.64], P0 ;  /* 0x04a8000008047fae */ /* 0x0003e40008121848 */
[----:B-1----:R-:W-:Y:S01]  /*903e0*/  MOV R9, R2 ;  /* 0x0000000200097202 */ /* 0x002fe20000000f00 */
[----:B------:R-:W-:Y:S01]  /*903f0*/  IMAD.MOV.U32 R8, RZ, RZ, R5 ;  /* 0x000000ffff087224 */ /* 0x000fe200078e0005 */
[----:B------:R-:W-:Y:S01]  /*90400*/  SEL R2, RZ, 0x4, !P2 ;  /* 0x00000004ff027807 */ /* 0x000fe20005000000 */
[----:B------:R-:W3:Y:S03]  /*90410*/  LDL.LU R5, [R1+0x2d1c] ;  /* 0x002d1c0001057983 */ /* 0x000ee60000300800 */
        /* <DEDUP_REMOVED lines=15> */
[----:B------:R1:W-:Y:S02]  /*90510*/  LDGSTS.E [R4+0x4b80], [R8.64], P0 ;  /* 0x04b8000008047fae */ /* 0x0003e40008121848 */
[----:B-1----:R-:W-:Y:S01]  /*90520*/  IMAD.MOV.U32 R8, RZ, RZ, R19 ;  /* 0x000000ffff087224 */ /* 0x002fe200078e0013 */
[----:B------:R-:W-:-:S02]  /*90530*/  MOV R9, R20 ;  /* 0x0000001400097202 */ /* 0x000fc40000000f00 */
[----:B------:R-:W-:-:S03]  /*90540*/  IADD3 R17, P0, R17, R6, RZ ;  /* 0x0000000611117210 */ /* 0x000fc60007f1e0ff */
[----:B------:R1:W-:Y:S02]  /*90550*/  LDGSTS.E [R4+0x5800], [R8.64], P2 ;  /* 0x0580000008047fae */ /* 0x0003e40009121848 */
[----:B------:R-:W-:Y:S02]  /*90560*/  IMAD.X R18, R18, 0x1, R3, P0 ;  /* 0x0000000112127824 */ /* 0x000fe400000e0603 */
[----:B------:R-:W-:Y:S04]  /*90570*/  STL [R1+0x2d44], R17 ;  /* 0x002d441101007387 */ /* 0x000fe80000100800 */
[----:B------:R-:W-:Y:S01]  /*90580*/  STL [R1+0x2d38], R18 ;  /* 0x002d381201007387 */ /* 0x000fe20000100800 */
[----:B-1----:R-:W-:Y:S01]  /*90590*/  IMAD.MOV.U32 R8, RZ, RZ, R17 ;  /* 0x000000ffff087224 */ /* 0x002fe200078e0011 */
[----:B------:R-:W-:-:S02]  /*905a0*/  MOV R9, R18 ;  /* 0x0000001200097202 */ /* 0x000fc40000000f00 */
[----:B------:R-:W-:-:S03]  /*905b0*/  IADD3 R11, P3, R11, R6, RZ ;  /* 0x000000060b0b7210 */ /* 0x000fc60007f7e0ff */
[----:B------:R1:W-:Y:S01]  /*905c0*/  LDGSTS.E [R4+0x5880], [R8.64], P2 ;  /* 0x0588000008047fae */ /* 0x0003e20009121848 */
[----:B------:R-:W-:-:S03]  /*905d0*/  IADD3.X R16, R16, R3, RZ, P3, !PT ;  /* 0x0000000310107210 */ /* 0x000fc60001ffe4ff */
[----:B------:R1:W-:Y:S04]  /*905e0*/  STL [R1+0x2d3c], R11 ;  /* 0x002d3c0b01007387 */ /* 0x0003e80000100800 */
[----:B------:R2:W-:Y:S01]  /*905f0*/  STL [R1+0x2d30], R16 ;  /* 0x002d301001007387 */ /* 0x0005e20000100800 */
[----:B-1----:R-:W-:-:S03]  /*90600*/  IMAD.MOV.U32 R8, RZ, RZ, R11 ;  /* 0x000000ffff087224 */ /* 0x002fc600078e000b */
[----:B------:R-:W4:Y:S04]  /*90610*/  LDL.LU R21, [R1+0x2d08] ;  /* 0x002d080001157983 */ /* 0x000f280000300800 */
[----:B------:R-:W4:Y:S04]  /*90620*/  LDL.LU R11, [R1+0x2d14] ;  /* 0x002d1400010b7983 */ /* 0x000f280000300800 */
[----:B------:R-:W4:Y:S04]  /*90630*/  LDL.LU R20, [R1+0x2c40] ;  /* 0x002c400001147983 */ /* 0x000f280000300800 */
[----:B------:R-:W4:Y:S01]  /*90640*/  LDL.LU R19, [R1+0x2ccc] ;  /* 0x002ccc0001137983 */ /* 0x000f220000300800 */
[----:B------:R-:W-:-:S05]  /*90650*/  MOV R9, R16 ;  /* 0x0000001000097202 */ /* 0x000fca0000000f00 */
[----:B------:R1:W-:Y:S01]  /*90660*/  LDGSTS.E [R4+0x5900], [R8.64], P2 ;  /* 0x0590000008047fae */ /* 0x0003e20009121848 */
[----:B--2---:R-:W-:-:S05]  /*90670*/  IADD3 R14, P0, R14, R6, RZ ;  /* 0x000000060e0e7210 */ /* 0x004fca0007f1e0ff */
[----:B------:R-:W-:Y:S01]  /*90680*/  IMAD.X R15, R15, 0x1, R3, P0 ;  /* 0x000000010f0f7824 */ /* 0x000fe200000e0603 */
[----:B---3--:R-:W-:Y:S01]  /*90690*/  IADD3 R10, P3, R10, R6, RZ ;  /* 0x000000060a0a7210 */ /* 0x008fe20007f7e0ff */
        /* <DEDUP_REMOVED lines=142> */
[----:B----4-:R-:W3:Y:S01]  /*90f80*/  LDL.LU R21, [R1+0x2b08] ;  /* 0x002b080001157983 */ /* 0x010ee20000300800 */
        /* <DEDUP_REMOVED lines=19> */
[----:B------:R1:W-:Y:S04]  /*910c0*/  LDGSTS.E [R4+0x7980], [R8.64], P2 ;  /* 0x0798000008047fae */ /* 0x0003e80009121848 */
[----:B------:R-:W3:Y:S01]  /*910d0*/  LDL.LU R16, [R1+0x2a30] ;  /* 0x002a300001107983 */ /* 0x000ee20000300800 */
[----:B------:R-:W-:Y:S01]  /*910e0*/  IADD3 R5, P3, R5, R6, RZ ;  /* 0x0000000605057210 */ /* 0x000fe20007f7e0ff */
[----:B-1----:R-:W-:Y:S02]  /*910f0*/  IMAD.MOV.U32 R8, RZ, RZ, R11 ;  /* 0x000000ffff087224 */ /* 0x002fe400078e000b */
[----:B------:R-:W3:Y:S01]  /*91100*/  LDL.LU R11, [R1+0x2a3c] ;  /* 0x002a3c00010b7983 */ /* 0x000ee20000300800 */
        /* <DEDUP_REMOVED lines=12> */
[----:B---3--:R-:W3:Y:S01]  /*911d0*/  LDL.LU R10, [R1+0x2a2c] ;  /* 0x002a2c00010a7983 */ /* 0x008ee20000300800 */
        /* <DEDUP_REMOVED lines=20> */
[----:B------:R-:W2:Y:S04]  /*91320*/  LDL.LU R12, [R1+0x2a18] ;  /* 0x002a1800010c7983 */ /* 0x000ea80000300800 */
[----:B------:R-:W-:Y:S04]  /*91330*/  STL [R1+0x2a40], R20 ;  /* 0x002a401401007387 */ /* 0x000fe80000100800 */
[----:B------:R-:W2:Y:S04]  /*91340*/  LDL.LU R2, [R1+0x2a10] ;  /* 0x002a100001027983 */ /* 0x000ea80000300800 */
        /* <DEDUP_REMOVED lines=22> */
[----:B----4-:R-:W-:-:S05]  /*914b0*/  IADD3 R14, P2, R14, R6, RZ ;  /* 0x000000060e0e7210 */ /* 0x010fca0007f5e0ff */
[----:B------:R-:W-:Y:S01]  /*914c0*/  IMAD.X R15, R15, 0x1, R3, P2 ;  /* 0x000000010f0f7824 */ /* 0x000fe200010e0603 */
[----:B---3--:R-:W-:Y:S01]  /*914d0*/  IADD3 R10, P3, R10, R6, RZ ;  /* 0x000000060a0a7210 */ /* 0x008fe20007f7e0ff */
[----:B------:R-:W-:Y:S03]  /*914e0*/  STL [R1+0x2a34], R14 ;  /* 0x002a340e01007387 */ /* 0x000fe60000100800 */
[----:B--2---:R-:W-:Y:S01]  /*914f0*/  IADD3.X R13, R13, R3, RZ, P3, !PT ;  /* 0x000000030d0d7210 */ /* 0x004fe20001ffe4ff */
[----:B------:R-:W-:Y:S01]  /*91500*/  STL [R1+0x2a28], R15 ;  /* 0x002a280f01007387 */ /* 0x000fe20000100800 */
[----:B-1----:R-:W-:Y:S01]  /*91510*/  IMAD.MOV.U32 R8, RZ, RZ, R14 ;  /* 0x000000ffff087224 */ /* 0x002fe200078e000e */
[----:B------:R-:W-:Y:S02]  /*91520*/  MOV R9, R15 ;  /* 0x0000000f00097202 */ /* 0x000fe40000000f00 */
[----:B------:R1:W-:Y:S04]  /*91530*/  STL [R1+0x2a2c], R10 ;  /* 0x002a2c0a01007387 */ /* 0x0003e80000100800 */
[----:B------:R2:W-:Y:S04]  /*91540*/  STL [R1+0x2a20], R13 ;  /* 0x002a200d01007387 */ /* 0x0005e80000100800 */
[----:B------:R-:W3:Y:S04]  /*91550*/  LDL.LU R18, [R1+0x2994] ;  /* 0x0029940001127983 */ /* 0x000ee80000300800 */
[----:B------:R-:W4:Y:S04]  /*91560*/  LDL.LU R17, [R1+0x2998] ;  /* 0x0029980001117983 */ /* 0x000f280000300800 */
        /* <DEDUP_REMOVED lines=10> */
[----:B------:R-:W-:-:S05]  /*91610*/  IMAD.X R12, R12, 0x1, R3, P2 ;  /* 0x000000010c0c7824 */ /* 0x000fca00010e0603 */
[----:B------:R1:W-:Y:S01]  /*91620*/  STL [R1+0x2a18], R12 ;  /* 0x002a180c01007387 */ /* 0x0003e20000100800 */
[----:B------:R-:W-:-:S03]  /*91630*/  IADD3.X R2, R2, R3, RZ, P3, !PT ;  /* 0x0000000302027210 */ /* 0x000fc60001ffe4ff */
[----:B------:R-:W-:Y:S04]  /*91640*/  STL [R1+0x2a1c], R5 ;  /* 0x002a1c0501007387 */ /* 0x000fe80000100800 */
[----:B------:R1:W-:Y:S01]  /*91650*/  STL [R1+0x2a10], R2 ;  /* 0x002a100201007387 */ /* 0x0003e20000100800 */
[----:B------:R-:W-:-:S03]  /*91660*/  MOV R9, R12 ;  /* 0x0000000c00097202 */ /* 0x000fc60000000f00 */
[----:B------:R-:W3:Y:S04]  /*91670*/  LDL.LU R15, [R1+0x29a4] ;  /* 0x0029a400010f7983 */ /* 0x000ee80000300800 */
[----:B------:R-:W3:Y:S04]  /*91680*/  LDL.LU R14, [R1+0x29a8] ;  /* 0x0029a800010e7983 */ /* 0x000ee80000300800 */
[----:B--2---:R-:W4:Y:S04]  /*91690*/  LDL.LU R13, [R1+0x29ac] ;  /* 0x0029ac00010d7983 */ /* 0x004f280000300800 */
[----:B-1----:R-:W4:Y:S01]  /*916a0*/  LDL.LU R12, [R1+0x29b0] ;  /* 0x0029b000010c7983 */ /* 0x002f220000300800 */
[----:B------:R-:W-:-:S03]  /*916b0*/  ISETP.GT.AND P2, PT, R0, 0x26, PT ;  /* 0x000000260000780c */ /* 0x000fc60003f44270 */
[----:B------:R1:W-:Y:S04]  /*916c0*/  LDGSTS.E [R4+0x8a80], [R8.64], P0 ;  /* 0x08a8000008047fae */ /* 0x0003e80008121848 */
[----:B------:R-:W4:Y:S01]  /*916d0*/  LDL.LU R7, [R1+0x29b8] ;  /* 0x0029b80001077983 */ /* 0x000f220000300800 */
        /* <DEDUP_REMOVED lines=24> */
[----:B---3--:R-:W-:Y:S02]  /*91860*/  IMAD.X R18, R18, 0x1, R3, P0 ;  /* 0x0000000112127824 */ /* 0x008fe400000e0603 */
        /* <DEDUP_REMOVED lines=85> */
[----:B---3--:R-:W2:Y:S01]  /*91dc0*/  LDL.LU R21, [R1+0x28c4] ;  /* 0x0028c40001157983 */ /* 0x008ea20000300800 */
[----:B-1----:R-:W-:-:S03]  /*91dd0*/  IMAD.MOV.U32 R8, RZ, RZ, R12 ;  /* 0x000000ffff087224 */ /* 0x002fc600078e000c */
[----:B------:R-:W2:Y:S04]  /*91de0*/  LDL.LU R12, [R1+0x28c8] ;  /* 0x0028c800010c7983 */ /* 0x000ea80000300800 */
        /* <DEDUP_REMOVED lines=17> */
[----:B------:R1:W-:Y:S04]  /*91f00*/  LDGSTS.E [R4+0xa980], [R8.64], P0 ;  /* 0x0a98000008047fae */ /* 0x0003e80008121848 */
[----:B------:R-:W2:Y:S01]  /*91f10*/  LDL.LU R16, [R1+0x279c] ;  /* 0x00279c0001107983 */ /* 0x000ea20000300800 */
[----:B------:R-:W-:Y:S01]  /*91f20*/  IADD3 R5, P3, R5, R6, RZ ;  /* 0x0000000605057210 */ /* 0x000fe20007f7e0ff */
[----:B-1----:R-:W-:Y:S02]  /*91f30*/  IMAD.MOV.U32 R8, RZ, RZ, R11 ;  /* 0x000000ffff087224 */ /* 0x002fe400078e000b */
[----:B------:R-:W2:Y:S01]  /*91f40*/  LDL.LU R11, [R1+0x27a0] ;  /* 0x0027a000010b7983 */ /* 0x000ea20000300800 */
        /* <DEDUP_REMOVED lines=12> */
[----:B--2---:R-:W2:Y:S01]  /*92010*/  LDL.LU R10, [R1+0x27b0] ;  /* 0x0027b000010a7983 */ /* 0x004ea20000300800 */
        /* <DEDUP_REMOVED lines=25> */
[----:B------:R-:W-:-:S02]  /*921b0*/  IADD3 R17, P0, R17, R6, RZ ;  /* 0x0000000611117210 */ /* 0x000fc40007f1e0ff */
        /* <DEDUP_REMOVED lines=23> */
[----:B----4-:R-:W-:Y:S01]  /*92330*/  IADD3.X R13, R13, R3, RZ, P3, !PT ;  /* 0x000000030d0d7210 */ /* 0x010fe20001ffe4ff */
        /* <DEDUP_REMOVED lines=598> */
[----:B------:R-:W2:Y:S01]  /*948a0*/  LDL.LU R12, [R1+0x2284] ;  /* 0x00228400010c7983 */ /* 0x000ea20000300800 */
[----:B------:R-:W-:-:S03]  /*948b0*/  MOV R9, R16 ;  /* 0x0000001000097202 */ /* 0x000fc60000000f00 */
[----:B------:R-:W2:Y:S04]  /*948c0*/  LDL.LU R20, [R1+0x2348] ;  /* 0x0023480001147983 */ /* 0x000ea80000300800 */
[----:B------:R-:W2:Y:S04]  /*948d0*/  LDL.LU R19, [R1+0x234c] ;  /* 0x00234c0001137983 */ /* 0x000ea80000300800 */
        /* <DEDUP_REMOVED lines=51> */
[----:B------:R1:W-:Y:S02]  /*94c10*/  STL [R1+0x2280], R21 ;  /* 0x0022801501007387 */ /* 0x0003e40000100800 */
[----:B-1----:R-:W-:Y:S01]  /*94c20*/  IMAD.MOV.U32 R8, RZ, RZ, R19 ;  /* 0x000000ffff087224 */ /* 0x002fe200078e0013 */
[----:B------:R-:W-:Y:S01]  /*94c30*/  MOV R9, R20 ;  /* 0x0000001400097202 */ /* 0x000fe20000000f00 */
[----:B------:R-:W-:Y:S04]  /*94c40*/  STL [R1+0x234c], R19 ;  /* 0x00234c1301007387 */ /* 0x000fe80000100800 */
[----:B------:R-:W4:Y:S04]  /*94c50*/  LDL.LU R12, [R1+0x2370] ;  /* 0x00237000010c7983 */ /* 0x000f280000300800 */
[----:B------:R-:W-:Y:S04]  /*94c60*/  STL [R1+0x2348], R20 ;  /* 0x0023481401007387 */ /* 0x000fe80000100800 */
[----:B------:R-:W4:Y:S04]  /*94c70*/  LDL.LU R2, [R1+0x2378] ;  /* 0x0023780001027983 */ /* 0x000f280000300800 */
        /* <DEDUP_REMOVED lines=44> */
[----:B------:R-:W-:Y:S01]  /*94f40*/  STL [R1+0x237c], R5 ;  /* 0x00237c0501007387 */ /* 0x000fe20000100800 */
[----:B------:R-:W-:-:S03]  /*94f50*/  MOV R9, R12 ;  /* 0x0000000c00097202 */ /* 0x000fc60000000f00 */
[----:B------:R1:W-:Y:S01]  /*94f60*/  STL [R1+0x2378], R2 ;  /* 0x0023780201007387 */ /* 0x0003e20000100800 */
[----:B------:R-:W-:-:S03]  /*94f70*/  ISETP.GT.AND P2, PT, R0, 0x56, PT ;  /* 0x000000560000780c */ /* 0x000fc60003f44270 */
[----:B------:R-:W3:Y:S04]  /*94f80*/  LDL.LU R15, [R1+0x2460] ;  /* 0x00246000010f7983 */ /* 0x000ee80000300800 */
[----:B------:R-:W3:Y:S04]  /*94f90*/  LDL.LU R14, [R1+0x2464] ;  /* 0x00246400010e7983 */ /* 0x000ee80000300800 */
[----:B--2---:R-:W4:Y:S04]  /*94fa0*/  LDL.LU R13, [R1+0x2468] ;  /* 0x00246800010d7983 */ /* 0x004f280000300800 */
[----:B-1----:R-:W4:Y:S04]  /*94fb0*/  LDL.LU R12, [R1+0x246c] ;  /* 0x00246c00010c7983 */ /* 0x002f280000300800 */
[----:B------:R1:W-:Y:S04]  /*94fc0*/  LDGSTS.E [R4+0x14a80], [R8.64], P0 ;  /* 0x14a8000008047fae */ /* 0x0003e80008121848 */
[----:B------:R-:W4:Y:S01]  /*94fd0*/  LDL.LU R7, [R1+0x2474] ;  /* 0x0024740001077983 */ /* 0x000f220000300800 */
        /* <DEDUP_REMOVED lines=11> */
[----:B------:R-:W-:Y:S01]  /*95090*/  MOV R9, R21 ;  /* 0x0000001500097202 */ /* 0x000fe20000000f00 */
[----:B------:R1:W-:Y:S01]  /*950a0*/  STL [R1+0x2380], R21 ;  /* 0x0023801501007387 */ /* 0x0003e20000100800 */
[----:B------:R-:W-:-:S03]  /*950b0*/  IADD3.X R20, R20, R3, RZ, P4, !PT ;  /* 0x0000000314147210 */ /* 0x000fc600027fe4ff */
[----:B------:R-:W-:Y:S01]  /*950c0*/  STL [R1+0x244c], R19 ;  /* 0x00244c1301007387 */ /* 0x000fe20000100800 */
[----:B------:R-:W-:-:S03]  /*950d0*/  ISETP.NE.U32.AND P2, PT, R2, RZ, PT ;  /* 0x000000ff0200720c */ /* 0x000fc60003f45070 */
[----:B------:R-:W4:Y:S04]  /*950e0*/  LDL.LU R11, [R1+0x2470] ;  /* 0x00247000010b7983 */ /* 0x000f280000300800 */
[----:B------:R-:W-:Y:S04]  /*950f0*/  STL [R1+0x2448], R20 ;  /* 0x0024481401007387 */ /* 0x000fe80000100800 */
[----:B------:R1:W-:Y:S04]  /*95100*/  LDGSTS.E [R4+0x14b80], [R8.64], P0 ;  /* 0x14b8000008047fae */ /* 0x0003e80008121848 */
[----:B------:R-:W4:Y:S01]  /*95110*/  LDL.LU R2, [R1+0x2478] ;  /* 0x0024780001027983 */ /* 0x000f220000300800 */
        /* <DEDUP_REMOVED lines=26> */
[----:B------:R4:W-:Y:S01]  /*952c0*/  STL [R1+0x2460], R15 ;  /* 0x0024600f01007387 */ /* 0x0009e20000100800 */
[-C--:B------:R-:W-:Y:S01]  /*952d0*/  IADD3 R7, P0, R7, R6.reuse, RZ ;  /* 0x0000000607077210 */ /* 0x080fe20007f1e0ff */
[----:B-1----:R-:W-:Y:S01]  /*952e0*/  IMAD.MOV.U32 R8, RZ, RZ, R14 ;  /* 0x000000ffff087224 */ /* 0x002fe200078e000e */
[----:B------:R-:W-:Y:S01]  /*952f0*/  MOV R9, R15 ;  /* 0x0000000f00097202 */ /* 0x000fe20000000f00 */
[----:B------:R-:W-:Y:S04]  /*95300*/  STL [R1+0x246c], R12 ;  /* 0x00246c0c01007387 */ /* 0x000fe80000100800 */
[----:B------:R1:W-:Y:S04]  /*95310*/  STL [R1+0x2468], R13 ;  /* 0x0024680d01007387 */ /* 0x0003e80000100800 */
[----:B------:R-:W2:Y:S01]  /*95320*/  LDL.LU R18, [R1+0x2550] ;  /* 0x0025500001127983 */ /* 0x000ea20000300800 */
[----:B------:R-:W-:-:S03]  /*95330*/  IADD3 R5, P3, R5, R6, RZ ;  /* 0x0000000605057210 */ /* 0x000fc60007f7e0ff */
[----:B------:R-:W2:Y:S04]  /*95340*/  LDL.LU R17, [R1+0x2554] ;  /* 0x0025540001117983 */ /* 0x000ea80000300800 */
[----:B------:R-:W2:Y:S04]  /*95350*/  LDL.LU R16, [R1+0x2558] ;  /* 0x0025580001107983 */ /* 0x000ea80000300800 */
[----:B------:R1:W-:Y:S04]  /*95360*/  LDGSTS.E [R4+0x15980], [R8.64], P2 ;  /* 0x1598000008047fae */ /* 0x0003e80009121848 */
[----:B----4-:R-:W4:Y:S04]  /*95370*/  LDL.LU R15, [R1+0x255c] ;  /* 0x00255c00010f7983 */ /* 0x010f280000300800 */
[----:B------:R-:W-:Y:S01]  /*95380*/  STL [R1+0x2474], R7 ;  /* 0x0024740701007387 */ /* 0x000fe20000100800 */
[----:B-1----:R-:W-:Y:S01]  /*95390*/  IMAD.MOV.U32 R8, RZ, RZ, R12 ;  /* 0x000000ffff087224 */ /* 0x002fe200078e000c */
[----:B------:R-:W-:-:S05]  /*953a0*/  MOV R9, R13 ;  /* 0x0000000d00097202 */ /* 0x000fca0000000f00 */
[----:B------:R1:W-:Y:S01]  /*953b0*/  LDGSTS.E [R4+0x15a00], [R8.64], P2 ;  /* 0x15a0000008047fae */ /* 0x0003e20009121848 */
[----:B------:R-:W-:-:S05]  /*953c0*/  IMAD.X R11, R11, 0x1, R3, P0 ;  /* 0x000000010b0b7824 */ /* 0x000fca00000e0603 */
[----:B------:R1:W-:Y:S04]  /*953d0*/  STL [R1+0x2470], R11 ;  /* 0x0024700b01007387 */ /* 0x0003e80000100800 */
[----:B------:R-:W-:Y:S01]  /*953e0*/  STL [R1+0x247c], R5 ;  /* 0x00247c0501007387 */ /* 0x000fe20000100800 */
[----:B------:R-:W-:-:S03]  /*953f0*/  IADD3.X R2, R2, R3, RZ, P3, !PT ;  /* 0x0000000302027210 */ /* 0x000fc60001ffe4ff */
[----:B------:R-:W4:Y:S01]  /*95400*/  LDL.LU R13, [R1+0x2564] ;  /* 0x00256400010d7983 */ /* 0x000f220000300800 */
[----:B-1----:R-:W-:-:S03]  /*95410*/  MOV R9, R11 ;  /* 0x0000000b00097202 */ /* 0x002fc60000000f00 */
[----:B------:R1:W-:Y:S04]  /*95420*/  STL [R1+0x2478], R2 ;  /* 0x0024780201007387 */ /* 0x0003e80000100800 */
[----:B------:R-:W4:Y:S04]  /*95430*/  LDL.LU R11, [R1+0x256c] ;  /* 0x00256c00010b7983 */ /* 0x000f280000300800 */
[----:B------:R-:W4:Y:S01]  /*95440*/  LDL.LU R14, [R1+0x2560] ;  /* 0x00256000010e7983 */ /* 0x000f220000300800 */
[----:B------:R-:W-:Y:S01]  /*95450*/  IMAD.MOV.U32 R8, RZ, RZ, R7 ;  /* 0x000000ffff087224 */ /* 0x000fe200078e0007 */
[----:B------:R-:W-:-:S02]  /*95460*/  ISETP.GT.AND P0, PT, R0, 0x5a, PT ;  /* 0x0000005a0000780c */ /* 0x000fc40003f04270 */
[----:B------:R-:W4:Y:S04]  /*95470*/  LDL.LU R12, [R1+0x2568] ;  /* 0x00256800010c7983 */ /* 0x000f280000300800 */
        /* <DEDUP_REMOVED lines=12> */
[----:B------:R2:W-:Y:S01]  /*95540*/  STL [R1+0x2484], R10 ;  /* 0x0024840a01007387 */ /* 0x0005e20000100800 */
[----:B-1----:R-:W-:Y:S02]  /*95550*/  IMAD.MOV.U32 R8, RZ, RZ, R10 ;  /* 0x000000ffff087224 */ /* 0x002fe400078e000a */
[----:B------:R-:W-:Y:S01]  /*95560*/  IADD3.X R20, R20, R3, RZ, P4, !PT ;  /* 0x0000000314147210 */ /* 0x000fe200027fe4ff */
[----:B------:R1:W-:Y:S04]  /*95570*/  STL [R1+0x2480], R21 ;  /* 0x0024801501007387 */ /* 0x0003e80000100800 */
[----:B------:R-:W-:Y:S04]  /*95580*/  STL [R1+0x254c], R19 ;  /* 0x00254c1301007387 */ /* 0x000fe80000100800 */
[----:B--2---:R-:W2:Y:S04]  /*95590*/  LDL.LU R10, [R1+0x2570] ;  /* 0x00257000010a7983 */ /* 0x004ea80000300800 */
[----:B------:R3:W-:Y:S04]  /*955a0*/  STL [R1+0x2548], R20 ;  /* 0x0025481401007387 */ /* 0x0007e80000100800 */
        /* <DEDUP_REMOVED lines=9> */
[----:B----4-:R-:W-:-:S03]  /*95640*/  IADD3 R15, P3, R15, R6, RZ ;  /* 0x000000060f0f7210 */ /* 0x010fc60007f7e0ff */
[----:B------:R4:W-:Y:S01]  /*95650*/  STL [R1+0x2550], R18 ;  /* 0x0025501201007387 */ /* 0x0009e20000100800 */
[----:B------:R-:W-:-:S03]  /*95660*/  IADD3.X R16, R16, R3, RZ, P3, !PT ;  /* 0x0000000310107210 */ /* 0x000fc60001ffe4ff */
[----:B------:R-:W-:Y:S04]  /*95670*/  STL [R1+0x255c], R15 ;  /* 0x00255c0f01007387 */ /* 0x000fe80000100800 */
[----:B------:R3:W-:Y:S04]  /*95680*/  STL [R1+0x2558], R16 ;  /* 0x0025581001007387 */ /* 0x0007e80000100800 */
[----:B------:R-:W2:Y:S01]  /*95690*/  LDL.LU R24, [R1+0x2584] ;  /* 0x0025840001187983 */ /* 0x000ea20000300800 */
[----:B-1----:R-:W-:Y:S01]  /*956a0*/  IMAD.MOV.U32 R8, RZ, RZ, R17 ;  /* 0x000000ffff087224 */ /* 0x002fe200078e0011 */
[----:B------:R-:W-:-:S05]  /*956b0*/  MOV R9, R18 ;  /* 0x0000001200097202 */ /* 0x000fca0000000f00 */
[----:B------:R1:W-:Y:S01]  /*956c0*/  LDGSTS.E [R4+0x16880], [R8.64], P0 ;  /* 0x1688000008047fae */ /* 0x0003e20008121848 */
[----:B------:R-:W-:-:S05]  /*956d0*/  IADD3 R13, P2, R13, R6, RZ ;  /* 0x000000060d0d7210 */ /* 0x000fca0007f5e0ff */
[----:B------:R-:W-:Y:S01]  /*956e0*/  STL [R1+0x2564], R13 ;  /* 0x0025640d01007387 */ /* 0x000fe20000100800 */
[----:B------:R-:W-:Y:S01]  /*956f0*/  IADD3 R11, P3, R11, R6, RZ ;  /* 0x000000060b0b7210 */ /* 0x000fe20007f7e0ff */
[----:B------:R-:W-:-:S05]  /*95700*/  IMAD.X R14, R14, 0x1, R3, P2 ;  /* 0x000000010e0e7824 */ /* 0x000fca00010e0603 */
[----:B------:R2:W-:Y:S04]  /*95710*/  STL [R1+0x2560], R14 ;  /* 0x0025600e01007387 */ /* 0x0005e80000100800 */
[----:B------:R-:W-:Y:S01]  /*95720*/  STL [R1+0x256c], R11 ;  /* 0x00256c0b01007387 */ /* 0x000fe20000100800 */
[----:B------:R-:W-:-:S03]  /*95730*/  IADD3.X R12, R12, R3, RZ, P3, !PT ;  /* 0x000000030c0c7210 */ /* 0x000fc60001ffe4ff */
[----:B------:R-:W2:Y:S01]  /*95740*/  LDL.LU R25, [R1+0x2580] ;  /* 0x0025800001197983 */ /* 0x000ea20000300800 */
[----:B-1----:R-:W-:Y:S01]  /*95750*/  IMAD.MOV.U32 R8, RZ, RZ, R15 ;  /* 0x000000ffff087224 */ /* 0x002fe200078e000f */
[----:B------:R-:W-:Y:S02]  /*95760*/  MOV R9, R16 ;  /* 0x0000001000097202 */ /* 0x000fe40000000f00 */
[----:B------:R1:W-:Y:S01]  /*95770*/  STL [R1+0x2568], R12 ;  /* 0x0025680c01007387 */ /* 0x0003e20000100800 */
[----:B------:R-:W-:-:S03]  /*95780*/  IADD3 R7, P2, R7, R6, RZ ;  /* 0x0000000607077210 */ /* 0x000fc60007f5e0ff */
[----:B------:R-:W2:Y:S04]  /*95790*/  LDL.LU R23, [R1+0x2648] ;  /* 0x0026480001177983 */ /* 0x000ea80000300800 */
[----:B------:R-:W2:Y:S01]  /*957a0*/  LDL.LU R22, [R1+0x264c] ;  /* 0x00264c0001167983 */ /* 0x000ea20000300800 */
[----:B------:R-:W-:-:S03]  /*957b0*/  IADD3 R5, P3, R5, R6, RZ ;  /* 0x0000000605057210 */ /* 0x000fc60007f7e0ff */
[----:B------:R1:W-:Y:S04]  /*957c0*/  LDGSTS.E [R4+0x16900], [R8.64], P0 ;  /* 0x1690000008047fae */ /* 0x0003e80008121848 */
[----:B------:R-:W2:Y:S04]  /*957d0*/  LDL.LU R21, [R1+0x2650] ;  /* 0x0026500001157983 */ /* 0x000ea80000300800 */
[----:B---3--:R-:W3:Y:S01]  /*957e0*/  LDL.LU R20, [R1+0x2654] ;  /* 0x0026540001147983 */ /* 0x008ee20000300800 */
[----:B-1----:R-:W-:Y:S01]  /*957f0*/  IMAD.MOV.U32 R8, RZ, RZ, R13 ;  /* 0x000000ffff087224 */ /* 0x002fe200078e000d */
[----:B------:R-:W-:-:S02]  /*95800*/  MOV R9, R14 ;  /* 0x0000000e00097202 */ /* 0x000fc40000000f00 */
[----:B----4-:R-:W3:Y:S04]  /*95810*/  LDL.LU R18, [R1+0x265c] ;  /* 0x00265c0001127983 */ /* 0x010ee80000300800 */
[----:B------:R-:W3:Y:S04]  /*95820*/  LDL.LU R16, [R1+0x2664] ;  /* 0x0026640001107983 */ /* 0x000ee80000300800 */
        /* <DEDUP_REMOVED lines=8> */
[----:B------:R-:W-:-:S03]  /*958b0*/  IADD3.X R2, R2, R3, RZ, P3, !PT ;  /* 0x0000000302027210 */ /* 0x000fc60001ffe4ff */
[----:B------:R2:W-:Y:S04]  /*958c0*/  STL [R1+0x257c], R5 ;  /* 0x00257c0501007387 */ /* 0x0005e80000100800 */
[----:B------:R-:W4:Y:S04]  /*958d0*/  LDL.LU R19, [R1+0x2658] ;  /* 0x0026580001137983 */ /* 0x000f280000300800 */
[----:B------:R1:W-:Y:S01]  /*958e0*/  STL [R1+0x2578], R2 ;  /* 0x0025780201007387 */ /* 0x0003e20000100800 */
[----:B------:R-:W-:-:S03]  /*958f0*/  MOV R9, R10 ;  /* 0x0000000a00097202 */ /* 0x000fc60000000f00 */
[----:B------:R-:W4:Y:S04]  /*95900*/  LDL.LU R17, [R1+0x2660] ;  /* 0x0026600001117983 */ /* 0x000f280000300800 */
[----:B------:R-:W4:Y:S04]  /*95910*/  LDL.LU R15, [R1+0x2668] ;  /* 0x00266800010f7983 */ /* 0x000f280000300800 */
[----:B------:R-:W4:Y:S04]  /*95920*/  LDL.LU R14, [R1+0x266c] ;  /* 0x00266c00010e7983 */ /* 0x000f280000300800 */
[----:B------:R-:W4:Y:S04]  /*95930*/  LDL.LU R13, [R1+0x2670] ;  /* 0x00267000010d7983 */ /* 0x000f280000300800 */
[----:B------:R-:W4:Y:S04]  /*95940*/  LDL.LU R12, [R1+0x2674] ;  /* 0x00267400010c7983 */ /* 0x000f280000300800 */
[----:B------:R-:W4:Y:S04]  /*95950*/  LDL.LU R11, [R1+0x2678] ;  /* 0x00267800010b7983 */ /* 0x000f280000300800 */
[----:B------:R2:W-:Y:S04]  /*95960*/  LDGSTS.E [R4+0x16a80], [R8.64], P0 ;  /* 0x16a8000008047fae */ /* 0x0005e80008121848 */
[----:B-1----:R-:W4:Y:S04]  /*95970*/  LDL.LU R10, [R1+0x267c] ;  /* 0x00267c00010a7983 */ /* 0x002f280000300800 */
[----:B------:R-:W4:Y:S01]  /*95980*/  LDL.LU R7, [R1+0x2680] ;  /* 0x0026800001077983 */ /* 0x000f220000300800 */
[----:B--2---:R-:W-:-:S03]  /*95990*/  IMAD.MOV.U32 R8, RZ, RZ, R5 ;  /* 0x000000ffff087224 */ /* 0x004fc600078e0005 */
[----:B------:R-:W2:Y:S01]  /*959a0*/  LDL.LU R5, [R1+0x2684] ;  /* 0x0026840001057983 */ /* 0x000ea20000300800 */
[----:B------:R-:W-:Y:S02]  /*959b0*/  MOV R9, R2 ;  /* 0x0000000200097202 */ /* 0x000fe40000000f00 */
[----:B------:R-:W-:-:S03]  /*959c0*/  ISETP.GT.AND P2, PT, R0, 0x5e, PT ;  /* 0x0000005e0000780c */ /* 0x000fc60003f44270 */
[----:B------:R1:W-:Y:S01]  /*959d0*/  LDGSTS.E [R4+0x16b00], [R8.64], P0 ;  /* 0x16b0000008047fae */ /* 0x0003e20008121848 */
[----:B------:R-:W-:-:S04]  /*959e0*/  SEL R2, RZ, 0x4, !P2 ;  /* 0x00000004ff027807 */ /* 0x000fc80005000000 */
[----:B------:R-:W-:Y:S02]  /*959f0*/  SEL R2, R2, RZ, !P1 ;  /* 0x000000ff02027207 */ /* 0x000fe40004800000 */
[----:B------:R-:W-:-:S04]  /*95a00*/  IADD3 R24, P3, R24, R6, RZ ;  /* 0x0000000618187210 */ /* 0x000fc80007f7e0ff */
[----:B-1----:R-:W-:Y:S02]  /*95a10*/  MOV R8, R24 ;  /* 0x0000001800087202 */ /* 0x002fe40000000f00 */
[----:B------:R-:W-:Y:S01]  /*95a20*/  ISETP.NE.U32.AND P2, PT, R2, RZ, PT ;  /* 0x000000ff0200720c */ /* 0x000fe20003f45070 */
[----:B------:R-:W-:Y:S01]  /*95a30*/  STL [R1+0x2584], R24 ;  /* 0x0025841801007387 */ /* 0x000fe20000100800 */
[----:B------:R-:W-:-:S04]  /*95a40*/  IMAD.X R25, R25, 0x1, R3, P3 ;  /* 0x0000000119197824 */ /* 0x000fc800018e0603 */
[----:B------:R-:W-:-:S05]  /*95a50*/  IMAD.MOV.U32 R9, RZ, RZ, R25 ;  /* 0x000000ffff097224 */ /* 0x000fca00078e0019 */
[----:B------:R1:W-:Y:S01]  /*95a60*/  LDGSTS.E [R4+0x16b80], [R8.64], P0 ;  /* 0x16b8000008047fae */ /* 0x0003e20008121848 */
[----:B------:R-:W-:-:S04]  /*95a70*/  IADD3 R22, P0, R22, R6, RZ ;  /* 0x0000000616167210 */ /* 0x000fc80007f1e0ff */
[----:B------:R-:W-:Y:S02]  /*95a80*/  IADD3.X R23, R23, R3, RZ, P0, !PT ;  /* 0x0000000317177210 */ /* 0x000fe400007fe4ff */
[----:B-1----:R-:W-:Y:S02]  /*95a90*/  MOV R8, R22 ;  /* 0x0000001600087202 */ /* 0x002fe40000000f00 */
[----:B---3--:R-:W-:Y:S01]  /*95aa0*/  IADD3 R20, P3, R20, R6, RZ ;  /* 0x0000000614147210 */ /* 0x008fe20007f7e0ff */
[----:B------:R-:W-:-:S04]  /*95ab0*/  IMAD.MOV.U32 R9, RZ, RZ, R23 ;  /* 0x000000ffff097224 */ /* 0x000fc800078e0017 */
[----:B------:R-:W-:Y:S01]  /*95ac0*/  IMAD.X R21, R21, 0x1, R3, P3 ;  /* 0x0000000115157824 */ /* 0x000fe200018e0603 */
[-C--:B------:R-:W-:Y:S01]  /*95ad0*/  IADD3 R18, P0, R18, R6.reuse, RZ ;  /* 0x0000000612127210 */ /* 0x080fe20007f1e0ff */
[----:B------:R1:W-:Y:S01]  /*95ae0*/  LDGSTS.E [R4+0x17800], [R8.64], P2 ;  /* 0x1780000008047fae */ /* 0x0003e20009121848 */
[----:B------:R-:W-:-:S03]  /*95af0*/  IADD3 R16, P3, R16, R6, RZ ;  /* 0x0000000610107210 */ /* 0x000fc60007f7e0ff */
[----:B------:R-:W-:Y:S04]  /*95b00*/  STL [R1+0x2580], R25 ;  /* 0x0025801901007387 */ /* 0x000fe80000100800 */
[----:B------:R-:W-:Y:S01]  /*95b10*/  STL [R1+0x264c], R22 ;  /* 0x00264c1601007387 */ /* 0x000fe20000100800 */
[----:B-1----:R-:W-:Y:S01]  /*95b20*/  MOV R8, R20 ;  /* 0x0000001400087202 */ /* 0x002fe20000000f00 */
[----:B------:R-:W-:Y:S02]  /*95b30*/  IMAD.MOV.U32 R9, RZ, RZ, R21 ;  /* 0x000000ffff097224 */ /* 0x000fe400078e0015 */
[----:B------:R-:W-:Y:S04]  /*95b40*/  STL [R1+0x2648], R23 ;  /* 0x0026481701007387 */ /* 0x000fe80000100800 */
[----:B------:R1:W-:Y:S04]  /*95b50*/  LDGSTS.E [R4+0x17880], [R8.64], P2 ;  /* 0x1788000008047fae */ /* 0x0003e80009121848 */
[----:B------:R-:W-:Y:S04]  /*95b60*/  STL [R1+0x2654], R20 ;  /* 0x0026541401007387 */ /* 0x000fe80000100800 */
[----:B------:R-:W-:Y:S01]  /*95b70*/  STL [R1+0x2650], R21 ;  /* 0x0026501501007387 */ /* 0x000fe20000100800 */
[----:B-1----:R-:W-:-:S03]  /*95b80*/  MOV R8, R18 ;  /* 0x0000001200087202 */ /* 0x002fc60000000f00 */
[----:B------:R-:W-:Y:S01]  /*95b90*/  STL [R1+0x265c], R18 ;  /* 0x00265c1201007387 */ /* 0x000fe20000100800 */
[----:B----4-:R-:W-:Y:S01]  /*95ba0*/  IADD3.X R19, R19, R3, RZ, P0, !PT ;  /* 0x0000000313137210 */ /* 0x010fe200007fe4ff */
[----:B------:R-:W-:-:S04]  /*95bb0*/  IMAD.X R17, R17, 0x1, R3, P3 ;  /* 0x0000000111117824 */ /* 0x000fc800018e0603 */
[----:B------:R-:W-:Y:S01]  /*95bc0*/  IMAD.MOV.U32 R9, RZ, RZ, R19 ;  /* 0x000000ffff097224 */ /* 0x000fe200078e0013 */
[-C--:B------:R-:W-:Y:S01]  /*95bd0*/  IADD3 R14, P0, R14, R6.reuse, RZ ;  /* 0x000000060e0e7210 */ /* 0x080fe20007f1e0ff */
[----:B------:R-:W-:Y:S03]  /*95be0*/  STL [R1+0x2658], R19 ;  /* 0x0026581301007387 */ /* 0x000fe60000100800 */
[----:B------:R-:W-:Y:S02]  /*95bf0*/  IADD3.X R15, R15, R3, RZ, P0, !PT ;  /* 0x000000030f0f7210 */ /* 0x000fe400007fe4ff */
[-C--:B------:R-:W-:Y:S01]  /*95c00*/  IADD3 R12, P3, R12, R6.reuse, RZ ;  /* 0x000000060c0c7210 */ /* 0x080fe20007f7e0ff */
[----:B------:R-:W-:Y:S04]  /*95c10*/  STL [R1+0x2664], R16 ;  /* 0x0026641001007387 */ /* 0x000fe80000100800 */
[----:B------:R-:W-:Y:S01]  /*95c20*/  IMAD.X R13, R13, 0x1, R3, P3 ;  /* 0x000000010d0d7824 */ /* 0x000fe200018e0603 */
[----:B------:R1:W-:Y:S01]  /*95c30*/  LDGSTS.E [R4+0x17900], [R8.64], P2 ;  /* 0x1790000008047fae */ /* 0x0003e20009121848 */
[----:B------:R-:W-:-:S03]  /*95c40*/  IADD3 R10, P0, R10, R6, RZ ;  /* 0x000000060a0a7210 */ /* 0x000fc60007f1e0ff */
[----:B------:R-:W-:Y:S01]  /*95c50*/  STL [R1+0x2660], R17 ;  /* 0x0026601101007387 */ /* 0x000fe20000100800 */
[----:B------:R-:W-:-:S03]  /*95c60*/  IADD3.X R11, R11, R3, RZ, P0, !PT ;  /* 0x000000030b0b7210 */ /* 0x000fc600007fe4ff */
[----:B------:R-:W-:Y:S01]  /*95c70*/  STL [R1+0x266c], R14 ;  /* 0x00266c0e01007387 */ /* 0x000fe20000100800 */
[----:B-1----:R-:W-:Y:S01]  /*95c80*/  MOV R8, R16 ;  /* 0x0000001000087202 */ /* 0x002fe20000000f00 */
[----:B------:R-:W-:Y:S01]  /*95c90*/  IMAD.MOV.U32 R9, RZ, RZ, R17 ;  /* 0x000000ffff097224 */ /* 0x000fe200078e0011 */
[----:B--2---:R-:W-:Y:S01]  /*95ca0*/  IADD3 R5, P3, R5, R6, RZ ;  /* 0x0000000605057210 */ /* 0x004fe20007f7e0ff */
[----:B------:R-:W-:Y:S04]  /*95cb0*/  STL [R1+0x2668], R15 ;  /* 0x0026680f01007387 */ /* 0x000fe80000100800 */
[----:B------:R-:W-:Y:S01]  /*95cc0*/  STL [R1+0x2674], R12 ;  /* 0x0026740c01007387 */ /* 0x000fe20000100800 */
[----:B------:R-:W-:-:S03]  /*95cd0*/  IMAD.X R7, R7, 0x1, R3, P3 ;  /* 0x0000000107077824 */ /* 0x000fc600018e0603 */
[----:B------:R-:W-:Y:S04]  /*95ce0*/  STL [R1+0x2670], R13 ;  /* 0x0026700d01007387 */ /* 0x000fe80000100800 */
[----:B------:R-:W-:Y:S04]  /*95cf0*/  STL [R1+0x267c], R10 ;  /* 0x00267c0a01007387 */ /* 0x000fe80000100800 */
[----:B------:R1:W-:Y:S04]  /*95d00*/  LDGSTS.E [R4+0x17980], [R8.64], P2 ;  /* 0x1798000008047fae */ /* 0x0003e80009121848 */
[----:B------:R2:W-:Y:S04]  /*95d10*/  STL [R1+0x2678], R11 ;  /* 0x0026780b01007387 */ /* 0x0005e80000100800 */
[----:B------:R3:W-:Y:S01]  /*95d20*/  STL [R1+0x2684], R5 ;  /* 0x0026840501007387 */ /* 0x0007e20000100800 */
[----:B-1----:R-:W-:Y:S01]  /*95d30*/  MOV R8, R14 ;  /* 0x0000000e00087202 */ /* 0x002fe20000000f00 */
[----:B------:R-:W-:-:S02]  /*95d40*/  IMAD.MOV.U32 R9, RZ, RZ, R15 ;  /* 0x000000ffff097224 */ /* 0x000fc400078e000f */
[----:B------:R1:W-:Y:S04]  /*95d50*/  STL [R1+0x2680], R7 ;  /* 0x0026800701007387 */ /* 0x0003e80000100800 */
[----:B------:R-:W4:Y:S04]  /*95d60*/  LDL.LU.64 R30, [R1+0x1460] ;  /* 0x00146000011e7983 */ /* 0x000f280000300a00 */
[----:B------:R1:W-:Y:S04]  /*95d70*/  LDGSTS.E [R4+0x17a00], [R8.64], P2 ;  /* 0x17a0000008047fae */ /* 0x0003e80009121848 */
[----:B------:R-:W4:Y:S01]  /*95d80*/  LDL.LU.64 R28, [R1+0x1458] ;  /* 0x00145800011c7983 */ /* 0x000f220000300a00 */
[----:B-1----:R-:W-:Y:S01]  /*95d90*/  MOV R8, R12 ;  /* 0x0000000c00087202 */ /* 0x002fe20000000f00 */
[----:B------:R-:W-:-:S05]  /*95da0*/  IMAD.MOV.U32 R9, RZ, RZ, R13 ;  /* 0x000000ffff097224 */ /* 0x000fca00078e000d */
[----:B------:R1:W-:Y:S02]  /*95db0*/  LDGSTS.E [R4+0x17a80], [R8.64], P2 ;  /* 0x17a8000008047fae */ /* 0x0003e40009121848 */
[----:B-1----:R-:W-:Y:S01]  /*95dc0*/  MOV R8, R10 ;  /* 0x0000000a00087202 */ /* 0x002fe20000000f00 */
[----:B------:R-:W-:Y:S02]  /*95dd0*/  IMAD.MOV.U32 R9, RZ, RZ, R11 ;  /* 0x000000ffff097224 */ /* 0x000fe400078e000b */
[----:B--2---:R-:W2:Y:S04]  /*95de0*/  LDL.LU.64 R10, [R1+0x1450] ;  /* 0x00145000010a7983 */ /* 0x004ea80000300a00 */
[----:B------:R-:W2:Y:S04]  /*95df0*/  LDL.LU.64 R26, [R1+0x1448] ;  /* 0x00144800011a7983 */ /* 0x000ea80000300a00 */
[----:B------:R-:W2:Y:S04]  /*95e00*/  LDL.LU.64 R24, [R1+0x1440] ;  /* 0x0014400001187983 */ /* 0x000ea80000300a00 */
[----:B------:R-:W2:Y:S04]  /*95e10*/  LDL.LU.64 R22, [R1+0x1438] ;  /* 0x0014380001167983 */ /* 0x000ea80000300a00 */
[----:B------:R-:W2:Y:S04]  /*95e20*/  LDL.LU.64 R16, [R1+0x1430] ;  /* 0x0014300001107983 */ /* 0x000ea80000300a00 */
[----:B------:R-:W2:Y:S04]  /*95e30*/  LDL.LU.64 R14, [R1+0x1428] ;  /* 0x00142800010e7983 */ /* 0x000ea80000300a00 */
[----:B------:R-:W2:Y:S04]  /*95e40*/  LDL.LU.64 R12, [R1+0x13a0] ;  /* 0x0013a000010c7983 */ /* 0x000ea80000300a00 */
[----:B------:R1:W-:Y:S01]  /*95e50*/  LDGSTS.E [R4+0x17b00], [R8.64], P2 ;  /* 0x17b0000008047fae */ /* 0x0003e20009121848 */
[----:B------:R-:W-:-:S03]  /*95e60*/  ISETP.GT.AND P0, PT, R0, 0x62, PT ;  /* 0x000000620000780c */ /* 0x000fc60003f04270 */
[----:B------:R-:W2:Y:S04]  /*95e70*/  LDL.LU.64 R42, [R1+0x1398] ;  /* 0x00139800012a7983 */ /* 0x000ea80000300a00 */
[----:B------:R-:W2:Y:S01]  /*95e80*/  LDL.LU.64 R40, [R1+0x1390] ;  /* 0x0013900001287983 */ /* 0x000ea20000300a00 */
[----:B-1----:R-:W-:Y:S01]  /*95e90*/  MOV R8, R5 ;  /* 0x0000000500087202 */ /* 0x002fe20000000f00 */
[----:B------:R-:W-:Y:S02]  /*95ea0*/  IMAD.MOV.U32 R9, RZ, RZ, R7 ;  /* 0x000000ffff097224 */ /* 0x000fe400078e0007 */
[----:B------:R-:W2:Y:S04]  /*95eb0*/  LDL.LU R20, [R1+0x3200] ;  /* 0x0032000001147983 */ /* 0x000ea80000300800 */
[----:B------:R1:W-:Y:S01]  /*95ec0*/  LDGSTS.E [R4+0x17b80], [R8.64], P2 ;  /* 0x17b8000008047fae */ /* 0x0003e20009121848 */
[----:B------:R-:W-:-:S02]  /*95ed0*/  ISETP.GT.AND P2, PT, R0, 0x66, PT ;  /* 0x000000660000780c */ /* 0x000fc40003f44270 */
[----:B---3--:R-:W-:Y:S01]  /*95ee0*/  SEL R5, RZ, 0x4, !P0 ;  /* 0x00000004ff057807 */ /* 0x008fe20004000000 */
[----:B------:R-:W3:Y:S01]  /*95ef0*/  LDL.LU R19, [R1+0x320c] ;  /* 0x00320c0001137983 */ /* 0x000ee20000300800 */
[----:B------:R-:W-:Y:S02]  /*95f00*/  SEL R2, RZ, 0x4, !P2 ;  /* 0x00000004ff027807 */ /* 0x000fe40005000000 */
[----:B------:R-:W-:Y:S01]  /*95f10*/  ISETP.GT.AND P2, PT, R0, 0x6e, PT ;  /* 0x0000006e0000780c */ /* 0x000fe20003f44270 */
[----:B------:R-:W3:Y:S01]  /*95f20*/  LDL.LU.64 R44, [R1+0x1388] ;  /* 0x00138800012c7983 */ /* 0x000ee20000300a00 */
[----:B------:R-:W-:Y:S02]  /*95f30*/  SEL R2, R2, RZ, !P1 ;  /* 0x000000ff02027207 */ /* 0x000fe40004800000 */
[----:B------:R-:W-:Y:S01]  /*95f40*/  SEL R5, R5, RZ, !P1 ;  /* 0x000000ff05057207 */ /* 0x000fe20004800000 */
[----:B------:R-:W3:Y:S01]  /*95f50*/  LDL.LU.64 R38, [R1+0x1380] ;  /* 0x0013800001267983 */ /* 0x000ee20000300a00 */
[----:B------:R-:W-:-:S02]  /*95f60*/  ISETP.NE.U32.AND P6, PT, R2, RZ, PT ;  /* 0x000000ff0200720c */ /* 0x000fc40003fc5070 */
[----:B------:R-:W-:Y:S01]  /*95f70*/  ISETP.GT.AND P0, PT, R0, 0x6a, PT ;  /* 0x0000006a0000780c */ /* 0x000fe20003f04270 */
[----:B------:R-:W3:Y:S01]  /*95f80*/  LDL.LU.64 R36, [R1+0x1378] ;  /* 0x0013780001247983 */ /* 0x000ee20000300a00 */
[----:B------:R-:W-:Y:S02]  /*95f90*/  SEL R2, RZ, 0x4, !P2 ;  /* 0x00000004ff027807 */ /* 0x000fe40005000000 */
[----:B------:R-:W-:Y:S02]  /*95fa0*/  ISETP.NE.U32.AND P4, PT, R5, RZ, PT ;  /* 0x000000ff0500720c */ /* 0x000fe40003f85070 */
[----:B------:R-:W-:Y:S02]  /*95fb0*/  SEL R5, RZ, 0x4, !P0 ;  /* 0x00000004ff057807 */ /* 0x000fe40004000000 */
[----:B------:R-:W-:Y:S02]  /*95fc0*/  SEL R2, R2, RZ, !P1 ;  /* 0x000000ff02027207 */ /* 0x000fe40004800000 */
[----:B------:R-:W-:-:S02]  /*95fd0*/  SEL R5, R5, RZ, !P1 ;  /* 0x000000ff05057207 */ /* 0x000fc40004800000 */
[----:B------:R-:W-:Y:S02]  /*95fe0*/  ISETP.NE.U32.AND P2, PT, R2, RZ, PT ;  /* 0x000000ff0200720c */ /* 0x000fe40003f45070 */
[----:B------:R-:W-:Y:S02]  /*95ff0*/  ISETP.NE.U32.AND P0, PT, R5, RZ, PT ;  /* 0x000000ff0500720c */ /* 0x000fe40003f05070 */
[----:B----4-:R-:W-:-:S04]  /*96000*/  IADD3 R2, P3, R30, R6, RZ ;  /* 0x000000061e027210 */ /* 0x010fc80007f7e0ff */
[----:B------:R-:W-:Y:S02]  /*96010*/  IADD3.X R5, R31, R3, RZ, P3, !PT ;  /* 0x000000031f057210 */ /* 0x000fe40001ffe4ff */
[----:B------:R-:W-:-:S05]  /*96020*/  IADD3 R7, P3, R28, R6, RZ ;  /* 0x000000061c077210 */ /* 0x000fca0007f7e0ff */
[----:B-1----:R-:W-:Y:S01]  /*96030*/  IMAD.X R8, R29, 0x1, R3, P3 ;  /* 0x000000011d087824 */ /* 0x002fe200018e0603 */
[----:B--2---:R-:W-:-:S04]  /*96040*/  IADD3 R9, P3, R10, R6, RZ ;  /* 0x000000060a097210 */ /* 0x004fc80007f7e0ff */
[----:B------:R-:W-:Y:S02]  /*96050*/  IADD3.X R10, R11, R3, RZ, P3, !PT ;  /* 0x000000030b0a7210 */ /* 0x000fe40001ffe4ff */
[----:B------:R-:W-:-:S05]  /*96060*/  IADD3 R11, P3, R26, R6, RZ ;  /* 0x000000061a0b7210 */ /* 0x000fca0007f7e0ff */
[----:B------:R-:W-:Y:S01]  /*96070*/  IMAD.X R28, R27, 0x1, R3, P3 ;  /* 0x000000011b1c7824 */ /* 0x000fe200018e0603 */
[-C--:B------:R-:W-:Y:S01]  /*96080*/  IADD3 R29, P3, R24, R6.reuse, RZ ;  /* 0x00000006181d7210 */ /* 0x080fe20007f7e0ff */
[----:B------:R-:W2:Y:S03]  /*96090*/  LDL.LU.64 R26, [R1+0x1370] ;  /* 0x00137000011a7983 */ /* 0x000ea60000300a00 */
[----:B------:R-:W-:Y:S02]  /*960a0*/  IADD3.X R30, R25, R3, RZ, P3, !PT ;  /* 0x00000003191e7210 */ /* 0x000fe40001ffe4ff */
[----:B------:R-:W4:Y:S01]  /*960b0*/  LDL.LU.64 R24, [R1+0x1368] ;  /* 0x0013680001187983 */ /* 0x000f220000300a00 */
[----:B------:R-:W-:-:S05]  /*960c0*/  IADD3 R31, P3, R22, R6, RZ ;  /* 0x00000006161f7210 */ /* 0x000fca0007f7e0ff */
[----:B------:R-:W-:Y:S01]  /*960d0*/  IMAD.X R32, R23, 0x1, R3, P3 ;  /* 0x0000000117207824 */ /* 0x000fe200018e0603 */
[-C--:B------:R-:W-:Y:S01]  /*960e0*/  IADD3 R33, P3, R16, R6.reuse, RZ ;  /* 0x0000000610217210 */ /* 0x080fe20007f7e0ff */
[----:B------:R-:W4:Y:S03]  /*960f0*/  LDL.LU.64 R22, [R1+0x12d8] ;  /* 0x0012d80001167983 */ /* 0x000f260000300a00 */
        /* <DEDUP_REMOVED lines=14> */
[----:B---3--:R-:W-:-:S05]  /*961e0*/  IADD3 R103, P3, R44, R6, RZ ;  /* 0x000000062c677210 */ /* 0x008fca0007f7e0ff */
[----:B------:R-:W-:Y:S01]  /*961f0*/  IMAD.X R104, R45, 0x1, R3, P3 ;  /* 0x000000012d687824 */ /* 0x000fe200018e0603 */
[-C--:B------:R-:W-:Y:S01]  /*96200*/  IADD3 R105, P3, R38, R6.reuse, RZ ;  /* 0x0000000626697210 */ /* 0x080fe20007f7e0ff */
[----:B------:R-:W3:Y:S03]  /*96210*/  LDL.LU.64 R44, [R1+0x12a8] ;  /* 0x0012a800012c7983 */ /* 0x000ee60000300a00 */
[----:B------:R-:W-:Y:S02]  /*96220*/  IADD3.X R106, R39, R3, RZ, P3, !PT ;  /* 0x00000003276a7210 */ /* 0x000fe40001ffe4ff */
[----:B------:R-:W3:Y:S01]  /*96230*/  LDL.LU.64 R38, [R1+0x12a0] ;  /* 0x0012a00001267983 */ /* 0x000ee20000300a00 */
[----:B------:R-:W-:-:S05]  /*96240*/  IADD3 R107, P3, R36, R6, RZ ;  /* 0x00000006246b7210 */ /* 0x000fca0007f7e0ff */
[----:B------:R-:W-:Y:S02]  /*96250*/  IMAD.X R112, R37, 0x1, R3, P3 ;  /* 0x0000000125707824 */ /* 0x000fe400018e0603 */
[----:B------:R-:W3:Y:S01]  /*96260*/  LDL.LU.64 R36, [R1+0x1200] ;  /* 0x0012000001247983 */ /* 0x000ee20000300a00 */
[----:B--2---:R-:W-:-:S04]  /*96270*/  IADD3 R113, P3, R26, R6, RZ ;  /* 0x000000061a717210 */ /* 0x004fc80007f7e0ff */
[----:B------:R-:W-:Y:S02]  /*96280*/  IADD3.X R114, R27, R3, RZ, P3, !PT ;  /* 0x000000031b727210 */ /* 0x000fe40001ffe4ff */
[----:B------:R-:W2:Y:S01]  /*96290*/  LDL.LU.64 R26, [R1+0x11f8] ;  /* 0x0011f800011a7983 */ /* 0x000ea20000300a00 */
[----:B----4-:R-:W-:-:S05]  /*962a0*/  IADD3 R115, P3, R24, R6, RZ ;  /* 0x0000000618737210 */ /* 0x010fca0007f7e0ff */
[----:B------:R-:W-:Y:S01]  /*962b0*/  IMAD.X R116, R25, 0x1, R3, P3 ;  /* 0x0000000119747824 */ /* 0x000fe200018e0603 */
[-C--:B------:R-:W-:Y:S01]  /*962c0*/  IADD3 R117, P3, R22, R6.reuse, RZ ;  /* 0x0000000616757210 */ /* 0x080fe20007f7e0ff */
[----:B------:R-:W4:Y:S03]  /*962d0*/  LDL.LU.64 R24, [R1+0x11f0] ;  /* 0x0011f00001187983 */ /* 0x000f260000300a00 */
        /* <DEDUP_REMOVED lines=16> */
[-C--:B---3--:R-:W-:Y:S01]  /*963e0*/  IADD3 R129, P3, R44, R6.reuse, RZ ;  /* 0x000000062c817210 */ /* 0x088fe20007f7e0ff */
[----:B------:R-:W3:Y:S03]  /*963f0*/  LDL.LU.64 R40, [R1+0xfd8] ;  /* 0x000fd80001287983 */ /* 0x000ee60000300a00 */
[----:B------:R-:W-:Y:S02]  /*96400*/  IADD3.X R130, R45, R3, RZ, P3, !PT ;  /* 0x000000032d827210 */ /* 0x000fe40001ffe4ff */
[----:B------:R-:W3:Y:S01]  /*96410*/  LDL.LU.64 R44, [R1+0xfd0] ;  /* 0x000fd000012c7983 */ /* 0x000ee20000300a00 */
[----:B------:R-:W-:-:S05]  /*96420*/  IADD3 R131, P3, R38, R6, RZ ;  /* 0x0000000626837210 */ /* 0x000fca0007f7e0ff */
[----:B------:R-:W-:Y:S01]  /*96430*/  IMAD.X R132, R39, 0x1, R3, P3 ;  /* 0x0000000127847824 */ /* 0x000fe200018e0603 */
[-C--:B------:R-:W-:Y:S01]  /*96440*/  IADD3 R133, P3, R36, R6.reuse, RZ ;  /* 0x0000000624857210 */ /* 0x080fe20007f7e0ff */
[----:B------:R-:W3:Y:S03]  /*96450*/  LDL.LU.64 R38, [R1+0xfc8] ;  /* 0x000fc80001267983 */ /* 0x000ee60000300a00 */
[----:B------:R-:W-:Y:S02]  /*96460*/  IADD3.X R134, R37, R3, RZ, P3, !PT ;  /* 0x0000000325867210 */ /* 0x000fe40001ffe4ff */
[----:B------:R-:W3:Y:S01]  /*96470*/  LDL.LU.64 R36, [R1+0xfc0] ;  /* 0x000fc00001247983 */ /* 0x000ee20000300a00 */
[----:B--2---:R-:W-:-:S05]  /*96480*/  IADD3 R135, P3, R26, R6, RZ ;  /* 0x000000061a877210 */ /* 0x004fca0007f7e0ff */
[----:B------:R-:W-:Y:S02]  /*96490*/  IMAD.X R136, R27, 0x1, R3, P3 ;  /* 0x000000011b887824 */ /* 0x000fe400018e0603 */
[----:B------:R-:W2:Y:S01]  /*964a0*/  LDL.LU.64 R26, [R1+0xfb8] ;  /* 0x000fb800011a7983 */ /* 0x000ea20000300a00 */
[----:B----4-:R-:W-:-:S04]  /*964b0*/  IADD3 R137, P3, R24, R6, RZ ;  /* 0x0000000618897210 */ /* 0x010fc80007f7e0ff */
        /* <DEDUP_REMOVED lines=15> */
[--C-:B------:R-:W-:Y:S01]  /*965b0*/  IMAD.X R148, R43, 0x1, R3.reuse, P3 ;  /* 0x000000012b947824 */ /* 0x100fe200018e0603 */
[-C--:B---3--:R-:W-:Y:S01]  /*965c0*/  IADD3 R149, P3, R40, R6.reuse, RZ ;  /* 0x0000000628957210 */ /* 0x088fe20007f7e0ff */
[----:B------:R-:W3:Y:S03]  /*965d0*/  LDL.LU.64 R42, [R1+0xf88] ;  /* 0x000f8800012a7983 */ /* 0x000ee60000300a00 */
[----:B------:R-:W-:Y:S02]  /*965e0*/  IADD3.X R150, R41, R3, RZ, P3, !PT ;  /* 0x0000000329967210 */ /* 0x000fe40001ffe4ff */
[-C--:B------:R-:W-:Y:S01]  /*965f0*/  IADD3 R151, P3, R44, R6.reuse, RZ ;  /* 0x000000062c977210 */ /* 0x080fe20007f7e0ff */
[----:B------:R-:W3:Y:S04]  /*96600*/  LDL.LU.64 R40, [R1+0xf80] ;  /* 0x000f800001287983 */ /* 0x000ee80000300a00 */
[----:B------:R-:W-:Y:S01]  /*96610*/  IMAD.X R152, R45, 0x1, R3, P3 ;  /* 0x000000012d987824 */ /* 0x000fe200018e0603 */
[----:B------:R-:W-:-:S04]  /*96620*/  IADD3 R153, P3, R38, R6, RZ ;  /* 0x0000000626997210 */ /* 0x000fc80007f7e0ff */
[----:B------:R-:W-:Y:S02]  /*96630*/  IADD3.X R154, R39, R3, RZ, P3, !PT ;  /* 0x00000003279a7210 */ /* 0x000fe40001ffe4ff */
[-C--:B------:R-:W-:Y:S01]  /*96640*/  IADD3 R155, P3, R36, R6.reuse, RZ ;  /* 0x00000006249b7210 */ /* 0x080fe20007f7e0ff */
[----:B------:R-:W3:Y:S04]  /*96650*/  LDL.LU.64 R38, [R1+0xf78] ;  /* 0x000f780001267983 */ /* 0x000ee80000300a00 */
[----:B------:R-:W-:Y:S02]  /*96660*/  IMAD.X R156, R37, 0x1, R3, P3 ;  /* 0x00000001259c7824 */ /* 0x000fe400018e0603 */
[----:B------:R-:W3:Y:S01]  /*96670*/  LDL.LU.64 R36, [R1+0xf70] ;  /* 0x000f700001247983 */ /* 0x000ee20000300a00 */
[----:B--2---:R-:W-:-:S04]  /*96680*/  IADD3 R157, P3, R26, R6, RZ ;  /* 0x000000061a9d7210 */ /* 0x004fc80007f7e0ff */
[----:B------:R-:W-:Y:S02]  /*96690*/  IADD3.X R158, R27, R3, RZ, P3, !PT ;  /* 0x000000031b9e7210 */ /* 0x000fe40001ffe4ff */
[----:B------:R-:W2:Y:S01]  /*966a0*/  LDL.LU.64 R26, [R1+0xf68] ;  /* 0x000f6800011a7983 */ /* 0x000ea20000300a00 */
        /* <DEDUP_REMOVED lines=11> */
[----:B------:R-:W4:Y:S01]  /*96760*/  LDL.LU.64 R14, [R1+0xf48] ;  /* 0x000f4800010e7983 */ /* 0x000f220000300a00 */
[----:B------:R-:W-:-:S03]  /*96770*/  IADD3 R167, P3, R12, R6, RZ ;  /* 0x000000060ca77210 */ /* 0x000fc60007f7e0ff */
[----:B------:R-:W4:Y:S02]  /*96780*/  LDL.LU.64 R208, [R1+0xf40] ;  /* 0x000f400001d07983 */ /* 0x000f240000300a00 */
[----:B------:R-:W-:Y:S02]  /*96790*/  IMAD.X R168, R13, 0x1, R3, P3 ;  /* 0x000000010da87824 */ /* 0x000fe400018e0603 */
[----:B------:R-:W4:Y:S01]  /*967a0*/  LDL.LU.64 R12, [R1+0xf38] ;  /* 0x000f3800010c7983 */ /* 0x000f220000300a00 */
[----:B---3--:R-:W-:-:S03]  /*967b0*/  IADD3 R169, P3, R42, R6, RZ ;  /* 0x000000062aa97210 */ /* 0x008fc60007f7e0ff */
[----:B------:R-:W3:Y:S01]  /*967c0*/  LDL.LU.64 R44, [R1+0xf30] ;  /* 0x000f3000012c7983 */ /* 0x000ee20000300a00 */
[----:B------:R-:W-:Y:S02]  /*967d0*/  IADD3.X R170, R43, R3, RZ, P3, !PT ;  /* 0x000000032baa7210 */ /* 0x000fe40001ffe4ff */
[-C--:B------:R-:W-:Y:S01]  /*967e0*/  IADD3 R171, P3, R40, R6.reuse, RZ ;  /* 0x0000000628ab7210 */ /* 0x080fe20007f7e0ff */
[----:B------:R-:W3:Y:S04]  /*967f0*/  LDL.LU.64 R42, [R1+0xf28] ;  /* 0x000f2800012a7983 */ /* 0x000ee80000300a00 */
[----:B------:R-:W-:Y:S02]  /*96800*/  IMAD.X R184, R41, 0x1, R3, P3 ;  /* 0x0000000129b87824 */ /* 0x000fe400018e0603 */
[----:B------:R-:W3:Y:S01]  /*96810*/  LDL.LU.64 R40, [R1+0xf20] ;  /* 0x000f200001287983 */ /* 0x000ee20000300a00 */
        /* <DEDUP_REMOVED lines=21> */
[----:B------:R-:W-:-:S05]  /*96970*/  IADD3 R207, P3, R208, R6, RZ ;  /* 0x00000006d0cf7210 */ /* 0x000fca0007f7e0ff */
[----:B------:R-:W-:Y:S01]  /*96980*/  IMAD.X R208, R209, 0x1, R3, P3 ;  /* 0x00000001d1d07824 */ /* 0x000fe200018e0603 */
[----:B------:R-:W-:-:S04]  /*96990*/  IADD3 R209, P3, R12, R6, RZ ;  /* 0x000000060cd17210 */ /* 0x000fc80007f7e0ff */
[----:B------:R-:W-:Y:S02]  /*969a0*/  IADD3.X R210, R13, R3, RZ, P3, !PT ;  /* 0x000000030dd27210 */ /* 0x000fe40001ffe4ff */
[----:B------:R-:W4:Y:S01]  /*969b0*/  LDL.LU.64 R12, [R1+0x1288] ;  /* 0x00128800010c7983 */ /* 0x000f220000300a00 */
[----:B---3--:R-:W-:-:S05]  /*969c0*/  IADD3 R211, P3, R44, R6, RZ ;  /* 0x000000062cd37210 */ /* 0x008fca0007f7e0ff */
        /* <DEDUP_REMOVED lines=9> */
[----:B------:R-:W-:Y:S01]  /*96a60*/  MOV R39, R5 ;  /* 0x0000000500277202 */ /* 0x000fe20000000f00 */
[----:B------:R-:W-:Y:S01]  /*96a70*/  IMAD.MOV.U32 R38, RZ, RZ, R2 ;  /* 0x000000ffff267224 */ /* 0x000fe200078e0002 */
[----:B------:R-:W-:Y:S01]  /*96a80*/  MOV R37, R8 ;  /* 0x0000000800257202 */ /* 0x000fe20000000f00 */
[----:B------:R-:W-:-:S03]  /*96a90*/  IMAD.MOV.U32 R36, RZ, RZ, R7 ;  /* 0x000000ffff247224 */ /* 0x000fc600078e0007 */
[----:B------:R1:W-:Y:S04]  /*96aa0*/  LDGSTS.E [R4+0x18800], [R38.64], P4 ;  /* 0x1880000026047fae */ /* 0x0003e8000a121848 */
[----:B------:R3:W-:Y:S01]  /*96ab0*/  LDGSTS.E [R4+0x18880], [R36.64], P4 ;  /* 0x1888000024047fae */ /* 0x0007e2000a121848 */
        /* <DEDUP_REMOVED lines=14> */
[----:B--2---:R-:W-:-:S04]  /*96ba0*/  IADD3 R237, P3, R26, R6, RZ ;  /* 0x000000061aed7210 */ /* 0x004fc80007f7e0ff */
[----:B------:R-:W-:Y:S02]  /*96bb0*/  IADD3.X R238, R27, R3, RZ, P3, !PT ;  /* 0x000000031bee7210 */ /* 0x000fe40001ffe4ff */
[----:B----4-:R-:W-:-:S05]  /*96bc0*/  IADD3 R239, P3, R24, R6, RZ ;  /* 0x0000000618ef7210 */ /* 0x010fca0007f7e0ff */
[----:B------:R-:W-:Y:S01]  /*96bd0*/  IMAD.X R240, R25, 0x1, R3, P3 ;  /* 0x0000000119f07824 */ /* 0x000fe200018e0603 */
[----:B------:R-:W-:-:S04]  /*96be0*/  IADD3 R241, P3, R22, R6, RZ ;  /* 0x0000000616f17210 */ /* 0x000fc80007f7e0ff */
[----:B------:R-:W-:Y:S02]  /*96bf0*/  IADD3.X R242, R23, R3, RZ, P3, !PT ;  /* 0x0000000317f27210 */ /* 0x000fe40001ffe4ff */
[-C--:B------:R-:W-:Y:S02]  /*96c00*/  IADD3 R243, P3, R16, R6.reuse, RZ ;  /* 0x0000000610f37210 */ /* 0x080fe40007f7e0ff */
[----:B------:R-:W-:-:S03]  /*96c10*/  IADD3 R245, P5, R14, R6, RZ ;  /* 0x000000060ef57210 */ /* 0x000fc60007fbe0ff */
[----:B------:R-:W-:Y:S01]  /*96c20*/  IMAD.X R244, R17, 0x1, R3, P3 ;  /* 0x0000000111f47824 */ /* 0x000fe200018e0603 */
[----:B------:R-:W-:Y:S02]  /*96c30*/  IADD3.X R246, R15, R3, RZ, P5, !PT ;  /* 0x000000030ff67210 */ /* 0x000fe40002ffe4ff */
[----:B------:R-:W-:Y:S02]  /*96c40*/  IADD3 R19, P5, R19, R6, RZ ;  /* 0x0000000613137210 */ /* 0x000fe40007fbe0ff */
[----:B------:R-:W-:-:S03]  /*96c50*/  ISETP.GT.AND P3, PT, R0, 0x72, PT ;  /* 0x000000720000780c */ /* 0x000fc60003f64270 */
[----:B------:R-:W-:Y:S01]  /*96c60*/  IMAD.X R20, R20, 0x1, R3, P5 ;  /* 0x0000000114147824 */ /* 0x000fe200028e0603 */
[----:B------:R-:W-:Y:S01]  /*96c70*/  SEL R247, RZ, 0x4, !P3 ;  /* 0x00000004fff77807 */ /* 0x000fe20005800000 */
[----:B------:R-:W-:Y:S01]  /*96c80*/  IMAD.MOV.U32 R26, RZ, RZ, R9 ;  /* 0x000000ffff1a7224 */ /* 0x000fe200078e0009 */
[----:B------:R-:W-:Y:S01]  /*96c90*/  IADD3 R248, P3, R12, R6, RZ ;  /* 0x000000060cf87210 */ /* 0x000fe20007f7e0ff */
[----:B------:R-:W-:Y:S01]  /*96ca0*/  STL [R1+0x320c], R19 ;  /* 0x00320c1301007387 */ /* 0x000fe20000100800 */
[----:B------:R-:W-:Y:S01]  /*96cb0*/  MOV R27, R10 ;  /* 0x0000000a001b7202 */ /* 0x000fe20000000f00 */
[----:B------:R-:W-:Y:S01]  /*96cc0*/  IMAD.MOV.U32 R24, RZ, RZ, R11 ;  /* 0x000000ffff187224 */ /* 0x000fe200078e000b */
[----:B------:R-:W-:Y:S01]  /*96cd0*/  MOV R25, R28 ;  /* 0x0000001c00197202 */ /* 0x000fe20000000f00 */
[----:B------:R-:W-:Y:S01]  /*96ce0*/  STL [R1+0x3200], R20 ;  /* 0x0032001401007387 */ /* 0x000fe20000100800 */
[----:B------:R-:W-:Y:S01]  /*96cf0*/  IMAD.MOV.U32 R22, RZ, RZ, R29 ;  /* 0x000000ffff167224 */ /* 0x000fe200078e001d */
[----:B------:R-:W-:Y:S01]  /*96d00*/  MOV R23, R30 ;  /* 0x0000001e00177202 */ /* 0x000fe20000000f00 */
[----:B------:R-:W-:Y:S01]  /*96d10*/  IMAD.MOV.U32 R16, RZ, RZ, R31 ;  /* 0x000000ffff107224 */ /* 0x000fe200078e001f */
[----:B------:R-:W-:Y:S01]  /*96d20*/  STL.64 [R1+0x1460], R38 ;  /* 0x0014602601007387 */ /* 0x000fe20000100a00 */
[----:B------:R-:W-:Y:S01]  /*96d30*/  MOV R17, R32 ;  /* 0x0000002000117202 */ /* 0x000fe20000000f00 */
[----:B------:R-:W-:Y:S01]  /*96d40*/  IMAD.MOV.U32 R14, RZ, RZ, R33 ;  /* 0x000000ffff0e7224 */ /* 0x000fe200078e0021 */
[----:B------:R-:W-:Y:S01]  /*96d50*/  IADD3.X R249, R13, R3, RZ, P3, !PT ;  /* 0x000000030df97210 */ /* 0x000fe20001ffe4ff */
[----:B------:R-:W-:Y:S01]  /*96d60*/  STL.64 [R1+0x1458], R36 ;  /* 0x0014582401007387 */ /* 0x000fe20000100a00 */
[----:B------:R-:W-:Y:S01]  /*96d70*/  MOV R15, R34 ;  /* 0x00000022000f7202 */ /* 0x000fe20000000f00 */
[----:B------:R-:W-:Y:S01]  /*96d80*/  IMAD.MOV.U32 R12, RZ, RZ, R35 ;  /* 0x000000ffff0c7224 */ /* 0x000fe200078e0023 */
[----:B------:R-:W-:Y:S01]  /*96d90*/  MOV R13, R96 ;  /* 0x00000060000d7202 */ /* 0x000fe20000000f00 */
[----:B------:R2:W-:Y:S04]  /*96da0*/  STL.64 [R1+0x1450], R26 ;  /* 0x0014501a01007387 */ /* 0x0005e80000100a00 */
[----:B------:R2:W-:Y:S04]  /*96db0*/  LDGSTS.E [R4+0x18900], [R26.64], P4 ;  /* 0x189000001a047fae */ /* 0x0005e8000a121848 */
[----:B------:R4:W-:Y:S04]  /*96dc0*/  STL.64 [R1+0x1448], R24 ;  /* 0x0014481801007387 */ /* 0x0009e80000100a00 */
[----:B------:R4:W-:Y:S01]  /*96dd0*/  LDGSTS.E [R4+0x18980], [R24.64], P4 ;  /* 0x1898000018047fae */ /* 0x0009e2000a121848 */
[----:B--2---:R-:W-:Y:S01]  /*96de0*/  IMAD.MOV.U32 R26, RZ, RZ, R97 ;  /* 0x000000ffff1a7224 */ /* 0x004fe200078e0061 */
[----:B------:R-:W-:-:S02]  /*96df0*/  MOV R27, R98 ;  /* 0x00000062001b7202 */ /* 0x000fc40000000f00 */
[----:B------:R2:W-:Y:S04]  /*96e00*/  STL.64 [R1+0x1440], R22 ;  /* 0x0014401601007387 */ /* 0x0005e80000100a00 */
[----:B------:R2:W-:Y:S01]  /*96e10*/  LDGSTS.E [R4+0x18a00], [R22.64], P4 ;  /* 0x18a0000016047fae */ /* 0x0005e2000a121848 */
[----:B----4-:R-:W-:Y:S01]  /*96e20*/  IMAD.MOV.U32 R24, RZ, RZ, R99 ;  /* 0x000000ffff187224 */ /* 0x010fe200078e0063 */
[----:B------:R-:W-:Y:S02]  /*96e30*/  MOV R25, R100 ;  /* 0x0000006400197202 */ /* 0x000fe40000000f00 */
[----:B------:R4:W-:Y:S04]  /*96e40*/  STL.64 [R1+0x1438], R16 ;  /* 0x0014381001007387 */ /* 0x0009e80000100a00 */
[----:B------:R4:W-:Y:S01]  /*96e50*/  LDGSTS.E [R4+0x18a80], [R16.64], P4 ;  /* 0x18a8000010047fae */ /* 0x0009e2000a121848 */
[----:B--2---:R-:W-:Y:S01]  /*96e60*/  IMAD.MOV.U32 R22, RZ, RZ, R101 ;  /* 0x000000ffff167224 */ /* 0x004fe200078e0065 */
[----:B------:R-:W-:-:S02]  /*96e70*/  MOV R23, R102 ;  /* 0x0000006600177202 */ /* 0x000fc40000000f00 */
[----:B------:R2:W-:Y:S01]  /*96e80*/  STL.64 [R1+0x1430], R14 ;  /* 0x0014300e01007387 */ /* 0x0005e20000100a00 */
[----:B------:R-:W-:-:S03]  /*96e90*/  IMAD.MOV.U32 R10, RZ, RZ, R113 ;  /* 0x000000ffff0a7224 */ /* 0x000fc600078e0071 */
[----:B------:R2:W-:Y:S01]  /*96ea0*/  LDGSTS.E [R4+0x18b00], [R14.64], P4 ;  /* 0x18b000000e047fae */ /* 0x0005e2000a121848 */
[----:B----4-:R-:W-:Y:S01]  /*96eb0*/  IMAD.MOV.U32 R16, RZ, RZ, R103 ;  /* 0x000000ffff107224 */ /* 0x010fe200078e0067 */
[----:B------:R-:W-:Y:S02]  /*96ec0*/  MOV R17, R104 ;  /* 0x0000006800117202 */ /* 0x000fe40000000f00 */
[----:B------:R4:W-:Y:S01]  /*96ed0*/  STL.64 [R1+0x1428], R12 ;  /* 0x0014280c01007387 */ /* 0x0009e20000100a00 */
[----:B------:R-:W-:-:S03]  /*96ee0*/  MOV R11, R114 ;  /* 0x00000072000b7202 */ /* 0x000fc60000000f00 */
[----:B------:R4:W-:Y:S01]  /*96ef0*/  LDGSTS.E [R4+0x18b80], [R12.64], P4 ;  /* 0x18b800000c047fae */ /* 0x0009e2000a121848 */
[----:B------:R-:W-:Y:S01]  /*96f00*/  MOV R9, R116 ;  /* 0x0000007400097202 */ /* 0x000fe20000000f00 */
[----:B--2---:R-:W-:Y:S01]  /*96f10*/  IMAD.MOV.U32 R14, RZ, RZ, R105 ;  /* 0x000000ffff0e7224 */ /* 0x004fe200078e0069 */
[----:B------:R-:W-:Y:S01]  /*96f20*/  MOV R15, R106 ;  /* 0x0000006a000f7202 */ /* 0x000fe20000000f00 */
[----:B------:R2:W-:Y:S04]  /*96f30*/  STL.64 [R1+0x13a0], R26 ;  /* 0x0013a01a01007387 */ /* 0x0005e80000100a00 */
[----:B------:R1:W-:Y:S01]  /*96f40*/  STL.64 [R1+0x1398], R24 ;  /* 0x0013981801007387 */ /* 0x0003e20000100a00 */
[----:B----4-:R-:W-:Y:S01]  /*96f50*/  IMAD.MOV.U32 R12, RZ, RZ, R107 ;  /* 0x000000ffff0c7224 */ /* 0x010fe200078e006b */
[----:B------:R-:W-:-:S02]  /*96f60*/  MOV R13, R112 ;  /* 0x00000070000d7202 */ /* 0x000fc40000000f00 */
        /* <DEDUP_REMOVED lines=8> */
[----:B-1----:R-:W-:Y:S01]  /*96ff0*/  IMAD.MOV.U32 R24, RZ, RZ, R119 ;  /* 0x000000ffff187224 */ /* 0x002fe200078e0077 */
[----:B------:R-:W-:Y:S02]  /*97000*/  MOV R25, R120 ;  /* 0x0000007800197202 */ /* 0x000fe40000000f00 */
[----:B------:R1:W-:Y:S04]  /*97010*/  STL.64 [R1+0x1378], R12 ;  /* 0x0013780c01007387 */ /* 0x0003e80000100a00 */
[----:B------:R1:W-:Y:S01]  /*97020*/  LDGSTS.E [R4+0x19980], [R16.64], P6 ;  /* 0x1998000010047fae */ /* 0x0003e2000b121848 */
[----:B----4-:R-:W-:Y:S01]  /*97030*/  IMAD.MOV.U32 R22, RZ, RZ, R121 ;  /* 0x000000ffff167224 */ /* 0x010fe200078e0079 */
[----:B------:R-:W-:-:S02]  /*97040*/  MOV R23, R122 ;  /* 0x0000007a00177202 */ /* 0x000fc40000000f00 */
[----:B------:R4:W-:Y:S04]  /*97050*/  STL.64 [R1+0x1370], R10 ;  /* 0x0013700a01007387 */ /* 0x0009e80000100a00 */
[----:B------:R2:W-:Y:S01]  /*97060*/  LDGSTS.E [R4+0x19a00], [R14.64], P6 ;  /* 0x19a000000e047fae */ /* 0x0005e2000b121848 */
[----:B-1----:R-:W-:Y:S01]  /*97070*/  IMAD.MOV.U32 R16, RZ, RZ, R123 ;  /* 0x000000ffff107224 */ /* 0x002fe200078e007b */
[----:B------:R-:W-:Y:S02]  /*97080*/  MOV R17, R124 ;  /* 0x0000007c00117202 */ /* 0x000fe40000000f00 */
[----:B------:R1:W-:Y:S04]  /*97090*/  STL.64 [R1+0x1368], R8 ;  /* 0x0013680801007387 */ /* 0x0003e80000100a00 */
[----:B------:R1:W-:Y:S01]  /*970a0*/  LDGSTS.E [R4+0x19a80], [R12.64], P6 ;  /* 0x19a800000c047fae */ /* 0x0003e2000b121848 */
[----:B--2---:R-:W-:Y:S01]  /*970b0*/  IMAD.MOV.U32 R14, RZ, RZ, R125 ;  /* 0x000000ffff0e7224 */ /* 0x004fe200078e007d */
[----:B------:R-:W-:-:S02]  /*970c0*/  MOV R15, R126 ;  /* 0x0000007e000f7202 */ /* 0x000fc40000000f00 */
[----:B------:R4:W-:Y:S04]  /*970d0*/  LDGSTS.E [R4+0x19b00], [R10.64], P6 ;  /* 0x19b000000a047fae */ /* 0x0009e8000b121848 */
[----:B------:R2:W-:Y:S01]  /*970e0*/  STL.64 [R1+0x12d8], R26 ;  /* 0x0012d81a01007387 */ /* 0x0005e20000100a00 */
[----:B-1----:R-:W-:Y:S01]  /*970f0*/  IMAD.MOV.U32 R12, RZ, RZ, R127 ;  /* 0x000000ffff0c7224 */ /* 0x002fe200078e007f */
[----:B------:R-:W-:Y:S02]  /*97100*/  MOV R13, R128 ;  /* 0x00000080000d7202 */ /* 0x000fe40000000f00 */
[----:B------:R1:W-:Y:S04]  /*97110*/  LDGSTS.E [R4+0x19b80], [R8.64], P6 ;  /* 0x19b8000008047fae */ /* 0x0003e8000b121848 */
[----:B------:R-:W-:Y:S01]  /*97120*/  STL.64 [R1+0x12d0], R24 ;  /* 0x0012d01801007387 */ /* 0x000fe20000100a00 */
[----:B----4-:R-:W-:Y:S01]  /*97130*/  IMAD.MOV.U32 R10, RZ, RZ, R129 ;  /* 0x000000ffff0a7224 */ /* 0x010fe200078e0081 */
[----:B------:R-:W-:-:S02]  /*97140*/  MOV R11, R130 ;  /* 0x00000082000b7202 */ /* 0x000fc40000000f00 */
[----:B------:R-:W-:Y:S01]  /*97150*/  STL.64 [R1+0x12c8], R22 ;  /* 0x0012c81601007387 */ /* 0x000fe20000100a00 */
[----:B---3--:R-:W-:Y:S01]  /*97160*/  MOV R37, R142 ;  /* 0x0000008e00257202 */ /* 0x008fe20000000f00 */
[----:B-1----:R-:W-:Y:S01]  /*97170*/  IMAD.MOV.U32 R8, RZ, RZ, R131 ;  /* 0x000000ffff087224 */ /* 0x002fe200078e0083 */
[----:B------:R-:W-:Y:S01]  /*97180*/  MOV R9, R132 ;  /* 0x0000008400097202 */ /* 0x000fe20000000f00 */
[----:B------:R1:W-:Y:S01]  /*97190*/  STL.64 [R1+0x12c0], R16 ;  /* 0x0012c01001007387 */ /* 0x0003e20000100a00 */
[----:B------:R-:W-:Y:S01]  /*971a0*/  IMAD.MOV.U32 R38, RZ, RZ, R139 ;  /* 0x000000ffff267224 */ /* 0x000fe200078e008b */
[----:B------:R-:W-:Y:S02]  /*971b0*/  MOV R39, R140 ;  /* 0x0000008c00277202 */ /* 0x000fe40000000f00 */
[----:B------:R-:W-:Y:S01]  /*971c0*/  STL.64 [R1+0x12b8], R14 ;  /* 0x0012b80e01007387 */ /* 0x000fe20000100a00 */
[----:B------:R-:W-:Y:S01]  /*971d0*/  IMAD.MOV.U32 R142, RZ, RZ, R143 ;  /* 0x000000ffff8e7224 */ /* 0x000fe200078e008f */
[----:B------:R-:W-:-:S02]  /*971e0*/  MOV R143, R144 ;  /* 0x00000090008f7202 */ /* 0x000fc40000000f00 */
[----:B------:R3:W-:Y:S01]  /*971f0*/  STL.64 [R1+0x12b0], R12 ;  /* 0x0012b00c01007387 */ /* 0x0007e20000100a00 */
[----:B------:R-:W-:-:S03]  /*97200*/  IMAD.MOV.U32 R36, RZ, RZ, R141 ;  /* 0x000000ffff247224 */ /* 0x000fc600078e008d */
[----:B------:R-:W-:Y:S01]  /*97210*/  STL.64 [R1+0x12a8], R10 ;  /* 0x0012a80a01007387 */ /* 0x000fe20000100a00 */
[----:B------:R-:W-:Y:S01]  /*97220*/  IMAD.MOV.U32 R144, RZ, RZ, R145 ;  /* 0x000000ffff907224 */ /* 0x000fe200078e0091 */
[----:B------:R-:W-:Y:S02]  /*97230*/  MOV R145, R146 ;  /* 0x0000009200917202 */ /* 0x000fe40000000f00 */
[----:B------:R4:W-:Y:S01]  /*97240*/  STL.64 [R1+0x12a0], R8 ;  /* 0x0012a00801007387 */ /* 0x0009e20000100a00 */
[----:B------:R-:W-:Y:S01]  /*97250*/  SEL R247, R247, RZ, !P1 ;  /* 0x000000fff7f77207 */ /* 0x000fe20004800000 */
[----:B------:R-:W-:Y:S02]  /*97260*/  IMAD.MOV.U32 R140, RZ, RZ, R147 ;  /* 0x000000ffff8c7224 */ /* 0x000fe400078e0093 */
[----:B------:R2:W-:Y:S01]  /*97270*/  LDGSTS.E [R4+0x1a800], [R26.64], P0 ;  /* 0x1a8000001a047fae */ /* 0x0005e20008121848 */
[----:B------:R-:W-:-:S03]  /*97280*/  MOV R141, R148 ;  /* 0x00000094008d7202 */ /* 0x000fc60000000f00 */
[----:B------:R1:W-:Y:S01]  /*97290*/  STL.64 [R1+0x1200], R44 ;  /* 0x0012002c01007387 */ /* 0x0003e20000100a00 */
[----:B------:R-:W-:-:S03]  /*972a0*/  ISETP.GT.AND P5, PT, R0, 0x76, PT ;  /* 0x000000760000780c */ /* 0x000fc60003fa4270 */
[----:B------:R1:W-:Y:S01]  /*972b0*/  STL.64 [R1+0x11f8], R42 ;  /* 0x0011f82a01007387 */ /* 0x0003e20000100a00 */
[----:B------:R-:W-:-:S03]  /*972c0*/  MOV R139, R150 ;  /* 0x00000096008b7202 */ /* 0x000fc60000000f00 */
[----:B--2---:R-:W2:Y:S04]  /*972d0*/  S2R R27, SR_TID.X ;  /* 0x00000000001b7919 */ /* 0x004ea80000002100 */
[----:B------:R1:W-:Y:S01]  /*972e0*/  STL.64 [R1+0x11f0], R40 ;  /* 0x0011f02801007387 */ /* 0x0003e20000100a00 */
[----:B------:R-:W-:-:S03]  /*972f0*/  ISETP.NE.U32.AND P3, PT, R247, RZ, PT ;  /* 0x000000fff700720c */ /* 0x000fc60003f65070 */
[----:B------:R1:W-:Y:S01]  /*97300*/  STL.64 [R1+0x11e8], R38 ;  /* 0x0011e82601007387 */ /* 0x0003e20000100a00 */
[----:B------:R-:W-:-:S03]  /*97310*/  IMAD.MOV.U32 R132, RZ, RZ, R155 ;  /* 0x000000ffff847224 */ /* 0x000fc600078e009b */
[----:B------:R1:W-:Y:S01]  /*97320*/  STL.64 [R1+0x11e0], R36 ;  /* 0x0011e02401007387 */ /* 0x0003e20000100a00 */
[----:B------:R-:W-:Y:S01]  /*97330*/  SEL R247, RZ, 0x4, !P5 ;  /* 0x00000004fff77807 */ /* 0x000fe20006800000 */
[----:B------:R-:W-:Y:S02]  /*97340*/  IMAD.MOV.U32 R130, RZ, RZ, R157 ;  /* 0x000000ffff827224 */ /* 0x000fe400078e009d */
[----:B------:R-:W-:Y:S01]  /*97350*/  STL.64 [R1+0x11d8], R142 ;  /* 0x0011d88e01007387 */ /* 0x000fe20000100a00 */
[----:B------:R-:W-:Y:S01]  /*97360*/  MOV R131, R158 ;  /* 0x0000009e00837202 */ /* 0x000fe20000000f00 */
[----:B------:R-:W-:Y:S02]  /*97370*/  IMAD.MOV.U32 R128, RZ, RZ, R159 ;  /* 0x000000ffff807224 */ /* 0x000fe400078e009f */
[----:B------:R-:W-:Y:S01]  /*97380*/  STL.64 [R1+0x11d0], R144 ;  /* 0x0011d09001007387 */ /* 0x000fe20000100a00 */
[----:B------:R-:W-:Y:S01]  /*97390*/  MOV R129, R160 ;  /* 0x000000a000817202 */ /* 0x000fe20000000f00 */
[----:B------:R-:W-:-:S02]  /*973a0*/  IMAD.MOV.U32 R126, RZ, RZ, R161 ;  /* 0x000000ffff7e7224 */ /* 0x000fc400078e00a1 */
[----:B------:R-:W-:Y:S01]  /*973b0*/  STL.64 [R1+0x11c8], R140 ;  /* 0x0011c88c01007387 */ /* 0x000fe20000100a00 */
[----:B------:R-:W-:Y:S01]  /*973c0*/  MOV R127, R162 ;  /* 0x000000a2007f7202 */ /* 0x000fe20000000f00 */
[----:B------:R-:W-:Y:S02]  /*973d0*/  IMAD.MOV.U32 R124, RZ, RZ, R163 ;  /* 0x000000ffff7c7224 */ /* 0x000fe400078e00a3 */
[----:B------:R-:W-:Y:S01]  /*973e0*/  STL.64 [R1+0xfd8], R138 ;  /* 0x000fd88a01007387 */ /* 0x000fe20000100a00 */
[----:B------:R-:W-:Y:S01]  /*973f0*/  MOV R125, R164 ;  /* 0x000000a4007d7202 */ /* 0x000fe20000000f00 */
[----:B------:R-:W-:Y:S02]  /*97400*/  IMAD.MOV.U32 R122, RZ, RZ, R165 ;  /* 0x000000ffff7a7224 */ /* 0x000fe400078e00a5 */
[----:B------:R2:W-:Y:S01]  /*97410*/  LDGSTS.E [R4+0x1a880], [R24.64], P0 ;  /* 0x1a88000018047fae */ /* 0x0005e20008121848 */
[----:B------:R-:W-:-:S03]  /*97420*/  SEL R2, R247, RZ, !P1 ;  /* 0x000000fff7027207 */ /* 0x000fc60004800000 */
[----:B------:R-:W-:Y:S01]  /*97430*/  STL.64 [R1+0xfd0], R136 ;  /* 0x000fd08801007387 */ /* 0x000fe20000100a00 */
[----:B------:R-:W-:Y:S01]  /*97440*/  MOV R123, R166 ;  /* 0x000000a6007b7202 */ /* 0x000fe20000000f00 */
[----:B------:R-:W-:Y:S02]  /*97450*/  IMAD.MOV.U32 R120, RZ, RZ, R167 ;  /* 0x000000ffff787224 */ /* 0x000fe400078e00a7 */
[----:B------:R1:W-:Y:S01]  /*97460*/  LDGSTS.E [R4+0x1a900], [R22.64], P0 ;  /* 0x1a90000016047fae */ /* 0x0003e20008121848 */
[----:B------:R-:W-:-:S03]  /*97470*/  ISETP.GT.AND P5, PT, R0, 0x7a, PT ;  /* 0x0000007a0000780c */ /* 0x000fc60003fa4270 */
[----:B------:R-:W-:Y:S01]  /*97480*/  STL.64 [R1+0xfc8], R134 ;  /* 0x000fc88601007387 */ /* 0x000fe20000100a00 */
[----:B------:R-:W-:Y:S01]  /*97490*/  MOV R121, R168 ;  /* 0x000000a800797202 */ /* 0x000fe20000000f00 */
[----:B------:R-:W-:Y:S02]  /*974a0*/  IMAD.MOV.U32 R118, RZ, RZ, R169 ;  /* 0x000000ffff767224 */ /* 0x000fe400078e00a9 */
[----:B------:R1:W-:Y:S01]  /*974b0*/  LDGSTS.E [R4+0x1a980], [R16.64], P0 ;  /* 0x1a98000010047fae */ /* 0x0003e20008121848 */
[----:B------:R-:W-:-:S03]  /*974c0*/  MOV R119, R170 ;  /* 0x000000aa00777202 */ /* 0x000fc60000000f00 */
[----:B------:R-:W-:Y:S01]  /*974d0*/  STL.64 [R1+0xfc0], R132 ;  /* 0x000fc08401007387 */ /* 0x000fe20000100a00 */
[----:B------:R-:W-:Y:S01]  /*974e0*/  IMAD.MOV.U32 R116, RZ, RZ, R171 ;  /* 0x000000ffff747224 */ /* 0x000fe200078e00ab */
[----:B------:R-:W-:Y:S02]  /*974f0*/  MOV R117, R184 ;  /* 0x000000b800757202 */ /* 0x000fe40000000f00 */
[----:B------:R2:W-:Y:S01]  /*97500*/  LDGSTS.E [R4+0x1aa00], [R14.64], P0 ;  /* 0x1aa000000e047fae */ /* 0x0005e20008121848 */
[----:B------:R-:W-:-:S03]  /*97510*/  ISETP.NE.U32.AND P4, PT, R2, RZ, PT ;  /* 0x000000ff0200720c */ /* 0x000fc60003f85070 */
[----:B------:R-:W-:Y:S01]  /*97520*/  STL.64 [R1+0xfb8], R130 ;  /* 0x000fb88201007387 */ /* 0x000fe20000100a00 */
[----:B-1----:R-:W-:Y:S01]  /*97530*/  IMAD.MOV.U32 R16, RZ, RZ, R185 ;  /* 0x000000ffff107224 */ /* 0x002fe200078e00b9 */
[----:B------:R-:W-:Y:S02]  /*97540*/  MOV R17, R186 ;  /* 0x000000ba00117202 */ /* 0x000fe40000000f00 */
[----:B------:R3:W-:Y:S01]  /*97550*/  LDGSTS.E [R4+0x1aa80], [R12.64], P0 ;  /* 0x1aa800000c047fae */ /* 0x0007e20008121848 */
[----:B------:R-:W-:-:S03]  /*97560*/  SEL R2, RZ, 0x4, !P5 ;  /* 0x00000004ff027807 */ /* 0x000fc60006800000 */
[----:B------:R-:W-:Y:S01]  /*97570*/  STL.64 [R1+0xfb0], R128 ;  /* 0x000fb08001007387 */ /* 0x000fe20000100a00 */
[----:B------:R-:W-:-:S03]  /*97580*/  IMAD.MOV.U32 R114, RZ, RZ, R189 ;  /* 0x000000ffff727224 */ /* 0x000fc600078e00bd */
[----:B------:R1:W-:Y:S04]  /*97590*/  LDGSTS.E [R4+0x1ab00], [R10.64], P0 ;  /* 0x1ab000000a047fae */ /* 0x0003e80008121848 */
[----:B------:R-:W-:Y:S01]  /*975a0*/  STL.64 [R1+0xfa8], R126 ;  /* 0x000fa87e01007387 */ /* 0x000fe20000100a00 */
[----:B---3--:R-:W-:-:S03]  /*975b0*/  IMAD.MOV.U32 R12, RZ, RZ, R191 ;  /* 0x000000ffff0c7224 */ /* 0x008fc600078e00bf */
[----:B------:R4:W-:Y:S01]  /*975c0*/  LDGSTS.E [R4+0x1ab80], [R8.64], P0 ;  /* 0x1ab8000008047fae */ /* 0x0009e20008121848 */
[----:B------:R-:W-:-:S03]  /*975d0*/  MOV R13, R192 ;  /* 0x000000c0000d7202 */ /* 0x000fc60000000f00 */
[----:B------:R-:W-:Y:S01]  /*975e0*/  STL.64 [R1+0xfa0], R124 ;  /* 0x000fa07c01007387 */ /* 0x000fe20000100a00 */
[----:B------:R-:W-:-:S03]  /*975f0*/  IMAD.MOV.U32 R112, RZ, RZ, R193 ;  /* 0x000000ffff707224 */ /* 0x000fc600078e00c1 */
[----:B------:R-:W-:Y:S01]  /*97600*/  STL.64 [R1+0xf98], R122 ;  /* 0x000f987a01007387 */ /* 0x000fe20000100a00 */
[----:B------:R-:W-:Y:S01]  /*97610*/  MOV R113, R194 ;  /* 0x000000c200717202 */ /* 0x000fe20000000f00 */
[----:B----4-:R-:W-:Y:S01]  /*97620*/  IMAD.MOV.U32 R8, RZ, RZ, R187 ;  /* 0x000000ffff087224 */ /* 0x010fe200078e00bb */
[----:B------:R-:W-:Y:S01]  /*97630*/  MOV R9, R188 ;  /* 0x000000bc00097202 */ /* 0x000fe20000000f00 */
[----:B------:R-:W-:Y:S01]  /*97640*/  STL.64 [R1+0xf90], R120 ;  /* 0x000f907801007387 */ /* 0x000fe20000100a00 */
[----:B------:R-:W-:Y:S01]  /*97650*/  SEL R2, R2, RZ, !P1 ;  /* 0x000000ff02027207 */ /* 0x000fe20004800000 */
[----:B------:R-:W-:Y:S02]  /*97660*/  IMAD.MOV.U32 R106, RZ, RZ, R195 ;  /* 0x000000ffff6a7224 */ /* 0x000fe400078e00c3 */
[----:B------:R-:W-:Y:S01]  /*97670*/  STL.64 [R1+0xf88], R118 ;  /* 0x000f887601007387 */ /* 0x000fe20000100a00 */
[----:B------:R-:W-:Y:S01]  /*97680*/  MOV R107, R204 ;  /* 0x000000cc006b7202 */ /* 0x000fe20000000f00 */
[----:B------:R-:W-:-:S02]  /*97690*/  IMAD.MOV.U32 R104, RZ, RZ, R205 ;  /* 0x000000ffff687224 */ /* 0x000fc400078e00cd */
[----:B------:R-:W-:Y:S01]  /*976a0*/  STL.64 [R1+0xf80], R116 ;  /* 0x000f807401007387 */ /* 0x000fe20000100a00 */
[----:B------:R-:W-:Y:S01]  /*976b0*/  ISETP.GT.AND P5, PT, R0, 0x7e, PT ;  /* 0x0000007e0000780c */ /* 0x000fe20003fa4270 */
[----:B------:R-:W-:Y:S01]  /*976c0*/  IMAD.MOV.U32 R102, RZ, RZ, R207 ;  /* 0x000000ffff667224 */ /* 0x000fe200078e00cf */
[----:B------:R-:W-:Y:S01]  /*976d0*/  MOV R105, R206 ;  /* 0x000000ce00697202 */ /* 0x000fe20000000f00 */
[----:B------:R3:W-:Y:S01]  /*976e0*/  STL.64 [R1+0xf78], R16 ;  /* 0x000f781001007387 */ /* 0x0007e20000100a00 */
[----:B------:R-:W-:Y:S01]  /*976f0*/  MOV R103, R208 ;  /* 0x000000d000677202 */ /* 0x000fe20000000f00 */
[----:B--2---:R-:W-:Y:S02]  /*97700*/  IMAD.MOV.U32 R14, RZ, RZ, R209 ;  /* 0x000000ffff0e7224 */ /* 0x004fe400078e00d1 */
[----:B------:R2:W-:Y:S01]  /*97710*/  STL.64 [R1+0xf70], R8 ;  /* 0x000f700801007387 */ /* 0x0005e20000100a00 */
[----:B------:R-:W-:Y:S01]  /*97720*/  MOV R15, R210 ;  /* 0x000000d2000f7202 */ /* 0x000fe20000000f00 */
[----:B-1----:R-:W-:-:S02]  /*97730*/  IMAD.MOV.U32 R10, RZ, RZ, R211 ;  /* 0x000000ffff0a7224 */ /* 0x002fc400078e00d3 */
[----:B------:R-:W-:Y:S01]  /*97740*/  STL.64 [R1+0xf68], R114 ;  /* 0x000f687201007387 */ /* 0x000fe20000100a00 */
[----:B------:R-:W-:Y:S01]  /*97750*/  ISETP.NE.U32.AND P6, PT, R2, RZ, PT ;  /* 0x000000ff0200720c */ /* 0x000fe20003fc5070 */
[----:B------:R-:W-:Y:S01]  /*97760*/  IMAD.MOV.U32 R100, RZ, RZ, R213 ;  /* 0x000000ffff647224 */ /* 0x000fe200078e00d5 */
[----:B------:R-:W-:Y:S01]  /*97770*/  MOV R11, R212 ;  /* 0x000000d4000b7202 */ /* 0x000fe20000000f00 */
[----:B------:R1:W-:Y:S01]  /*97780*/  STL.64 [R1+0xf60], R12 ;  /* 0x000f600c01007387 */ /* 0x0003e20000100a00 */
[----:B------:R-:W-:Y:S01]  /*97790*/  SEL R2, RZ, 0x4, !P5 ;  /* 0x00000004ff027807 */ /* 0x000fe20006800000 */
[----:B------:R-:W-:Y:S01]  /*977a0*/  IMAD.MOV.U32 R98, RZ, RZ, R215 ;  /* 0x000000ffff627224 */ /* 0x000fe200078e00d7 */
[----:B------:R-:W-:Y:S01]  /*977b0*/  MOV R101, R214 ;  /* 0x000000d600657202 */ /* 0x000fe20000000f00 */
[----:B------:R-:W-:Y:S01]  /*977c0*/  STL.64 [R1+0xf58], R112 ;  /* 0x000f587001007387 */ /* 0x000fe20000100a00 */
[----:B------:R-:W-:-:S03]  /*977d0*/  LOP3.LUT R25, R27, 0x1f, RZ, 0xc0, !PT ;  /* 0x0000001f1b197812 */ /* 0x000fc600078ec0ff */
[----:B------:R4:W-:Y:S01]  /*977e0*/  LDGSTS.E [R4+0x1b800], [R44.64], P2 ;  /* 0x1b8000002c047fae */ /* 0x0009e20009121848 */
[----:B------:R-:W-:Y:S01]  /*977f0*/  ISETP.GT.AND P5, PT, R0, 0x3, PT ;  /* 0x000000030000780c */ /* 0x000fe20003fa4270 */
[----:B------:R-:W-:Y:S01]  /*97800*/  IMAD.MOV.U32 R96, RZ, RZ, R229 ;  /* 0x000000ffff607224 */ /* 0x000fe200078e00e5 */
[----:B------:R-:W-:Y:S01]  /*97810*/  MOV R99, R228 ;  /* 0x000000e400637202 */ /* 0x000fe20000000f00 */
[----:B------:R-:W-:Y:S01]  /*97820*/  STL.64 [R1+0xf50], R106 ;  /* 0x000f506a01007387 */ /* 0x000fe20000100a00 */
[----:B------:R-:W-:-:S03]  /*97830*/  MOV R97, R230 ;  /* 0x000000e600617202 */ /* 0x000fc60000000f00 */
[----:B------:R1:W-:Y:S01]  /*97840*/  LDGSTS.E [R4+0x1b880], [R42.64], P2 ;  /* 0x1b8800002a047fae */ /* 0x0003e20009121848 */
[----:B------:R-:W-:Y:S01]  /*97850*/  IMAD.MOV.U32 R34, RZ, RZ, R231 ;  /* 0x000000ffff227224 */ /* 0x000fe200078e00e7 */
[----:B------:R-:W-:Y:S02]  /*97860*/  MOV R35, R236 ;  /* 0x000000ec00237202 */ /* 0x000fe40000000f00 */
[----:B------:R-:W-:Y:S01]  /*97870*/  STL.64 [R1+0xf48], R104 ;  /* 0x000f486801007387 */ /* 0x000fe20000100a00 */
[----:B------:R-:W-:-:S03]  /*97880*/  SEL R2, R2, RZ, !P1 ;  /* 0x000000ff02027207 */ /* 0x000fc60004800000 */
[----:B------:R1:W-:Y:S01]  /*97890*/  LDGSTS.E [R4+0x1b900], [R40.64], P2 ;  /* 0x1b90000028047fae */ /* 0x0003e20009121848 */
[----:B------:R-:W-:Y:S01]  /*978a0*/  IMAD.MOV.U32 R32, RZ, RZ, R237 ;  /* 0x000000ffff207224 */ /* 0x000fe200078e00ed */
[----:B------:R-:W-:Y:S02]  /*978b0*/  MOV R33, R238 ;  /* 0x000000ee00217202 */ /* 0x000fe40000000f00 */
[----:B------:R-:W-:Y:S01]  /*978c0*/  STL.64 [R1+0xf40], R102 ;  /* 0x000f406601007387 */ /* 0x000fe20000100a00 */
[----:B------:R-:W-:-:S03]  /*978d0*/  SEL R5, RZ, 0x4, !P5 ;  /* 0x00000004ff057807 */ /* 0x000fc60006800000 */
[----:B------:R1:W-:Y:S01]  /*978e0*/  LDGSTS.E [R4+0x1b980], [R38.64], P2 ;  /* 0x1b98000026047fae */ /* 0x0003e20009121848 */
[----:B------:R-:W-:Y:S01]  /*978f0*/  IMAD.MOV.U32 R30, RZ, RZ, R239 ;  /* 0x000000ffff1e7224 */ /* 0x000fe200078e00ef */
[----:B------:R-:W-:Y:S02]  /*97900*/  MOV R31, R240 ;  /* 0x000000f0001f7202 */ /* 0x000fe40000000f00 */
[----:B------:R1:W-:Y:S01]  /*97910*/  STL.64 [R1+0xf38], R14 ;  /* 0x000f380e01007387 */ /* 0x0003e20000100a00 */
[----:B------:R-:W-:-:S03]  /*97920*/  IMAD.SHL.U32 R23, R25, 0x4, RZ ;  /* 0x0000000419177824 */ /* 0x000fc600078e00ff */
[----:B------:R1:W-:Y:S01]  /*97930*/  LDGSTS.E [R4+0x1ba00], [R36.64], P2 ;  /* 0x1ba0000024047fae */ /* 0x0003e20009121848 */
[----:B------:R-:W-:Y:S01]  /*97940*/  IMAD.MOV.U32 R28, RZ, RZ, R241 ;  /* 0x000000ffff1c7224 */ /* 0x000fe200078e00f1 */
[----:B------:R-:W-:Y:S02]  /*97950*/  MOV R29, R242 ;  /* 0x000000f2001d7202 */ /* 0x000fe40000000f00 */
[----:B------:R1:W-:Y:S01]  /*97960*/  STL.64 [R1+0xf30], R10 ;  /* 0x000f300a01007387 */ /* 0x0003e20000100a00 */
[----:B------:R-:W-:-:S03]  /*97970*/  IMAD.MOV.U32 R26, RZ, RZ, R243 ;  /* 0x000000ffff1a7224 */ /* 0x000fc600078e00f3 */
[----:B------:R1:W-:Y:S01]  /*97980*/  LDGSTS.E [R4+0x1ba80], [R142.64], P2 ;  /* 0x1ba800008e047fae */ /* 0x0003e20009121848 */
[----:B------:R-:W-:-:S03]  /*97990*/  MOV R27, R244 ;  /* 0x000000f4001b7202 */ /* 0x000fc60000000f00 */
[----:B------:R-:W-:Y:S01]  /*979a0*/  STL.64 [R1+0xf28], R100 ;  /* 0x000f286401007387 */ /* 0x000fe20000100a00 */
[----:B------:R-:W-:-:S03]  /*979b0*/  ISETP.NE.U32.AND P5, PT, R2, RZ, PT ;  /* 0x000000ff0200720c */ /* 0x000fc60003fa5070 */
[----:B------:R1:W-:Y:S01]  /*979c0*/  LDGSTS.E [R4+0x1bb00], [R144.64], P2 ;  /* 0x1bb0000090047fae */ /* 0x0003e20009121848 */
[----:B------:R-:W-:-:S03]  /*979d0*/  SEL R2, R5, RZ, !P1 ;  /* 0x000000ff05027207 */ /* 0x000fc60004800000 */
[----:B------:R-:W-:Y:S01]  /*979e0*/  STL.64 [R1+0xf20], R98 ;  /* 0x000f206201007387 */ /* 0x000fe20000100a00 */
[----:B------:R-:W-:-:S03]  /*979f0*/  IMAD.MOV.U32 R24, RZ, RZ, R245 ;  /* 0x000000ffff187224 */ /* 0x000fc600078e00f5 */
[----:B------:R1:W-:Y:S01]  /*97a00*/  LDGSTS.E [R4+0x1bb80], [R140.64], P2 ;  /* 0x1bb800008c047fae */ /* 0x0003e20009121848 */
[----:B------:R-:W-:-:S03]  /*97a10*/  MOV R25, R246 ;  /* 0x000000f600197202 */ /* 0x000fc60000000f00 */
[----:B------:R-:W-:Y:S01]  /*97a20*/  STL.64 [R1+0xf18], R96 ;  /* 0x000f186001007387 */ /* 0x000fe20000100a00 */
[----:B------:R-:W-:-:S03]  /*97a30*/  LOP3.LUT R5, R23, 0x60, RZ, 0x3c, !PT ;  /* 0x0000006017057812 */ /* 0x000fc600078e3cff */
[----:B------:R1:W-:Y:S01]  /*97a40*/  LDGSTS.E [R4+0x1c800], [R138.64], P3 ;  /* 0x1c8000008a047fae */ /* 0x0003e20009921848 */
[----:B------:R-:W-:-:S03]  /*97a50*/  IMAD.MOV.U32 R22, RZ, RZ, R248 ;  /* 0x000000ffff167224 */ /* 0x000fc600078e00f8 */
[----:B------:R-:W-:Y:S01]  /*97a60*/  STL.64 [R1+0xf10], R34 ;  /* 0x000f102201007387 */ /* 0x000fe20000100a00 */
[----:B------:R-:W-:-:S03]  /*97a70*/  MOV R23, R249 ;  /* 0x000000f900177202 */ /* 0x000fc60000000f00 */
        /* <DEDUP_REMOVED lines=9> */
[----:B----4-:R4:W5:Y:S04]  /*97b10*/  LDL.LU.64 R44, [R1+0x3eb8] ;  /* 0x003eb800012c7983 */ /* 0x0109680000300a00 */
[----:B------:R1:W-:Y:S04]  /*97b20*/  LDGSTS.E [R4+0x1cb00], [R126.64], P3 ;  /* 0x1cb000007e047fae */ /* 0x0003e80009921848 */
[----:B------:R-:W-:Y:S04]  /*97b30*/  STL.64 [R1+0xee8], R24 ;  /* 0x000ee81801007387 */ /* 0x000fe80000100a00 */
[----:B------:R2:W-:Y:S04]  /*97b40*/  LDGSTS.E [R4+0x1cb80], [R124.64], P3 ;  /* 0x1cb800007c047fae */ /* 0x0005e80009921848 */
[----:B-1----:R4:W5:Y:S04]  /*97b50*/  LDL.LU.64 R42, [R1+0x3eb0] ;  /* 0x003eb000012a7983 */ /* 0x0029680000300a00 */
[----:B------:R1:W-:Y:S04]  /*97b60*/  LDGSTS.E [R4+0x1d800], [R122.64], P4 ;  /* 0x1d8000007a047fae */ /* 0x0003e8000a121848 */
[----:B------:R-:W-:Y:S04]  /*97b70*/  STL.64 [R1+0x1288], R22 ;  /* 0x0012881601007387 */ /* 0x000fe80000100a00 */
[----:B------:R1:W-:Y:S04]  /*97b80*/  LDGSTS.E [R4+0x1d880], [R120.64], P4 ;  /* 0x1d88000078047fae */ /* 0x0003e8000a121848 */
[----:B------:R4:W5:Y:S04]  /*97b90*/  LDL.LU.64 R40, [R1+0x3ea8] ;  /* 0x003ea80001287983 */ /* 0x0009680000300a00 */
[----:B------:R1:W-:Y:S04]  /*97ba0*/  LDGSTS.E [R4+0x1d900], [R118.64], P4 ;  /* 0x1d90000076047fae */ /* 0x0003e8000a121848 */
[----:B------:R4:W5:Y:S04]  /*97bb0*/  LDL.LU.64 R38, [R1+0x3ea0] ;  /* 0x003ea00001267983 */ /* 0x0009680000300a00 */
[----:B------:R1:W-:Y:S04]  /*97bc0*/  LDGSTS.E [R4+0x1d980], [R116.64], P4 ;  /* 0x1d98000074047fae */ /* 0x0003e8000a121848 */
[----:B------:R4:W5:Y:S04]  /*97bd0*/  LDL.LU.64 R36, [R1+0x3e98] ;  /* 0x003e980001247983 */ /* 0x0009680000300a00 */
[----:B------:R3:W-:Y:S04]  /*97be0*/  LDGSTS.E [R4+0x1da00], [R16.64], P4 ;  /* 0x1da0000010047fae */ /* 0x0007e8000a121848 */
[----:B------:R2:W-:Y:S04]  /*97bf0*/  LDGSTS.E [R4+0x1da80], [R8.64], P4 ;  /* 0x1da8000008047fae */ /* 0x0005e8000a121848 */
[----:B------:R1:W-:Y:S04]  /*97c00*/  LDGSTS.E [R4+0x1db00], [R114.64], P4 ;  /* 0x1db0000072047fae */ /* 0x0003e8000a121848 */
[----:B---3--:R-:W3:Y:S04]  /*97c10*/  LDL.LU R17, [R1+0x3204] ;  /* 0x0032040001117983 */ /* 0x008ee80000300800 */
[----:B--2---:R-:W2:Y:S04]  /*97c20*/  LDL.LU R8, [R1+0x31fc] ;  /* 0x0031fc0001087983 */ /* 0x004ea80000300800 */
[----:B------:R-:W4:Y:S04]  /*97c30*/  LDL.LU R18, [R1+0x31f8] ;  /* 0x0031f80001127983 */ /* 0x000f280000300800 */
[----:B------:R1:W-:Y:S04]  /*97c40*/  LDGSTS.E [R4+0x1db80], [R12.64], P4 ;  /* 0x1db800000c047fae */ /* 0x0003e8000a121848 */
[----:B------:R1:W-:Y:S04]  /*97c50*/  LDGSTS.E [R4+0x1e800], [R112.64], P6 ;  /* 0x1e80000070047fae */ /* 0x0003e8000b121848 */
[----:B------:R1:W-:Y:S04]  /*97c60*/  LDGSTS.E [R4+0x1e880], [R106.64], P6 ;  /* 0x1e8800006a047fae */ /* 0x0003e8000b121848 */
[----:B-1----:R-:W4:Y:S04]  /*97c70*/  LDL.LU R13, [R1+0x31f0] ;  /* 0x0031f000010d7983 */ /* 0x002f280000300800 */
[----:B------:R1:W-:Y:S04]  /*97c80*/  LDGSTS.E [R4+0x1e900], [R104.64], P6 ;  /* 0x1e90000068047fae */ /* 0x0003e8000b121848 */
[----:B------:R1:W-:Y:S04]  /*97c90*/  LDGSTS.E [R4+0x1e980], [R102.64], P6 ;  /* 0x1e98000066047fae */ /* 0x0003e8000b121848 */
[----:B------:R1:W-:Y:S04]  /*97ca0*/  LDGSTS.E [R4+0x1ea00], [R14.64], P6 ;  /* 0x1ea000000e047fae */ /* 0x0003e8000b121848 */
[----:B------:R1:W-:Y:S01]  /*97cb0*/  LDGSTS.E [R4+0x1ea80], [R10.64], P6 ;  /* 0x1ea800000a047fae */ /* 0x0003e2000b121848 */
[----:B------:R-:W-:-:S03]  /*97cc0*/  ISETP.NE.U32.AND P0, PT, R2, RZ, PT ;  /* 0x000000ff0200720c */ /* 0x000fc60003f05070 */
[----:B------:R1:W-:Y:S04]  /*97cd0*/  LDGSTS.E [R4+0x1eb00], [R100.64], P6 ;  /* 0x1eb0000064047fae */ /* 0x0003e8000b121848 */
[----:B-1----:R-:W4:Y:S04]  /*97ce0*/  LDL.LU R15, [R1+0x31f4] ;  /* 0x0031f400010f7983 */ /* 0x002f280000300800 */
[----:B------:R-:W4:Y:S04]  /*97cf0*/  LDL.LU R10, [R1+0x31ec] ;  /* 0x0031ec00010a7983 */ /* 0x000f280000300800 */
[----:B------:R-:W4:Y:S04]  /*97d00*/  LDL.LU R16, [R1+0x31e8] ;  /* 0x0031e80001107983 */ /* 0x000f280000300800 */
[----:B------:R-:W4:Y:S04]  /*97d10*/  LDL.LU R14, [R1+0x31e0] ;  /* 0x0031e000010e7983 */ /* 0x000f280000300800 */
[----:B------:R-:W4:Y:S04]  /*97d20*/  LDL.LU R11, [R1+0x31e4] ;  /* 0x0031e400010b7983 */ /* 0x000f280000300800 */
[----:B------:R-:W4:Y:S04]  /*97d30*/  LDL.LU R7, [R1+0x31dc] ;  /* 0x0031dc0001077983 */ /* 0x000f280000300800 */
[----:B------:R-:W4:Y:S04]  /*97d40*/  LDL.LU R12, [R1+0x31d8] ;  /* 0x0031d800010c7983 */ /* 0x000f280000300800 */
[----:B------:R-:W4:Y:S01]  /*97d50*/  LDL.LU R9, [R1+0x31d0] ;  /* 0x0031d00001097983 */ /* 0x000f220000300800 */
[----:B------:R-:W-:-:S03]  /*97d60*/  MOV R2, UR5 ;  /* 0x0000000500027c02 */ /* 0x000fc60008000f00 */
[----:B------:R1:W-:Y:S04]  /*97d70*/  LDGSTS.E [R4+0x1eb80], [R98.64], P6 ;  /* 0x1eb8000062047fae */ /* 0x0003e8000b121848 */
[----:B------:R1:W-:Y:S04]  /*97d80*/  LDGSTS.E [R4+0x1f800], [R96.64], P5 ;  /* 0x1f80000060047fae */ /* 0x0003e8000a921848 */
[----:B------:R1:W-:Y:S04]  /*97d90*/  LDGSTS.E [R4+0x1f880], [R34.64], P5 ;  /* 0x1f88000022047fae */ /* 0x0003e8000a921848 */
[----:B------:R1:W-:Y:S04]  /*97da0*/  LDGSTS.E [R4+0x1f900], [R32.64], P5 ;  /* 0x1f90000020047fae */ /* 0x0003e8000a921848 */
[----:B------:R1:W-:Y:S01]  /*97db0*/  LDGSTS.E [R4+0x1f980], [R30.64], P5 ;  /* 0x1f9800001e047fae */ /* 0x0003e2000a921848 */
[----:B------:R-:W-:-:S03]  /*97dc0*/  IMAD R2, R2, 0x20000, R5 ;  /* 0x0002000002027824 */ /* 0x000fc600078e0205 */
[----:B------:R1:W-:Y:S01]  /*97dd0*/  LDGSTS.E [R4+0x1fa00], [R28.64], P5 ;  /* 0x1fa000001c047fae */ /* 0x0003e2000a921848 */
[----:B------:R-:W-:-:S03]  /*97de0*/  IMAD.MOV.U32 R5, RZ, RZ, R20 ;  /* 0x000000ffff057224 */ /* 0x000fc600078e0014 */
[----:B------:R1:W-:Y:S04]  /*97df0*/  LDGSTS.E [R4+0x1fa80], [R26.64], P5 ;  /* 0x1fa800001a047fae */ /* 0x0003e8000a921848 */
[----:B------:R1:W-:Y:S04]  /*97e00*/  LDGSTS.E [R4+0x1fb00], [R24.64], P5 ;  /* 0x1fb0000018047fae */ /* 0x0003e8000a921848 */
[----:B------:R1:W-:Y:S02]  /*97e10*/  LDGSTS.E [R4+0x1fb80], [R22.64], P5 ;  /* 0x1fb8000016047fae */ /* 0x0003e4000a921848 */
[----:B-1----:R-:W-:-:S05]  /*97e20*/  MOV R4, R19 ;  /* 0x0000001300047202 */ /* 0x002fca0000000f00 */
[----:B------:R1:W-:Y:S01]  /*97e30*/  LDGSTS.E [R2+0xc00], [R4.64], P0 ;  /* 0x00c0000004027fae */ /* 0x0003e20008121848 */
[-C--:B---3--:R-:W-:Y:S02]  /*97e40*/  IADD3 R17, P2, R17, R6.reuse, RZ ;  /* 0x0000000611117210 */ /* 0x088fe40007f5e0ff */
[----:B--2---:R-:W-:Y:S02]  /*97e50*/  IADD3 R8, P3, R8, R6, RZ ;  /* 0x0000000608087210 */ /* 0x004fe40007f7e0ff */
[----:B----4-:R-:W-:Y:S02]  /*97e60*/  IADD3.X R18, R18, R3, RZ, P2, !PT ;  /* 0x0000000312127210 */ /* 0x010fe400017fe4ff */
        /* <DEDUP_REMOVED lines=11> */
[----:B------:R-:W3:Y:S04]  /*97f20*/  LDL.LU R8, [R1+0x31d4] ;  /* 0x0031d40001087983 */ /* 0x000ee80000300800 */
[----:B------:R-:W4:Y:S04]  /*97f30*/  LDL.LU R20, [R1+0x3100] ;  /* 0x0031000001147983 */ /* 0x000f280000300800 */
[----:B------:R-:W4:Y:S01]  /*97f40*/  LDL.LU R19, [R1+0x310c] ;  /* 0x00310c0001137983 */ /* 0x000f220000300800 */
[----:B------:R-:W-:-:S02]  /*97f50*/  IADD3 R15, P2, R15, R6, RZ ;  /* 0x000000060f0f7210 */ /* 0x000fc40007f5e0ff */
        /* <DEDUP_REMOVED lines=10> */
[----:B------:R-:W4:Y:S04]  /*98000*/  LDL.LU R18, [R1+0x30f8] ;  /* 0x0030f80001127983 */ /* 0x000f280000300800 */
[----:B------:R-:W4:Y:S01]  /*98010*/  LDL.LU R17, [R1+0x3104] ;  /* 0x0031040001117983 */ /* 0x000f220000300800 */
[----:B------:R-:W-:-:S03]  /*98020*/  IADD3 R11, P2, R11, R6, RZ ;  /* 0x000000060b0b7210 */ /* 0x000fc60007f5e0ff */
[----:B------:R1:W-:Y:S01]  /*98030*/  LDGSTS.E [R2+0xd80], [R4.64], P0 ;  /* 0x00d8000004027fae */ /* 0x0003e20008121848 */
[----:B------:R-:W-:Y:S02]  /*98040*/  IADD3 R7, P3, R7, R6, RZ ;  /* 0x0000000607077210 */ /* 0x000fe40007f7e0ff */
[----:B------:R-:W-:Y:S01]  /*98050*/  IADD3.X R12, R12, R3, RZ, P2, !PT ;  /* 0x000000030c0c7210 */ /* 0x000fe200017fe4ff */
[----:B-1----:R-:W-:Y:S01]  /*98060*/  IMAD.MOV.U32 R5, RZ, RZ, R14 ;  /* 0x000000ffff057224 */ /* 0x002fe200078e000e */
[----:B------:R-:W-:Y:S01]  /*98070*/  MOV R4, R10 ;  /* 0x0000000a00047202 */ /* 0x000fe20000000f00 */
[----:B------:R-:W4:Y:S04]  /*98080*/  LDL.LU R14, [R1+0x30f0] ;  /* 0x0030f000010e7983 */ /* 0x000f280000300800 */
[----:B------:R-:W4:Y:S01]  /*98090*/  LDL.LU R10, [R1+0x30fc] ;  /* 0x0030fc00010a7983 */ /* 0x000f220000300800 */
        /* <DEDUP_REMOVED lines=19> */
[----:B-1----:R-:W-:-:S04]  /*981d0*/  SEL R4, RZ, 0x4, !P2 ;  /* 0x00000004ff047807 */ /* 0x002fc80005000000 */
[----:B------:R-:W-:-:S04]  /*981e0*/  SEL R4, R4, RZ, !P1 ;  /* 0x000000ff04047207 */ /* 0x000fc80004800000 */
[----:B------:R-:W-:Y:S02]  /*981f0*/  ISETP.NE.U32.AND P2, PT, R4, RZ, PT ;  /* 0x000000ff0400720c */ /* 0x000fe40003f45070 */
[----:B---3--:R-:W-:-:S04]  /*98200*/  IADD3 R8, P3, R8, R6, RZ ;  /* 0x0000000608087210 */ /* 0x008fc80007f7e0ff */
[----:B--2---:R-:W-:Y:S02]  /*98210*/  IADD3.X R13, R13, R3, RZ, P3, !PT ;  /* 0x000000030d0d7210 */ /* 0x004fe40001ffe4ff */
[----:B----4-:R-:W-:Y:S01]  /*98220*/  IADD3 R19, P4, R19, R6, RZ ;  /* 0x0000000613137210 */ /* 0x010fe20007f9e0ff */
[----:B------:R-:W-:Y:S02]  /*98230*/  STL [R1+0x31d4], R8 ;  /* 0x0031d40801007387 */ /* 0x000fe40000100800 */
[----:B------:R-:W-:Y:S02]  /*98240*/  IMAD.MOV.U32 R5, RZ, RZ, R13 ;  /* 0x000000ffff057224 */ /* 0x000fe400078e000d */
[----:B------:R-:W-:Y:S01]  /*98250*/  IMAD.X R20, R20, 0x1, R3, P4 ;  /* 0x0000000114147824 */ /* 0x000fe200020e0603 */
[----:B------:R1:W-:Y:S01]  /*98260*/  STL [R1+0x3188], R13 ;  /* 0x0031880d01007387 */ /* 0x0003e20000100800 */
[----:B------:R-:W-:-:S03]  /*98270*/  MOV R4, R8 ;  /* 0x0000000800047202 */ /* 0x000fc60000000f00 */
[----:B------:R-:W-:Y:S04]  /*98280*/  STL [R1+0x310c], R19 ;  /* 0x00310c1301007387 */ /* 0x000fe80000100800 */
[----:B------:R2:W-:Y:S04]  /*98290*/  LDGSTS.E [R2+0xf80], [R4.64], P0 ;  /* 0x00f8000004027fae */ /* 0x0005e80008121848 */
[----:B-1----:R-:W3:Y:S04]  /*982a0*/  LDL.LU R13, [R1+0x30d8] ;  /* 0x0030d800010d7983 */ /* 0x002ee80000300800 */
[----:B------:R-:W-:Y:S04]  /*982b0*/  STL [R1+0x3100], R20 ;  /* 0x0031001401007387 */ /* 0x000fe80000100800 */
[----:B------:R-:W4:Y:S01]  /*982c0*/  LDL.LU R8, [R1+0x30d0] ;  /* 0x0030d00001087983 */ /* 0x000f220000300800 */
[----:B--2---:R-:W-:-:S02]  /*982d0*/  MOV R4, R19 ;  /* 0x0000001300047202 */ /* 0x004fc40000000f00 */
[----:B------:R-:W-:Y:S01]  /*982e0*/  IADD3 R17, P0, R17, R6, RZ ;  /* 0x0000000611117210 */ /* 0x000fe20007f1e0ff */
        /* <DEDUP_REMOVED lines=14> */
[----:B--2---:R-:W2:Y:S04]  /*983d0*/  LDL.LU R14, [R1+0x3088] ;  /* 0x00308800010e7983 */ /* 0x004ea80000300800 */
[----:B------:R-:W2:Y:S04]  /*983e0*/  LDL.LU R10, [R1+0x30d4] ;  /* 0x0030d400010a7983 */ /* 0x000ea80000300800 */
[----:B------:R-:W2:Y:S01]  /*983f0*/  LDL.LU R20, [R1+0x3000] ;  /* 0x0030000001147983 */ /* 0x000ea20000300800 */
[----:B------:R-:W-:-:S03]  /*98400*/  IADD3 R15, P0, R15, R6, RZ ;  /* 0x000000060f0f7210 */ /* 0x000fc60007f1e0ff */
[----:B------:R-:W2:Y:S01]  /*98410*/  LDL.LU R19, [R1+0x300c] ;  /* 0x00300c0001137983 */ /* 0x000ea20000300800 */
        /* <DEDUP_REMOVED lines=20> */
[----:B------:R-:W-:Y:S01]  /*98560*/  STL [R1+0x30e4], R11 ;  /* 0x0030e40b01007387 */ /* 0x000fe20000100800 */
[----:B-1----:R-:W-:-:S02]  /*98570*/  MOV R4, R11 ;  /* 0x0000000b00047202 */ /* 0x002fc40000000f00 */
[----:B---3--:R-:W-:-:S05]  /*98580*/  IADD3.X R13, R13, R3, RZ, P0, !PT ;  /* 0x000000030d0d7210 */ /* 0x008fca00007fe4ff */
[----:B------:R-:W-:Y:S02]  /*98590*/  IMAD.MOV.U32 R5, RZ, RZ, R13 ;  /* 0x000000ffff057224 */ /* 0x000fe400078e000d */
[----:B----4-:R-:W-:Y:S01]  /*985a0*/  IMAD.X R8, R8, 0x1, R3, P3 ;  /* 0x0000000108087824 */ /* 0x010fe200018e0603 */
[----:B------:R1:W-:Y:S04]  /*985b0*/  STL [R1+0x30d8], R13 ;  /* 0x0030d80d01007387 */ /* 0x0003e80000100800 */
[----:B------:R-:W-:Y:S04]  /*985c0*/  STL [R1+0x30dc], R7 ;  /* 0x0030dc0701007387 */ /* 0x000fe80000100800 */
[----:B------:R3:W-:Y:S04]  /*985d0*/  STL [R1+0x30d0], R8 ;  /* 0x0030d00801007387 */ /* 0x0007e80000100800 */
[----:B------:R-:W4:Y:S04]  /*985e0*/  LDL.LU R16, [R1+0x2fe8] ;  /* 0x002fe80001107983 */ /* 0x000f280000300800 */
[----:B------:R3:W-:Y:S04]  /*985f0*/  LDGSTS.E [R2+0x1e80], [R4.64], P2 ;  /* 0x01e8000004027fae */ /* 0x0007e80009121848 */
[----:B------:R-:W4:Y:S04]  /*98600*/  LDL.LU R15, [R1+0x2ff4] ;  /* 0x002ff400010f7983 */ /* 0x000f280000300800 */
[----:B-1----:R-:W4:Y:S01]  /*98610*/  LDL.LU R13, [R1+0x2fe0] ;  /* 0x002fe000010d7983 */ /* 0x002f220000300800 */
[----:B---3--:R-:W-:-:S03]  /*98620*/  IMAD.MOV.U32 R5, RZ, RZ, R8 ;  /* 0x000000ffff057224 */ /* 0x008fc600078e0008 */
[----:B------:R-:W3:Y:S01]  /*98630*/  LDL.LU R8, [R1+0x2fec] ;  /* 0x002fec0001087983 */ /* 0x000ee20000300800 */
[----:B------:R-:W-:Y:S02]  /*98640*/  MOV R4, R7 ;  /* 0x0000000700047202 */ /* 0x000fe40000000f00 */
[----:B------:R-:W-:Y:S01]  /*98650*/  ISETP.GT.AND P0, PT, R0, 0xb, PT ;  /* 0x0000000b0000780c */ /* 0x000fe20003f04270 */
[----:B------:R-:W3:Y:S04]  /*98660*/  LDL.LU R11, [R1+0x2fe4] ;  /* 0x002fe400010b7983 */ /* 0x000ee80000300800 */
[----:B------:R1:W-:Y:S04]  /*98670*/  LDGSTS.E [R2+0x1f00], [R4.64], P2 ;  /* 0x01f0000004027fae */ /* 0x0003e80009121848 */
[----:B------:R-:W3:Y:S01]  /*98680*/  LDL.LU R7, [R1+0x2fdc] ;  /* 0x002fdc0001077983 */ /* 0x000ee20000300800 */
[----:B-1----:R-:W-:-:S02]  /*98690*/  SEL R4, RZ, 0x4, !P0 ;  /* 0x00000004ff047807 */ /* 0x002fc40004000000 */
[-C--:B--2---:R-:W-:Y:S02]  /*986a0*/  IADD3 R10, P3, R10, R6.reuse, RZ ;  /* 0x000000060a0a7210 */ /* 0x084fe40007f7e0ff */
        /* <DEDUP_REMOVED lines=11> */
[----:B-1----:R-:W3:Y:S04]  /*98760*/  LDL.LU R14, [R1+0x2fd8] ;  /* 0x002fd800010e7983 */ /* 0x002ee80000300800 */
[----:B------:R-:W-:Y:S04]  /*98770*/  STL [R1+0x3000], R20 ;  /* 0x0030001401007387 */ /* 0x000fe80000100800 */
[----:B------:R-:W3:Y:S01]  /*98780*/  LDL.LU R10, [R1+0x2fd0] ;  /* 0x002fd000010a7983 */ /* 0x000ee20000300800 */
[----:B--2---:R-:W-:Y:S01]  /*98790*/  MOV R4, R19 ;  /* 0x0000001300047202 */ /* 0x004fe20000000f00 */
        /* <DEDUP_REMOVED lines=20> */
[----:B----4-:R-:W-:-:S04]  /*988e0*/  IADD3 R15, P2, R15, R6, RZ ;  /* 0x000000060f0f7210 */ /* 0x010fc80007f5e0ff */
[----:B------:R-:W-:Y:S02]  /*988f0*/  IADD3.X R16, R16, R3, RZ, P2, !PT ;  /* 0x0000000310107210 */ /* 0x000fe400017fe4ff */
[----:B---3--:R-:W-:Y:S01]  /*98900*/  IADD3 R8, P3, R8, R6, RZ ;  /* 0x0000000608087210 */ /* 0x008fe20007f7e0ff */
        /* <DEDUP_REMOVED lines=1488> */
[----:B------:R-:W-:Y:S02]  /*9e610*/  IMAD.MOV.U32 R5, RZ, RZ, R10 ;  /* 0x000000ffff057224 */ /* 0x000fe400078e000a */
[----:B------:R-:W-:Y:S01]  /*9e620*/  IMAD.X R20, R20, 0x1, R3, P4 ;  /* 0x0000000114147824 */ /* 0x000fe200020e0603 */
[----:B------:R-:W-:Y:S01]  /*9e630*/  STL [R1+0x258c], R19 ;  /* 0x00258c1301007387 */ /* 0x000fe20000100800 */
[----:B------:R-:W-:-:S03]  /*9e640*/  MOV R4, R8 ;  /* 0x0000000800047202 */ /* 0x000fc60000000f00 */
[----:B-1----:R-:W2:Y:S04]  /*9e650*/  LDL.LU R10, [R1+0x25b0] ;  /* 0x0025b000010a7983 */ /* 0x002ea80000300800 */
        /* <DEDUP_REMOVED lines=24> */
[----:B------:R-:W2:Y:S04]  /*9e7e0*/  LDL.LU R21, [R1+0x268c] ;  /* 0x00268c0001157983 */ /* 0x000ea80000300800 */
[----:B------:R1:W-:Y:S01]  /*9e7f0*/  LDGSTS.E [R2+0x16c00], [R4.64], P0 ;  /* 0x16c0000004027fae */ /* 0x0003e20008121848 */
[----:B------:R-:W-:-:S03]  /*9e800*/  IADD3 R9, P2, R9, R6, RZ ;  /* 0x0000000609097210 */ /* 0x000fc60007f5e0ff */
        /* <DEDUP_REMOVED lines=10> */
[----:B------:R1:W-:Y:S04]  /*9e8b0*/  LDGSTS.E [R2+0x16d00], [R4.64], P0 ;  /* 0x16d0000004027fae */ /* 0x0003e80008121848 */
[----:B------:R-:W-:Y:S01]  /*9e8c0*/  STL [R1+0x25b4], R9 ;  /* 0x0025b40901007387 */ /* 0x000fe20000100800 */
        /* <DEDUP_REMOVED lines=20> */
[----:B------:R-:W3:Y:S04]  /*9ea10*/  LDL.LU R9, [R1+0x26bc] ;  /* 0x0026bc0001097983 */ /* 0x000ee80000300800 */
[----:B------:R1:W-:Y:S02]  /*9ea20*/  LDGSTS.E [R2+0x16e80], [R4.64], P0 ;  /* 0x16e8000004027fae */ /* 0x0003e40008121848 */
[----:B-1----:R-:W-:Y:S01]  /*9ea30*/  IMAD.MOV.U32 R5, RZ, RZ, R8 ;  /* 0x000000ffff057224 */ /* 0x002fe200078e0008 */
[----:B------:R-:W-:Y:S01]  /*9ea40*/  MOV R4, R7 ;  /* 0x0000000700047202 */ /* 0x000fe20000000f00 */
        /* <DEDUP_REMOVED lines=20> */
[----:B------:R-:W-:Y:S01]  /*9eb90*/  STL [R1+0x25c4], R23 ;  /* 0x0025c41701007387 */ /* 0x000fe20000100800 */
[----:B-1----:R-:W-:Y:S01]  /*9eba0*/  IMAD.MOV.U32 R4, RZ, RZ, R19 ;  /* 0x000000ffff047224 */ /* 0x002fe200078e0013 */
[----:B------:R-:W-:Y:S02]  /*9ebb0*/  MOV R5, R20 ;  /* 0x0000001400057202 */ /* 0x000fe40000000f00 */
[----:B------:R-:W-:Y:S04]  /*9ebc0*/  STL [R1+0x25c0], R24 ;  /* 0x0025c01801007387 */ /* 0x000fe80000100800 */
[----:B------:R1:W-:Y:S01]  /*9ebd0*/  LDGSTS.E [R2+0x17c80], [R4.64], P2 ;  /* 0x17c8000004027fae */ /* 0x0003e20009121848 */
[----:B------:R-:W-:-:S03]  /*9ebe0*/  IADD3 R15, P3, R15, R6, RZ ;  /* 0x000000060f0f7210 */ /* 0x000fc60007f7e0ff */
[----:B------:R-:W-:Y:S01]  /*9ebf0*/  STL [R1+0x268c], R21 ;  /* 0x00268c1501007387 */ /* 0x000fe20000100800 */
[----:B-1----:R-:W-:-:S03]  /*9ec00*/  IMAD.MOV.U32 R4, RZ, RZ, R17 ;  /* 0x000000ffff047224 */ /* 0x002fc600078e0011 */
        /* <DEDUP_REMOVED lines=8> */
[----:B---3--:R-:W-:-:S03]  /*9ec90*/  IADD3 R13, P0, R13, R6, RZ ;  /* 0x000000060d0d7210 */ /* 0x008fc60007f1e0ff */
[----:B------:R-:W-:Y:S02]  /*9eca0*/  STL [R1+0x2698], R18 ;  /* 0x0026981201007387 */ /* 0x000fe40000100800 */
[----:B------:R-:W-:Y:S01]  /*9ecb0*/  IMAD.X R14, R14, 0x1, R3, P0 ;  /* 0x000000010e0e7824 */ /* 0x000fe200000e0603 */
[----:B-1----:R-:W-:Y:S01]  /*9ecc0*/  MOV R5, R16 ;  /* 0x0000001000057202 */ /* 0x002fe20000000f00 */
[----:B------:R-:W-:Y:S01]  /*9ecd0*/  IMAD.MOV.U32 R4, RZ, RZ, R15 ;  /* 0x000000ffff047224 */ /* 0x000fe200078e000f */
[-C--:B------:R-:W-:Y:S01]  /*9ece0*/  IADD3 R11, P3, R11, R6.reuse, RZ ;  /* 0x000000060b0b7210 */ /* 0x080fe20007f7e0ff */
[----:B------:R-:W-:Y:S03]  /*9ecf0*/  STL [R1+0x26a4], R15 ;  /* 0x0026a40f01007387 */ /* 0x000fe60000100800 */
[----:B------:R-:W-:Y:S02]  /*9ed00*/  IADD3.X R12, R12, R3, RZ, P3, !PT ;  /* 0x000000030c0c7210 */ /* 0x000fe40001ffe4ff */
[----:B------:R-:W-:Y:S01]  /*9ed10*/  IADD3 R9, P0, R9, R6, RZ ;  /* 0x0000000609097210 */ /* 0x000fe20007f1e0ff */
[----:B------:R-:W-:Y:S04]  /*9ed20*/  STL [R1+0x26a0], R16 ;  /* 0x0026a01001007387 */ /* 0x000fe80000100800 */
[----:B------:R1:W-:Y:S01]  /*9ed30*/  LDGSTS.E [R2+0x17d80], [R4.64], P2 ;  /* 0x17d8000004027fae */ /* 0x0003e20009121848 */
[----:B------:R-:W-:-:S03]  /*9ed40*/  IMAD.X R10, R10, 0x1, R3, P0 ;  /* 0x000000010a0a7824 */ /* 0x000fc600000e0603 */
[----:B------:R-:W-:Y:S04]  /*9ed50*/  STL [R1+0x26ac], R13 ;  /* 0x0026ac0d01007387 */ /* 0x000fe80000100800 */
[----:B------:R-:W-:Y:S01]  /*9ed60*/  STL [R1+0x26a8], R14 ;  /* 0x0026a80e01007387 */ /* 0x000fe20000100800 */
[----:B-1----:R-:W-:Y:S01]  /*9ed70*/  IMAD.MOV.U32 R4, RZ, RZ, R13 ;  /* 0x000000ffff047224 */ /* 0x002fe200078e000d */
[----:B------:R-:W-:Y:S02]  /*9ed80*/  MOV R5, R14 ;  /* 0x0000000e00057202 */ /* 0x000fe40000000f00 */
[----:B------:R-:W-:Y:S01]  /*9ed90*/  STL [R1+0x26b4], R11 ;  /* 0x0026b40b01007387 */ /* 0x000fe20000100800 */
[----:B------:R-:W-:-:S03]  /*9eda0*/  IADD3 R7, P3, R7, R6, RZ ;  /* 0x0000000607077210 */ /* 0x000fc60007f7e0ff */
[----:B------:R1:W-:Y:S04]  /*9edb0*/  STL [R1+0x26b0], R12 ;  /* 0x0026b00c01007387 */ /* 0x0003e80000100800 */
[----:B------:R-:W-:Y:S04]  /*9edc0*/  STL [R1+0x26bc], R9 ;  /* 0x0026bc0901007387 */ /* 0x000fe80000100800 */
[----:B------:R2:W-:Y:S04]  /*9edd0*/  LDGSTS.E [R2+0x17e00], [R4.64], P2 ;  /* 0x17e0000004027fae */ /* 0x0005e80009121848 */
[----:B------:R-:W-:Y:S04]  /*9ede0*/  STL [R1+0x26b8], R10 ;  /* 0x0026b80a01007387 */ /* 0x000fe80000100800 */
[----:B------:R-:W-:Y:S01]  /*9edf0*/  STL [R1+0x26c4], R7 ;  /* 0x0026c40701007387 */ /* 0x000fe20000100800 */
[----:B--2---:R-:W-:-:S03]  /*9ee00*/  MOV R5, R12 ;  /* 0x0000000c00057202 */ /* 0x004fc60000000f00 */
[----:B-1----:R-:W2:Y:S01]  /*9ee10*/  LDL.LU.64 R12, [R1+0x1a70] ;  /* 0x001a7000010c7983 */ /* 0x002ea20000300a00 */
[----:B------:R-:W-:Y:S01]  /*9ee20*/  IMAD.MOV.U32 R4, RZ, RZ, R11 ;  /* 0x000000ffff047224 */ /* 0x000fe200078e000b */
[----:B------:R-:W-:-:S04]  /*9ee30*/  IADD3.X R8, R8, R3, RZ, P3, !PT ;  /* 0x0000000308087210 */ /* 0x000fc80001ffe4ff */
[----:B------:R1:W-:Y:S04]  /*9ee40*/  LDGSTS.E [R2+0x17e80], [R4.64], P2 ;  /* 0x17e8000004027fae */ /* 0x0003e80009121848 */
[----:B------:R3:W-:Y:S01]  /*9ee50*/  STL [R1+0x26c0], R8 ;  /* 0x0026c00801007387 */ /* 0x0007e20000100800 */
[----:B-1----:R-:W-:Y:S01]  /*9ee60*/  IMAD.MOV.U32 R4, RZ, RZ, R9 ;  /* 0x000000ffff047224 */ /* 0x002fe200078e0009 */
[----:B------:R-:W-:-:S05]  /*9ee70*/  MOV R5, R10 ;  /* 0x0000000a00057202 */ /* 0x000fca0000000f00 */
[----:B------:R1:W-:Y:S02]  /*9ee80*/  LDGSTS.E [R2+0x17f00], [R4.64], P2 ;  /* 0x17f0000004027fae */ /* 0x0003e40009121848 */
[----:B-1----:R-:W-:Y:S02]  /*9ee90*/  MOV R5, R8 ;  /* 0x0000000800057202 */ /* 0x002fe40000000f00 */
[----:B---3--:R-:W3:Y:S04]  /*9eea0*/  LDL.LU.64 R8, [R1+0x1a68] ;  /* 0x001a680001087983 */ /* 0x008ee80000300a00 */
[----:B------:R-:W4:Y:S04]  /*9eeb0*/  LDL.LU.64 R10, [R1+0x1a60] ;  /* 0x001a6000010a7983 */ /* 0x000f280000300a00 */
[----:B------:R-:W4:Y:S04]  /*9eec0*/  LDL.LU.64 R26, [R1+0x1a58] ;  /* 0x001a5800011a7983 */ /* 0x000f280000300a00 */
[----:B------:R-:W4:Y:S04]  /*9eed0*/  LDL.LU.64 R24, [R1+0x1a50] ;  /* 0x001a500001187983 */ /* 0x000f280000300a00 */
[----:B------:R-:W4:Y:S01]  /*9eee0*/  LDL.LU.64 R22, [R1+0x1a48] ;  /* 0x001a480001167983 */ /* 0x000f220000300a00 */
[----:B------:R-:W-:-:S03]  /*9eef0*/  IMAD.MOV.U32 R4, RZ, RZ, R7 ;  /* 0x000000ffff047224 */ /* 0x000fc600078e0007 */
[----:B------:R-:W4:Y:S04]  /*9ef00*/  LDL.LU.64 R20, [R1+0x1a40] ;  /* 0x001a400001147983 */ /* 0x000f280000300a00 */
[----:B------:R1:W-:Y:S01]  /*9ef10*/  LDGSTS.E [R2+0x17f80], [R4.64], P2 ;  /* 0x17f8000004027fae */ /* 0x0003e20009121848 */
[----:B------:R-:W-:-:S03]  /*9ef20*/  ISETP.GT.AND P2, PT, R0, 0x67, PT ;  /* 0x000000670000780c */ /* 0x000fc60003f44270 */
[----:B------:R-:W4:Y:S01]  /*9ef30*/  LDL.LU.64 R18, [R1+0x1a38] ;  /* 0x001a380001127983 */ /* 0x000f220000300a00 */
[----:B------:R-:W-:-:S03]  /*9ef40*/  ISETP.GT.AND P0, PT, R0, 0x63, PT ;  /* 0x000000630000780c */ /* 0x000fc60003f04270 */
[----:B------:R-:W4:Y:S01]  /*9ef50*/  LDL.LU.64 R16, [R1+0x1a30] ;  /* 0x001a300001107983 */ /* 0x000f220000300a00 */
[----:B-1----:R-:W-:-:S03]  /*9ef60*/  SEL R4, RZ, 0x4, !P2 ;  /* 0x00000004ff047807 */ /* 0x002fc60005000000 */
[----:B------:R-:W4:Y:S01]  /*9ef70*/  LDL.LU.64 R14, [R1+0x1a28] ;  /* 0x001a2800010e7983 */ /* 0x000f220000300a00 */
[----:B------:R-:W-:Y:S02]  /*9ef80*/  SEL R5, RZ, 0x4, !P0 ;  /* 0x00000004ff057807 */ /* 0x000fe40004000000 */
[----:B------:R-:W-:Y:S01]  /*9ef90*/  SEL R4, R4, RZ, !P1 ;  /* 0x000000ff04047207 */ /* 0x000fe20004800000 */
[----:B------:R-:W4:Y:S01]  /*9efa0*/  LDL.LU.64 R102, [R1+0x1a20] ;  /* 0x001a200001667983 */ /* 0x000f220000300a00 */
[----:B------:R-:W-:Y:S02]  /*9efb0*/  ISETP.GT.AND P2, PT, R0, 0x6f, PT ;  /* 0x0000006f0000780c */ /* 0x000fe40003f44270 */
[----:B------:R-:W-:Y:S02]  /*9efc0*/  ISETP.NE.U32.AND P5, PT, R4, RZ, PT ;  /* 0x000000ff0400720c */ /* 0x000fe40003fa5070 */
[----:B------:R-:W-:Y:S02]  /*9efd0*/  SEL R5, R5, RZ, !P1 ;  /* 0x000000ff05057207 */ /* 0x000fe40004800000 */
[----:B------:R-:W-:-:S02]  /*9efe0*/  SEL R4, RZ, 0x4, !P2 ;  /* 0x00000004ff047807 */ /* 0x000fc40005000000 */
[----:B------:R-:W-:Y:S02]  /*9eff0*/  ISETP.GT.AND P0, PT, R0, 0x6b, PT ;  /* 0x0000006b0000780c */ /* 0x000fe40003f04270 */
        /* <DEDUP_REMOVED lines=8> */
[----:B------:R-:W2:Y:S04]  /*9f080*/  LDL.LU.64 R12, [R1+0x1a18] ;  /* 0x001a1800010c7983 */ /* 0x000ea80000300a00 */
[----:B------:R-:W2:Y:S04]  /*9f090*/  LDL.LU.64 R106, [R1+0x1a10] ;  /* 0x001a1000016a7983 */ /* 0x000ea80000300a00 */
[----:B------:R-:W2:Y:S04]  /*9f0a0*/  LDL.LU.64 R112, [R1+0x1a08] ;  /* 0x001a080001707983 */ /* 0x000ea80000300a00 */
[----:B------:R1:W-:Y:S01]  /*9f0b0*/  LDGSTS.E [R2+0x18c00], [R4.64], P6 ;  /* 0x18c0000004027fae */ /* 0x0003e2000b121848 */
[----:B---3--:R-:W-:-:S04]  /*9f0c0*/  IADD3 R7, P0, R8, R6, RZ ;  /* 0x0000000608077210 */ /* 0x008fc80007f1e0ff */
[----:B------:R-:W-:Y:S02]  /*9f0d0*/  IADD3.X R8, R9, R3, RZ, P0, !PT ;  /* 0x0000000309087210 */ /* 0x000fe400007fe4ff */
[----:B----4-:R-:W-:-:S05]  /*9f0e0*/  IADD3 R9, P0, R10, R6, RZ ;  /* 0x000000060a097210 */ /* 0x010fca0007f1e0ff */
[----:B------:R-:W-:Y:S01]  /*9f0f0*/  IMAD.X R10, R11, 0x1, R3, P0 ;  /* 0x000000010b0a7824 */ /* 0x000fe200000e0603 */
[----:B------:R-:W-:-:S04]  /*9f100*/  IADD3 R11, P0, R26, R6, RZ ;  /* 0x000000061a0b7210 */ /* 0x000fc80007f1e0ff */
[----:B------:R-:W-:Y:S02]  /*9f110*/  IADD3.X R28, R27, R3, RZ, P0, !PT ;  /* 0x000000031b1c7210 */ /* 0x000fe400007fe4ff */
[----:B------:R-:W3:Y:S01]  /*9f120*/  LDL.LU.64 R26, [R1+0x1a00] ;  /* 0x001a0000011a7983 */ /* 0x000ee20000300a00 */
[----:B------:R-:W-:-:S05]  /*9f130*/  IADD3 R29, P0, R24, R6, RZ ;  /* 0x00000006181d7210 */ /* 0x000fca0007f1e0ff */
        /* <DEDUP_REMOVED lines=20> */
[----:B--2---:R-:W-:-:S04]  /*9f280*/  IADD3 R103, P0, R12, R6, RZ ;  /* 0x000000060c677210 */ /* 0x004fc80007f1e0ff */
[----:B------:R-:W-:Y:S02]  /*9f290*/  IADD3.X R104, R13, R3, RZ, P0, !PT ;  /* 0x000000030d687210 */ /* 0x000fe400007fe4ff */
[----:B------:R-:W2:Y:S01]  /*9f2a0*/  LDL.LU.64 R12, [R1+0x19c0] ;  /* 0x0019c000010c7983 */ /* 0x000ea20000300a00 */
[----:B------:R-:W-:-:S03]  /*9f2b0*/  IADD3 R105, P0, R106, R6, RZ ;  /* 0x000000066a697210 */ /* 0x000fc60007f1e0ff */
[----:B------:R-:W2:Y:S02]  /*9f2c0*/  LDL.LU.64 R132, [R1+0x19b8] ;  /* 0x0019b80001847983 */ /* 0x000ea40000300a00 */
[----:B------:R-:W-:Y:S01]  /*9f2d0*/  IMAD.X R106, R107, 0x1, R3, P0 ;  /* 0x000000016b6a7824 */ /* 0x000fe200000e0603 */
[-C--:B------:R-:W-:Y:S01]  /*9f2e0*/  IADD3 R107, P0, R112, R6.reuse, RZ ;  /* 0x00000006706b7210 */ /* 0x080fe20007f1e0ff */
[----:B------:R-:W2:Y:S03]  /*9f2f0*/  LDL.LU.64 R134, [R1+0x19b0] ;  /* 0x0019b00001867983 */ /* 0x000ea60000300a00 */
[----:B------:R-:W-:Y:S02]  /*9f300*/  IADD3.X R112, R113, R3, RZ, P0, !PT ;  /* 0x0000000371707210 */ /* 0x000fe400007fe4ff */
[----:B---3--:R-:W-:-:S05]  /*9f310*/  IADD3 R113, P0, R26, R6, RZ ;  /* 0x000000061a717210 */ /* 0x008fca0007f1e0ff */
[----:B------:R-:W-:Y:S02]  /*9f320*/  IMAD.X R114, R27, 0x1, R3, P0 ;  /* 0x000000011b727824 */ /* 0x000fe400000e0603 */
[----:B------:R-:W3:Y:S01]  /*9f330*/  LDL.LU.64 R26, [R1+0x19a8] ;  /* 0x0019a800011a7983 */ /* 0x000ee20000300a00 */
        /* <DEDUP_REMOVED lines=19> */
[----:B------:R-:W-:Y:S01]  /*9f470*/  IADD3.X R128, R129, R3, RZ, P0, !PT ;  /* 0x0000000381807210 */ /* 0x000fe200007fe4ff */
[----:B------:R-:W4:Y:S01]  /*9f480*/  LDL.LU.64 R150, [R1+0xee0] ;  /* 0x000ee00001967983 */ /* 0x000f220000300a00 */
[----:B--2---:R-:W-:-:S05]  /*9f490*/  IADD3 R129, P0, R12, R6, RZ ;  /* 0x000000060c817210 */ /* 0x004fca0007f1e0ff */
[----:B------:R-:W-:Y:S02]  /*9f4a0*/  IMAD.X R130, R13, 0x1, R3, P0 ;  /* 0x000000010d827824 */ /* 0x000fe400000e0603 */
[----:B------:R-:W2:Y:S01]  /*9f4b0*/  LDL.LU.64 R12, [R1+0xed8] ;  /* 0x000ed800010c7983 */ /* 0x000ea20000300a00 */
[----:B------:R-:W-:-:S03]  /*9f4c0*/  IADD3 R131, P0, R132, R6, RZ ;  /* 0x0000000684837210 */ /* 0x000fc60007f1e0ff */
[----:B------:R-:W2:Y:S01]  /*9f4d0*/  LDL.LU.64 R154, [R1+0xed0] ;  /* 0x000ed000019a7983 */ /* 0x000ea20000300a00 */
[----:B------:R-:W-:Y:S02]  /*9f4e0*/  IADD3.X R132, R133, R3, RZ, P0, !PT ;  /* 0x0000000385847210 */ /* 0x000fe400007fe4ff */
[----:B------:R-:W-:-:S05]  /*9f4f0*/  IADD3 R133, P0, R134, R6, RZ ;  /* 0x0000000686857210 */ /* 0x000fca0007f1e0ff */
[----:B------:R-:W-:Y:S01]  /*9f500*/  IMAD.X R134, R135, 0x1, R3, P0 ;  /* 0x0000000187867824 */ /* 0x000fe200000e0603 */
        /* <DEDUP_REMOVED lines=27> */
[----:B------:R-:W2:Y:S01]  /*9f6c0*/  LDL.LU.64 R12, [R1+0xe80] ;  /* 0x000e8000010c7983 */ /* 0x000ea20000300a00 */
[----:B------:R-:W-:-:S03]  /*9f6d0*/  IADD3 R153, P0, R154, R6, RZ ;  /* 0x000000069a997210 */ /* 0x000fc60007f1e0ff */
[----:B------:R-:W2:Y:S02]  /*9f6e0*/  LDL.LU.64 R188, [R1+0xe78] ;  /* 0x000e780001bc7983 */ /* 0x000ea40000300a00 */
[----:B------:R-:W-:Y:S02]  /*9f6f0*/  IMAD.X R154, R155, 0x1, R3, P0 ;  /* 0x000000019b9a7824 */ /* 0x000fe400000e0603 */
        /* <DEDUP_REMOVED lines=22> */
[----:B------:R-:W-:Y:S01]  /*9f860*/  IMAD.X R170, R15, 0x1, R3, P0 ;  /* 0x000000010faa7824 */ /* 0x000fe200000e0603 */
[-C--:B------:R-:W-:Y:S01]  /*9f870*/  IADD3 R171, P0, R184, R6.reuse, RZ ;  /* 0x00000006b8ab7210 */ /* 0x080fe20007f1e0ff */
[----:B------:R-:W4:Y:S03]  /*9f880*/  LDL.LU.64 R14, [R1+0xe38] ;  /* 0x000e3800010e7983 */ /* 0x000f260000300a00 */
[----:B------:R-:W-:Y:S02]  /*9f890*/  IADD3.X R184, R185, R3, RZ, P0, !PT ;  /* 0x00000003b9b87210 */ /* 0x000fe400007fe4ff */
        /* <DEDUP_REMOVED lines=29> */
[----:B--2---:R-:W-:-:S05]  /*9fa70*/  IADD3 R213, P0, R12, R6, RZ ;  /* 0x000000060cd57210 */ /* 0x004fca0007f1e0ff */
[----:B------:R-:W-:Y:S02]  /*9fa80*/  IMAD.X R214, R13, 0x1, R3, P0 ;  /* 0x000000010dd67824 */ /* 0x000fe400000e0603 */
[----:B------:R-:W2:Y:S01]  /*9fa90*/  LDL.LU.64 R12, [R1+0xde8] ;  /* 0x000de800010c7983 */ /* 0x000ea20000300a00 */
[----:B------:R-:W-:-:S04]  /*9faa0*/  IADD3 R215, P0, R228, R6, RZ ;  /* 0x00000006e4d77210 */ /* 0x000fc80007f1e0ff */
[----:B------:R-:W-:Y:S02]  /*9fab0*/  IADD3.X R228, R229, R3, RZ, P0, !PT ;  /* 0x00000003e5e47210 */ /* 0x000fe400007fe4ff */
[----:B---3--:R-:W-:-:S05]  /*9fac0*/  IADD3 R229, P0, R26, R6, RZ ;  /* 0x000000061ae57210 */ /* 0x008fca0007f1e0ff */
[----:B------:R-:W-:Y:S01]  /*9fad0*/  IMAD.X R230, R27, 0x1, R3, P0 ;  /* 0x000000011be67824 */ /* 0x000fe200000e0603 */
[----:B----4-:R-:W-:-:S04]  /*9fae0*/  IADD3 R231, P0, R24, R6, RZ ;  /* 0x0000000618e77210 */ /* 0x010fc80007f1e0ff */
        /* <DEDUP_REMOVED lines=9> */
[----:B------:R-:W3:Y:S01]  /*9fb80*/  S2R R27, SR_TID.X ;  /* 0x00000000001b7919 */ /* 0x000ee20000002100 */
[----:B------:R-:W-:Y:S01]  /*9fb90*/  IADD3 R245, P0, R14, R6, RZ ;  /* 0x000000060ef57210 */ /* 0x000fe20007f1e0ff */
[----:B------:R-:W-:Y:S01]  /*9fba0*/  IMAD.MOV.U32 R24, RZ, RZ, R7 ;  /* 0x000000ffff187224 */ /* 0x000fe200078e0007 */
[----:B------:R-:W-:Y:S01]  /*9fbb0*/  MOV R25, R8 ;  /* 0x0000000800197202 */ /* 0x000fe20000000f00 */
[----:B------:R-:W-:Y:S01]  /*9fbc0*/  IMAD.MOV.U32 R22, RZ, RZ, R9 ;  /* 0x000000ffff167224 */ /* 0x000fe200078e0009 */
[----:B------:R-:W-:Y:S01]  /*9fbd0*/  MOV R23, R10 ;  /* 0x0000000a00177202 */ /* 0x000fe20000000f00 */
[----:B------:R-:W-:Y:S01]  /*9fbe0*/  IMAD.X R246, R15, 0x1, R3, P0 ;  /* 0x000000010ff67824 */ /* 0x000fe200000e0603 */
[----:B------:R-:W-:Y:S01]  /*9fbf0*/  MOV R21, R28 ;  /* 0x0000001c00157202 */ /* 0x000fe20000000f00 */
[----:B------:R-:W-:Y:S01]  /*9fc00*/  IMAD.MOV.U32 R20, RZ, RZ, R11 ;  /* 0x000000ffff147224 */ /* 0x000fe200078e000b */
[----:B------:R-:W-:Y:S01]  /*9fc10*/  MOV R19, R30 ;  /* 0x0000001e00137202 */ /* 0x000fe20000000f00 */
[----:B------:R-:W-:Y:S01]  /*9fc20*/  IMAD.MOV.U32 R18, RZ, RZ, R29 ;  /* 0x000000ffff127224 */ /* 0x000fe200078e001d */
[----:B------:R-:W-:Y:S01]  /*9fc30*/  STL.64 [R1+0x1a70], R4 ;  /* 0x001a700401007387 */ /* 0x000fe20000100a00 */
[----:B------:R-:W-:Y:S01]  /*9fc40*/  IMAD.MOV.U32 R16, RZ, RZ, R31 ;  /* 0x000000ffff107224 */ /* 0x000fe200078e001f */
[----:B------:R-:W-:Y:S01]  /*9fc50*/  MOV R17, R32 ;  /* 0x0000002000117202 */ /* 0x000fe20000000f00 */
[----:B------:R-:W-:Y:S01]  /*9fc60*/  IMAD.MOV.U32 R14, RZ, RZ, R33 ;  /* 0x000000ffff0e7224 */ /* 0x000fe200078e0021 */
[----:B------:R-:W-:Y:S01]  /*9fc70*/  STL.64 [R1+0x1a68], R24 ;  /* 0x001a681801007387 */ /* 0x000fe20000100a00 */
[----:B------:R-:W-:-:S03]  /*9fc80*/  MOV R15, R34 ;  /* 0x00000022000f7202 */ /* 0x000fc60000000f00 */
[----:B------:R4:W-:Y:S04]  /*9fc90*/  LDGSTS.E [R2+0x18c80], [R24.64], P6 ;  /* 0x18c8000018027fae */ /* 0x0009e8000b121848 */
[----:B------:R-:W-:Y:S04]  /*9fca0*/  STL.64 [R1+0x1a60], R22 ;  /* 0x001a601601007387 */ /* 0x000fe80000100a00 */
[----:B------:R1:W-:Y:S04]  /*9fcb0*/  LDGSTS.E [R2+0x18d00], [R22.64], P6 ;  /* 0x18d0000016027fae */ /* 0x0003e8000b121848 */
        /* <DEDUP_REMOVED lines=10> */
[----:B------:R3:W-:Y:S01]  /*9fd60*/  STL.64 [R1+0x1a40], R14 ;  /* 0x001a400e01007387 */ /* 0x0007e20000100a00 */
[----:B------:R-:W-:-:S03]  /*9fd70*/  IMAD.MOV.U32 R10, RZ, RZ, R107 ;  /* 0x000000ffff0a7224 */ /* 0x000fc600078e006b */
[----:B------:R3:W-:Y:S01]  /*9fd80*/  LDGSTS.E [R2+0x18f00], [R14.64], P6 ;  /* 0x18f000000e027fae */ /* 0x0007e2000b121848 */
[----:B------:R-:W-:Y:S01]  /*9fd90*/  MOV R11, R112 ;  /* 0x00000070000b7202 */ /* 0x000fe20000000f00 */
[----:B-1----:R-:W-:Y:S01]  /*9fda0*/  IMAD.MOV.U32 R16, RZ, RZ, R101 ;  /* 0x000000ffff107224 */ /* 0x002fe200078e0065 */
[----:B------:R-:W-:Y:S01]  /*9fdb0*/  MOV R17, R102 ;  /* 0x0000006600117202 */ /* 0x000fe20000000f00 */
[----:B------:R-:W-:Y:S01]  /*9fdc0*/  IMAD.MOV.U32 R8, RZ, RZ, R113 ;  /* 0x000000ffff087224 */ /* 0x000fe200078e0071 */
[----:B------:R-:W-:Y:S01]  /*9fdd0*/  MOV R9, R114 ;  /* 0x0000007200097202 */ /* 0x000fe20000000f00 */
[----:B------:R-:W-:Y:S02]  /*9fde0*/  IMAD.MOV.U32 R4, RZ, RZ, R115 ;  /* 0x000000ffff047224 */ /* 0x000fe400078e0073 */
[----:B---3--:R-:W-:Y:S01]  /*9fdf0*/  IMAD.MOV.U32 R14, RZ, RZ, R103 ;  /* 0x000000ffff0e7224 */ /* 0x008fe200078e0067 */
[----:B------:R-:W-:Y:S02]  /*9fe00*/  MOV R15, R104 ;  /* 0x00000068000f7202 */ /* 0x000fe40000000f00 */
[----:B------:R-:W-:-:S02]  /*9fe10*/  MOV R5, R116 ;  /* 0x0000007400057202 */ /* 0x000fc40000000f00 */
[----:B------:R-:W-:Y:S02]  /*9fe20*/  LOP3.LUT R27, R27, 0x1f, RZ, 0xc0, !PT ;  /* 0x0000001f1b1b7812 */ /* 0x000fe400078ec0ff */
[----:B------:R-:W-:Y:S02]  /*9fe30*/  ISETP.GT.AND P4, PT, R0, 0x73, PT ;  /* 0x000000730000780c */ /* 0x000fe40003f84270 */
[----:B------:R-:W-:Y:S02]  /*9fe40*/  LOP3.LUT R250, R250, 0x1f, RZ, 0xc0, !PT ;  /* 0x0000001ffafa7812 */ /* 0x000fe400078ec0ff */
[----:B------:R-:W-:Y:S01]  /*9fe50*/  LOP3.LUT R7, R251, 0x20, RZ, 0xfc, !PT ;  /* 0x00000020fb077812 */ /* 0x000fe200078efcff */
        /* <DEDUP_REMOVED lines=23> */
[----:B----4-:R-:W-:Y:S01]  /*9ffd0*/  MOV R25, R242 ;  /* 0x000000f200197202 */ /* 0x010fe20000000f00 */
[----:B------:R-:W-:-:S02]  /*9ffe0*/  IMAD.MOV.U32 R30, RZ, RZ, R239 ;  /* 0x000000ffff1e7224 */ /* 0x000fc400078e00ef */
[----:B------:R-:W-:Y:S01]  /*9fff0*/  IMAD.MOV.U32 R24, RZ, RZ, R241 ;  /* 0x000000ffff187224 */ /* 0x000fe200078e00f1 */
[----:B--2---:R-:W-:Y:S01]  /*a0000*/  IADD3 R247, P0, R12, R6, RZ ;  /* 0x000000060cf77210 */ /* 0x004fe20007f1e0ff */
[----:B------:R-:W-:-:S03]  /*a0010*/  IMAD.MOV.U32 R12, RZ, RZ, R35 ;  /* 0x000000ffff0c7224 */ /* 0x000fc600078e0023 */
[----:B------:R-:W-:Y:S02]  /*a0020*/  IADD3.X R248, R13, R3, RZ, P0, !PT ;  /* 0x000000030df87210 */ /* 0x000fe400007fe4ff */
[----:B------:R-:W-:-:S05]  /*a0030*/  MOV R13, R96 ;  /* 0x00000060000d7202 */ /* 0x000fca0000000f00 */
        /* <DEDUP_REMOVED lines=8> */
[----:B--2---:R-:W-:-:S03]  /*a00c0*/  IMAD.MOV.U32 R20, RZ, RZ, R117 ;  /* 0x000000ffff147224 */ /* 0x004fc600078e0075 */
[----:B------:R2:W-:Y:S01]  /*a00d0*/  STL.64 [R1+0x1a20], R16 ;  /* 0x001a201001007387 */ /* 0x0005e20000100a00 */
[----:B------:R-:W-:-:S03]  /*a00e0*/  MOV R21, R118 ;  /* 0x0000007600157202 */ /* 0x000fc60000000f00 */
[----:B------:R2:W-:Y:S04]  /*a00f0*/  LDGSTS.E [R2+0x19d00], [R16.64], P5 ;  /* 0x19d0000010027fae */ /* 0x0005e8000a921848 */
[----:B------:R3:W-:Y:S01]  /*a0100*/  STL.64 [R1+0x1a18], R14 ;  /* 0x001a180e01007387 */ /* 0x0007e20000100a00 */
[----:B-1----:R-:W-:Y:S01]  /*a0110*/  IMAD.MOV.U32 R18, RZ, RZ, R119 ;  /* 0x000000ffff127224 */ /* 0x002fe200078e0077 */
[----:B------:R-:W-:Y:S02]  /*a0120*/  MOV R19, R120 ;  /* 0x0000007800137202 */ /* 0x000fe40000000f00 */
[----:B------:R3:W-:Y:S04]  /*a0130*/  LDGSTS.E [R2+0x19d80], [R14.64], P5 ;  /* 0x19d800000e027fae */ /* 0x0007e8000a921848 */
[----:B------:R1:W-:Y:S01]  /*a0140*/  STL.64 [R1+0x1a10], R12 ;  /* 0x001a100c01007387 */ /* 0x0003e20000100a00 */
[----:B--2---:R-:W-:Y:S01]  /*a0150*/  IMAD.MOV.U32 R16, RZ, RZ, R121 ;  /* 0x000000ffff107224 */ /* 0x004fe200078e0079 */
[----:B------:R-:W-:-:S02]  /*a0160*/  MOV R17, R122 ;  /* 0x0000007a00117202 */ /* 0x000fc40000000f00 */
[----:B------:R1:W-:Y:S04]  /*a0170*/  LDGSTS.E [R2+0x19e00], [R12.64], P5 ;  /* 0x19e000000c027fae */ /* 0x0003e8000a921848 */
[----:B------:R2:W-:Y:S01]  /*a0180*/  STL.64 [R1+0x1a08], R10 ;  /* 0x001a080a01007387 */ /* 0x0005e20000100a00 */
[----:B---3--:R-:W-:Y:S01]  /*a0190*/  IMAD.MOV.U32 R14, RZ, RZ, R123 ;  /* 0x000000ffff0e7224 */ /* 0x008fe200078e007b */
[----:B------:R-:W-:Y:S02]  /*a01a0*/  MOV R15, R124 ;  /* 0x0000007c000f7202 */ /* 0x000fe40000000f00 */
[----:B------:R2:W-:Y:S04]  /*a01b0*/  LDGSTS.E [R2+0x19e80], [R10.64], P5 ;  /* 0x19e800000a027fae */ /* 0x0005e8000a921848 */
[----:B------:R3:W-:Y:S04]  /*a01c0*/  STL.64 [R1+0x1a00], R8 ;  /* 0x001a000801007387 */ /* 0x0007e80000100a00 */
[----:B------:R3:W-:Y:S01]  /*a01d0*/  LDGSTS.E [R2+0x19f00], [R8.64], P5 ;  /* 0x19f0000008027fae */ /* 0x0007e2000a921848 */
[----:B-1----:R-:W-:-:S03]  /*a01e0*/  IMAD.MOV.U32 R12, RZ, RZ, R127 ;  /* 0x000000ffff0c7224 */ /* 0x002fc600078e007f */
[----:B------:R1:W-:Y:S01]  /*a01f0*/  STL.64 [R1+0x19f8], R4 ;  /* 0x0019f80401007387 */ /* 0x0003e20000100a00 */
[----:B------:R-:W-:-:S03]  /*a0200*/  MOV R13, R128 ;  /* 0x00000080000d7202 */ /* 0x000fc60000000f00 */
[----:B------:R1:W-:Y:S01]  /*a0210*/  LDGSTS.E [R2+0x19f80], [R4.64], P5 ;  /* 0x19f8000004027fae */ /* 0x0003e2000a921848 */
[----:B--2---:R-:W-:Y:S01]  /*a0220*/  IMAD.MOV.U32 R10, RZ, RZ, R129 ;  /* 0x000000ffff0a7224 */ /* 0x004fe200078e0081 */
[----:B------:R-:W-:Y:S02]  /*a0230*/  MOV R11, R130 ;  /* 0x00000082000b7202 */ /* 0x000fe40000000f00 */
[----:B------:R2:W-:Y:S01]  /*a0240*/  STL.64 [R1+0x19f0], R20 ;  /* 0x0019f01401007387 */ /* 0x0005e20000100a00 */
[----:B---3--:R-:W-:-:S03]  /*a0250*/  IMAD.MOV.U32 R8, RZ, RZ, R131 ;  /* 0x000000ffff087224 */ /* 0x008fc600078e0083 */
[----:B------:R2:W-:Y:S01]  /*a0260*/  LDGSTS.E [R2+0x1ac00], [R20.64], P3 ;  /* 0x1ac0000014027fae */ /* 0x0005e20009921848 */
[----:B-1----:R-:W-:Y:S01]  /*a0270*/  IMAD.MOV.U32 R4, RZ, RZ, R125 ;  /* 0x000000ffff047224 */ /* 0x002fe200078e007d */
[----:B------:R-:W-:Y:S02]  /*a0280*/  MOV R5, R126 ;  /* 0x0000007e00057202 */ /* 0x000fe40000000f00 */
[----:B------:R1:W-:Y:S01]  /*a0290*/  STL.64 [R1+0x19e8], R18 ;  /* 0x0019e81201007387 */ /* 0x0003e20000100a00 */
[----:B------:R-:W-:-:S03]  /*a02a0*/  MOV R9, R132 ;  /* 0x0000008400097202 */ /* 0x000fc60000000f00 */
[----:B------:R1:W-:Y:S04]  /*a02b0*/  LDGSTS.E [R2+0x1ac80], [R18.64], P3 ;  /* 0x1ac8000012027fae */ /* 0x0003e80009921848 */
[----:B------:R3:W-:Y:S04]  /*a02c0*/  STL.64 [R1+0x19e0], R16 ;  /* 0x0019e01001007387 */ /* 0x0007e80000100a00 */
[----:B------:R3:W-:Y:S01]  /*a02d0*/  LDGSTS.E [R2+0x1ad00], [R16.64], P3 ;  /* 0x1ad0000010027fae */ /* 0x0007e20009921848 */
[----:B--2---:R-:W-:-:S03]  /*a02e0*/  IMAD.MOV.U32 R20, RZ, RZ, R133 ;  /* 0x000000ffff147224 */ /* 0x004fc600078e0085 */
[----:B------:R2:W-:Y:S01]  /*a02f0*/  STL.64 [R1+0x19d8], R14 ;  /* 0x0019d80e01007387 */ /* 0x0005e20000100a00 */
[----:B------:R-:W-:-:S03]  /*a0300*/  MOV R21, R134 ;  /* 0x0000008600157202 */ /* 0x000fc60000000f00 */
[----:B------:R2:W-:Y:S01]  /*a0310*/  LDGSTS.E [R2+0x1ad80], [R14.64], P3 ;  /* 0x1ad800000e027fae */ /* 0x0005e20009921848 */
[----:B-1----:R-:W-:-:S03]  /*a0320*/  IMAD.MOV.U32 R18, RZ, RZ, R135 ;  /* 0x000000ffff127224 */ /* 0x002fc600078e0087 */
[----:B------:R1:W-:Y:S01]  /*a0330*/  STL.64 [R1+0x19d0], R4 ;  /* 0x0019d00401007387 */ /* 0x0003e20000100a00 */
[----:B------:R-:W-:-:S03]  /*a0340*/  MOV R19, R136 ;  /* 0x0000008800137202 */ /* 0x000fc60000000f00 */
[----:B------:R1:W-:Y:S01]  /*a0350*/  LDGSTS.E [R2+0x1ae00], [R4.64], P3 ;  /* 0x1ae0000004027fae */ /* 0x0003e20009921848 */
[----:B---3--:R-:W-:Y:S01]  /*a0360*/  IMAD.MOV.U32 R16, RZ, RZ, R137 ;  /* 0x000000ffff107224 */ /* 0x008fe200078e0089 */
[----:B------:R-:W-:Y:S02]  /*a0370*/  MOV R17, R138 ;  /* 0x0000008a00117202 */ /* 0x000fe40000000f00 */
[----:B------:R3:W-:Y:S01]  /*a0380*/  LDGSTS.E [R2+0x1ae80], [R12.64], P3 ;  /* 0x1ae800000c027fae */ /* 0x0007e20009921848 */
[----:B--2---:R-:W-:Y:S01]  /*a0390*/  IMAD.MOV.U32 R14, RZ, RZ, R139 ;  /* 0x000000ffff0e7224 */ /* 0x004fe200078e008b */
[----:B------:R-:W-:Y:S02]  /*a03a0*/  MOV R15, R140 ;  /* 0x0000008c000f7202 */ /* 0x000fe40000000f00 */
[----:B------:R2:W-:Y:S01]  /*a03b0*/  LDGSTS.E [R2+0x1af00], [R10.64], P3 ;  /* 0x1af000000a027fae */ /* 0x0005e20009921848 */
[----:B-1----:R-:W-:-:S03]  /*a03c0*/  LOP3.LUT R4, R27, 0x60, RZ, 0xfc, !PT ;  /* 0x000000601b047812 */ /* 0x002fc600078efcff */
[----:B------:R3:W-:Y:S01]  /*a03d0*/  STL.64 [R1+0x19c8], R12 ;  /* 0x0019c80c01007387 */ /* 0x0007e20000100a00 */
[----:B------:R-:W-:-:S03]  /*a03e0*/  MOV R5, R142 ;  /* 0x0000008e00057202 */ /* 0x000fc60000000f00 */
[----:B------:R1:W-:Y:S01]  /*a03f0*/  LDGSTS.E [R2+0x1af80], [R8.64], P3 ;  /* 0x1af8000008027fae */ /* 0x0003e20009921848 */
[----:B------:R-:W-:Y:S01]  /*a0400*/  ISETP.GE.AND P3, PT, R4, R0, PT ;  /* 0x000000000400720c */ /* 0x000fe20003f66270 */
[----:B------:R-:W-:Y:S02]  /*a0410*/  IMAD.MOV.U32 R4, RZ, RZ, R141 ;  /* 0x000000ffff047224 */ /* 0x000fe400078e008d */
[----:B------:R2:W-:Y:S04]  /*a0420*/  STL.64 [R1+0x19c0], R10 ;  /* 0x0019c00a01007387 */ /* 0x0005e80000100a00 */
[----:B------:R1:W-:Y:S01]  /*a0430*/  STL.64 [R1+0x19b8], R8 ;  /* 0x0019b80801007387 */ /* 0x0003e20000100a00 */
[----:B---3--:R-:W-:Y:S01]  /*a0440*/  IMAD.MOV.U32 R12, RZ, RZ, R143 ;  /* 0x000000ffff0c7224 */ /* 0x008fe200078e008f */
[----:B------:R-:W-:-:S02]  /*a0450*/  MOV R13, R144 ;  /* 0x00000090000d7202 */ /* 0x000fc40000000f00 */
[----:B------:R-:W-:Y:S04]  /*a0460*/  STL.64 [R1+0x19b0], R20 ;  /* 0x0019b01401007387 */ /* 0x000fe80000100a00 */
[----:B------:R3:W-:Y:S01]  /*a0470*/  LDGSTS.E [R2+0x1bc00], [R20.64], P2 ;  /* 0x1bc0000014027fae */ /* 0x0007e20009121848 */
[----:B--2---:R-:W-:Y:S01]  /*a0480*/  IMAD.MOV.U32 R10, RZ, RZ, R145 ;  /* 0x000000ffff0a7224 */ /* 0x004fe200078e0091 */
[----:B------:R-:W-:Y:S02]  /*a0490*/  MOV R11, R146 ;  /* 0x00000092000b7202 */ /* 0x000fe40000000f00 */
[----:B------:R-:W-:Y:S01]  /*a04a0*/  STL.64 [R1+0x19a8], R18 ;  /* 0x0019a81201007387 */ /* 0x000fe20000100a00 */
[----:B-1----:R-:W-:Y:S01]  /*a04b0*/  IMAD.MOV.U32 R8, RZ, RZ, R147 ;  /* 0x000000ffff087224 */ /* 0x002fe200078e0093 */
[----:B------:R-:W-:-:S02]  /*a04c0*/  MOV R9, R148 ;  /* 0x0000009400097202 */ /* 0x000fc40000000f00 */
[----:B------:R1:W-:Y:S04]  /*a04d0*/  LDGSTS.E [R2+0x1bc80], [R18.64], P2 ;  /* 0x1bc8000012027fae */ /* 0x0003e80009121848 */
[----:B------:R-:W-:Y:S04]  /*a04e0*/  STL.64 [R1+0x19a0], R16 ;  /* 0x0019a01001007387 */ /* 0x000fe80000100a00 */
[----:B------:R2:W-:Y:S01]  /*a04f0*/  LDGSTS.E [R2+0x1bd00], [R16.64], P2 ;  /* 0x1bd0000010027fae */ /* 0x0005e20009121848 */
[----:B------:R-:W-:-:S03]  /*a0500*/  ISETP.GT.AND P0, PT, R0, 0x77, PT ;  /* 0x000000770000780c */ /* 0x000fc60003f04270 */
[----:B------:R-:W-:Y:S04]  /*a0510*/  STL.64 [R1+0x1998], R14 ;  /* 0x0019980e01007387 */ /* 0x000fe80000100a00 */
[----:B------:R4:W-:Y:S04]  /*a0520*/  LDGSTS.E [R2+0x1bd80], [R14.64], P2 ;  /* 0x1bd800000e027fae */ /* 0x0009e80009121848 */
[----:B------:R1:W-:Y:S04]  /*a0530*/  STL.64 [R1+0x1990], R4 ;  /* 0x0019900401007387 */ /* 0x0003e80000100a00 */
[----:B------:R1:W-:Y:S01]  /*a0540*/  LDGSTS.E [R2+0x1be00], [R4.64], P2 ;  /* 0x1be0000004027fae */ /* 0x0003e20009121848 */
[----:B------:R-:W-:-:S03]  /*a0550*/  ISETP.GT.AND P6, PT, R0, 0x7b, PT ;  /* 0x0000007b0000780c */ /* 0x000fc60003fc4270 */
[----:B------:R2:W-:Y:S04]  /*a0560*/  LDGSTS.E [R2+0x1be80], [R12.64], P2 ;  /* 0x1be800000c027fae */ /* 0x0005e80009121848 */
[----:B------:R2:W-:Y:S01]  /*a0570*/  LDGSTS.E [R2+0x1bf00], [R10.64], P2 ;  /* 0x1bf000000a027fae */ /* 0x0005e20009121848 */
[----:B-1----:R-:W-:-:S03]  /*a0580*/  LOP3.LUT R4, R250, 0x40, RZ, 0xfc, !PT ;  /* 0x00000040fa047812 */ /* 0x002fc600078efcff */
[----:B------:R1:W-:Y:S01]  /*a0590*/  LDGSTS.E [R2+0x1bf80], [R8.64], P2 ;  /* 0x1bf8000008027fae */ /* 0x0003e20009121848 */
[----:B------:R-:W-:Y:S02]  /*a05a0*/  SEL R5, RZ, 0x4, !P4 ;  /* 0x00000004ff057807 */ /* 0x000fe40006000000 */
[-C--:B------:R-:W-:Y:S02]  /*a05b0*/  ISETP.GE.AND P2, PT, R4, R0.reuse, PT ;  /* 0x000000000400720c */ /* 0x080fe40003f46270 */
[----:B------:R-:W-:Y:S02]  /*a05c0*/  SEL R5, R5, RZ, !P1 ;  /* 0x000000ff05057207 */ /* 0x000fe40004800000 */
[----:B------:R-:W-:Y:S02]  /*a05d0*/  SEL R4, RZ, 0x4, !P0 ;  /* 0x00000004ff047807 */ /* 0x000fe40004000000 */
[----:B------:R-:W-:Y:S02]  /*a05e0*/  ISETP.GT.AND P5, PT, R0, 0x7f, PT ;  /* 0x0000007f0000780c */ /* 0x000fe40003fa4270 */
[----:B------:R-:W-:-:S02]  /*a05f0*/  ISETP.GE.AND P4, PT, R251, R0, PT ;  /* 0x00000000fb00720c */ /* 0x000fc40003f86270 */
[----:B------:R-:W-:Y:S02]  /*a0600*/  ISETP.GE.AND P0, PT, R7, R0, PT ;  /* 0x000000000700720c */ /* 0x000fe40003f06270 */
[----:B------:R-:W-:Y:S02]  /*a0610*/  SEL R0, RZ, 0x4, !P6 ;  /* 0x00000004ff007807 */ /* 0x000fe40007000000 */
[----:B------:R-:W-:Y:S01]  /*a0620*/  ISETP.NE.U32.AND P6, PT, R5, RZ, PT ;  /* 0x000000ff0500720c */ /* 0x000fe20003fc5070 */
[----:B---3--:R-:W-:Y:S01]  /*a0630*/  IMAD.MOV.U32 R20, RZ, RZ, R151 ;  /* 0x000000ffff147224 */ /* 0x008fe200078e0097 */
[----:B------:R-:W-:Y:S01]  /*a0640*/  MOV R21, R152 ;  /* 0x0000009800157202 */ /* 0x000fe20000000f00 */
[----:B------:R3:W-:Y:S01]  /*a0650*/  STL.64 [R1+0x1988], R12 ;  /* 0x0019880c01007387 */ /* 0x0007e20000100a00 */
[----:B------:R-:W-:Y:S01]  /*a0660*/  IMAD.MOV.U32 R18, RZ, RZ, R153 ;  /* 0x000000ffff127224 */ /* 0x000fe200078e0099 */
[----:B------:R-:W-:Y:S01]  /*a0670*/  MOV R19, R154 ;  /* 0x0000009a00137202 */ /* 0x000fe20000000f00 */
[----:B--2---:R-:W-:Y:S01]  /*a0680*/  IMAD.MOV.U32 R16, RZ, RZ, R155 ;  /* 0x000000ffff107224 */ /* 0x004fe200078e009b */
[----:B------:R2:W-:Y:S01]  /*a0690*/  STL.64 [R1+0x1980], R10 ;  /* 0x0019800a01007387 */ /* 0x0005e20000100a00 */
[----:B------:R-:W-:Y:S01]  /*a06a0*/  MOV R17, R156 ;  /* 0x0000009c00117202 */ /* 0x000fe20000000f00 */
[----:B----4-:R-:W-:Y:S01]  /*a06b0*/  IMAD.MOV.U32 R14, RZ, RZ, R157 ;  /* 0x000000ffff0e7224 */ /* 0x010fe200078e009d */
[----:B------:R-:W-:Y:S01]  /*a06c0*/  MOV R15, R158 ;  /* 0x0000009e000f7202 */ /* 0x000fe20000000f00 */
[----:B------:R1:W-:Y:S01]  /*a06d0*/  STL.64 [R1+0x1978], R8 ;  /* 0x0019780801007387 */ /* 0x0003e20000100a00 */
[----:B------:R-:W-:-:S03]  /*a06e0*/  SEL R5, R4, RZ, !P1 ;  /* 0x000000ff04057207 */ /* 0x000fc60004800000 */
[----:B------:R-:W-:Y:S01]  /*a06f0*/  STL.64 [R1+0xee0], R22 ;  /* 0x000ee01601007387 */ /* 0x000fe20000100a00 */
[----:B---3--:R-:W-:Y:S01]  /*a0700*/  IMAD.MOV.U32 R12, RZ, RZ, R159 ;  /* 0x000000ffff0c7224 */ /* 0x008fe200078e009f */
[----:B------:R-:W-:Y:S02]  /*a0710*/  MOV R13, R160 ;  /* 0x000000a0000d7202 */ /* 0x000fe40000000f00 */
[----:B------:R-:W-:Y:S01]  /*a0720*/  STL.64 [R1+0xed8], R20 ;  /* 0x000ed81401007387 */ /* 0x000fe20000100a00 */
[----:B--2---:R-:W-:Y:S01]  /*a0730*/  IMAD.MOV.U32 R10, RZ, RZ, R161 ;  /* 0x000000ffff0a7224 */ /* 0x004fe200078e00a1 */
[----:B------:R-:W-:Y:S01]  /*a0740*/  MOV R11, R162 ;  /* 0x000000a2000b7202 */ /* 0x000fe20000000f00 */
[----:B------:R-:W-:Y:S01]  /*a0750*/  IMAD.MOV.U32 R118, RZ, RZ, R165 ;  /* 0x000000ffff767224 */ /* 0x000fe200078e00a5 */
[----:B------:R-:W-:Y:S01]  /*a0760*/  STL.64 [R1+0xed0], R18 ;  /* 0x000ed01201007387 */ /* 0x000fe20000100a00 */
[----:B-1----:R-:W-:Y:S01]  /*a0770*/  IMAD.MOV.U32 R8, RZ, RZ, R163 ;  /* 0x000000ffff087224 */ /* 0x002fe200078e00a3 */
[----:B------:R-:W-:-:S02]  /*a0780*/  MOV R9, R164 ;  /* 0x000000a400097202 */ /* 0x000fc40000000f00 */
[----:B------:R1:W-:Y:S01]  /*a0790*/  LDGSTS.E [R2+0x1cc00], [R22.64], P6 ;  /* 0x1cc0000016027fae */ /* 0x0003e2000b121848 */
[----:B------:R-:W-:Y:S02]  /*a07a0*/  MOV R119, R166 ;  /* 0x000000a600777202 */ /* 0x000fe40000000f00 */
[----:B------:R-:W-:Y:S01]  /*a07b0*/  MOV R117, R168 ;  /* 0x000000a800757202 */ /* 0x000fe20000000f00 */
[----:B------:R2:W-:Y:S01]  /*a07c0*/  STL.64 [R1+0xec8], R16 ;  /* 0x000ec81001007387 */ /* 0x0005e20000100a00 */
[----:B------:R-:W-:-:S03]  /*a07d0*/  SEL R4, RZ, 0x4, !P5 ;  /* 0x00000004ff047807 */ /* 0x000fc60006800000 */
[----:B------:R3:W-:Y:S01]  /*a07e0*/  LDGSTS.E [R2+0x1cc80], [R20.64], P6 ;  /* 0x1cc8000014027fae */ /* 0x0007e2000b121848 */
[----:B------:R-:W-:-:S03]  /*a07f0*/  ISETP.NE.U32.AND P5, PT, R5, RZ, PT ;  /* 0x000000ff0500720c */ /* 0x000fc60003fa5070 */
[----:B------:R-:W-:Y:S01]  /*a0800*/  STL.64 [R1+0xec0], R14 ;  /* 0x000ec00e01007387 */ /* 0x000fe20000100a00 */
[----:B------:R-:W-:-:S03]  /*a0810*/  SEL R5, R0, RZ, !P1 ;  /* 0x000000ff00057207 */ /* 0x000fc60004800000 */
[----:B------:R4:W-:Y:S01]  /*a0820*/  LDGSTS.E [R2+0x1cd00], [R18.64], P6 ;  /* 0x1cd0000012027fae */ /* 0x0009e2000b121848 */
[----:B------:R-:W-:-:S03]  /*a0830*/  IMAD.MOV.U32 R106, RZ, RZ, R185 ;  /* 0x000000ffff6a7224 */ /* 0x000fc600078e00b9 */
[----:B------:R-:W-:Y:S01]  /*a0840*/  STL.64 [R1+0xeb8], R12 ;  /* 0x000eb80c01007387 */ /* 0x000fe20000100a00 */
[----:B------:R-:W-:-:S03]  /*a0850*/  MOV R105, R188 ;  /* 0x000000bc00697202 */ /* 0x000fc60000000f00 */
[----:B------:R2:W-:Y:S04]  /*a0860*/  LDGSTS.E [R2+0x1cd80], [R16.64], P6 ;  /* 0x1cd8000010027fae */ /* 0x0005e8000b121848 */
[----:B------:R1:W-:Y:S04]  /*a0870*/  STL.64 [R1+0xeb0], R10 ;  /* 0x000eb00a01007387 */ /* 0x0003e80000100a00 */
[----:B------:R1:W-:Y:S01]  /*a0880*/  LDGSTS.E [R2+0x1ce00], [R14.64], P6 ;  /* 0x1ce000000e027fae */ /* 0x0003e2000b121848 */
[----:B------:R-:W-:-:S03]  /*a0890*/  SEL R0, RZ, 0x4, P3 ;  /* 0x00000004ff007807 */ /* 0x000fc60001800000 */
[----:B------:R1:W-:Y:S01]  /*a08a0*/  STL.64 [R1+0xea8], R8 ;  /* 0x000ea80801007387 */ /* 0x0003e20000100a00 */
[----:B--2---:R-:W-:Y:S01]  /*a08b0*/  IMAD.MOV.U32 R16, RZ, RZ, R189 ;  /* 0x000000ffff107224 */ /* 0x004fe200078e00bd */
[----:B------:R-:W-:Y:S02]  /*a08c0*/  MOV R17, R190 ;  /* 0x000000be00117202 */ /* 0x000fe40000000f00 */
[----:B------:R2:W-:Y:S01]  /*a08d0*/  LDGSTS.E [R2+0x1ce80], [R12.64], P6 ;  /* 0x1ce800000c027fae */ /* 0x0005e2000b121848 */
[----:B------:R-:W-:-:S03]  /*a08e0*/  ISETP.NE.U32.AND P3, PT, R5, RZ, PT ;  /* 0x000000ff0500720c */ /* 0x000fc60003f65070 */
[----:B------:R1:W-:Y:S04]  /*a08f0*/  LDGSTS.E [R2+0x1cf00], [R10.64], P6 ;  /* 0x1cf000000a027fae */ /* 0x0003e8000b121848 */
[----:B------:R-:W-:Y:S01]  /*a0900*/  STL.64 [R1+0xea0], R118 ;  /* 0x000ea07601007387 */ /* 0x000fe20000100a00 */
[----:B------:R-:W-:-:S03]  /*a0910*/  SEL R5, R4, RZ, !P1 ;  /* 0x000000ff04057207 */ /* 0x000fc60004800000 */
[----:B------:R2:W-:Y:S04]  /*a0920*/  LDGSTS.E [R2+0x1cf80], [R8.64], P6 ;  /* 0x1cf8000008027fae */ /* 0x0005e8000b121848 */
[----:B------:R-:W-:Y:S01]  /*a0930*/  STL.64 [R1+0xe98], R116 ;  /* 0x000e987401007387 */ /* 0x000fe20000100a00 */
[----:B-1----:R-:W-:Y:S01]  /*a0940*/  IMAD.MOV.U32 R10, RZ, RZ, R195 ;  /* 0x000000ffff0a7224 */ /* 0x002fe200078e00c3 */
[----:B------:R-:W-:Y:S02]  /*a0950*/  MOV R11, R204 ;  /* 0x000000cc000b7202 */ /* 0x000fe40000000f00 */
[----:B------:R-:W-:Y:S01]  /*a0960*/  STL.64 [R1+0xe90], R114 ;  /* 0x000e907201007387 */ /* 0x000fe20000100a00 */
[----:B--2---:R-:W-:Y:S01]  /*a0970*/  IMAD.MOV.U32 R8, RZ, RZ, R191 ;  /* 0x000000ffff087224 */ /* 0x004fe200078e00bf */
[----:B------:R-:W-:-:S02]  /*a0980*/  MOV R9, R192 ;  /* 0x000000c000097202 */ /* 0x000fc40000000f00 */
[----:B------:R-:W-:Y:S01]  /*a0990*/  STL.64 [R1+0xe88], R112 ;  /* 0x000e887001007387 */ /* 0x000fe20000100a00 */
[----:B------:R-:W-:-:S03]  /*a09a0*/  SEL R4, RZ, 0x4, P2 ;  /* 0x00000004ff047807 */ /* 0x000fc60001000000 */
[----:B------:R-:W-:Y:S01]  /*a09b0*/  STL.64 [R1+0xe80], R106 ;  /* 0x000e806a01007387 */ /* 0x000fe20000100a00 */
[----:B------:R-:W-:Y:S01]  /*a09c0*/  IMAD.MOV.U32 R14, RZ, RZ, R209 ;  /* 0x000000ffff0e7224 */ /* 0x000fe200078e00d1 */
[----:B------:R-:W-:Y:S02]  /*a09d0*/  MOV R15, R210 ;  /* 0x000000d2000f7202 */ /* 0x000fe40000000f00 */
[----:B------:R-:W-:Y:S01]  /*a09e0*/  STL.64 [R1+0xe78], R104 ;  /* 0x000e786801007387 */ /* 0x000fe20000100a00 */
[----:B------:R-:W-:-:S03]  /*a09f0*/  ISETP.NE.U32.AND P2, PT, R5, RZ, PT ;  /* 0x000000ff0500720c */ /* 0x000fc60003f45070 */
[----:B------:R1:W-:Y:S01]  /*a0a00*/  STL.64 [R1+0xe70], R16 ;  /* 0x000e701001007387 */ /* 0x0003e20000100a00 */
[----:B------:R-:W-:Y:S01]  /*a0a10*/  SEL R5, R0, RZ, !P1 ;  /* 0x000000ff00057207 */ /* 0x000fe20004800000 */
[----:B------:R-:W-:Y:S02]  /*a0a20*/  IMAD.MOV.U32 R12, RZ, RZ, R213 ;  /* 0x000000ffff0c7224 */ /* 0x000fe400078e00d5 */
[----:B------:R2:W-:Y:S01]  /*a0a30*/  STL.64 [R1+0xe68], R8 ;  /* 0x000e680801007387 */ /* 0x0005e20000100a00 */
[----:B------:R-:W-:Y:S01]  /*a0a40*/  MOV R13, R214 ;  /* 0x000000d6000d7202 */ /* 0x000fe20000000f00 */
[----:B------:R-:W-:Y:S02]  /*a0a50*/  IMAD.MOV.U32 R96, RZ, RZ, R215 ;  /* 0x000000ffff607224 */ /* 0x000fe400078e00d7 */
[----:B------:R-:W-:Y:S01]  /*a0a60*/  STL.64 [R1+0xe60], R102 ;  /* 0x000e606601007387 */ /* 0x000fe20000100a00 */
[----:B------:R-:W-:-:S03]  /*a0a70*/  MOV R35, R230 ;  /* 0x000000e600237202 */ /* 0x000fc60000000f00 */
[----:B------:R1:W-:Y:S01]  /*a0a80*/  STL.64 [R1+0xe58], R10 ;  /* 0x000e580a01007387 */ /* 0x0003e20000100a00 */
[----:B------:R-:W-:-:S03]  /*a0a90*/  SEL R0, RZ, 0x4, P4 ;  /* 0x00000004ff007807 */ /* 0x000fc60002000000 */
[----:B------:R-:W-:Y:S01]  /*a0aa0*/  STL.64 [R1+0xe50], R100 ;  /* 0x000e506401007387 */ /* 0x000fe20000100a00 */
[----:B------:R-:W-:-:S03]  /*a0ab0*/  MOV R27, R236 ;  /* 0x000000ec001b7202 */ /* 0x000fc60000000f00 */
[----:B------:R1:W-:Y:S01]  /*a0ac0*/  STL.64 [R1+0xe48], R28 ;  /* 0x000e481c01007387 */ /* 0x0003e20000100a00 */
[----:B------:R-:W-:-:S03]  /*a0ad0*/  ISETP.NE.U32.AND P4, PT, R5, RZ, PT ;  /* 0x000000ff0500720c */ /* 0x000fc60003f85070 */
[----:B------:R1:W-:Y:S01]  /*a0ae0*/  STL.64 [R1+0xe40], R14 ;  /* 0x000e400e01007387 */ /* 0x0003e20000100a00 */
[----:B------:R-:W-:-:S03]  /*a0af0*/  SEL R5, RZ, 0x4, P0 ;  /* 0x00000004ff057807 */ /* 0x000fc60000000000 */
[----:B------:R-:W-:Y:S01]  /*a0b00*/  STL.64 [R1+0xe38], R98 ;  /* 0x000e386201007387 */ /* 0x000fe20000100a00 */
[----:B------:R-:W-:Y:S01]  /*a0b10*/  IMAD.MOV.U32 R22, RZ, RZ, R243 ;  /* 0x000000ffff167224 */ /* 0x000fe200078e00f3 */
[----:B------:R-:W-:Y:S02]  /*a0b20*/  MOV R23, R244 ;  /* 0x000000f400177202 */ /* 0x000fe40000000f00 */
[----:B------:R1:W-:Y:S01]  /*a0b30*/  STL.64 [R1+0xe30], R12 ;  /* 0x000e300c01007387 */ /* 0x0003e20000100a00 */
[----:B---3--:R-:W-:Y:S01]  /*a0b40*/  IMAD.MOV.U32 R20, RZ, RZ, R245 ;  /* 0x000000ffff147224 */ /* 0x008fe200078e00f5 */
[----:B------:R-:W-:Y:S02]  /*a0b50*/  MOV R21, R246 ;  /* 0x000000f600157202 */ /* 0x000fe40000000f00 */
[----:B------:R-:W-:Y:S01]  /*a0b60*/  STL.64 [R1+0xe28], R96 ;  /* 0x000e286001007387 */ /* 0x000fe20000100a00 */
[----:B------:R-:W-:Y:S01]  /*a0b70*/  SEL R4, R4, RZ, !P1 ;  /* 0x000000ff04047207 */ /* 0x000fe20004800000 */
[----:B----4-:R-:W-:-:S02]  /*a0b80*/  IMAD.MOV.U32 R18, RZ, RZ, R247 ;  /* 0x000000ffff127224 */ /* 0x010fc400078e00f7 */
[----:B------:R3:W-:Y:S01]  /*a0b90*/  STL.64 [R1+0xe20], R34 ;  /* 0x000e202201007387 */ /* 0x0007e20000100a00 */
[----:B------:R-:W-:Y:S02]  /*a0ba0*/  SEL R5, R5, RZ, !P1 ;  /* 0x000000ff05057207 */ /* 0x000fe40004800000 */
[----:B------:R-:W-:Y:S01]  /*a0bb0*/  MOV R19, R248 ;  /* 0x000000f800137202 */ /* 0x000fe20000000f00 */
[----:B------:R2:W-:Y:S04]  /*a0bc0*/  STL.64 [R1+0xe18], R26 ;  /* 0x000e181a01007387 */ /* 0x0005e80000100a00 */
[----:B------:R-:W-:Y:S04]  /*a0bd0*/  STL.64 [R1+0xe10], R32 ;  /* 0x000e102001007387 */ /* 0x000fe80000100a00 */
[----:B------:R-:W-:Y:S01]  /*a0be0*/  STL.64 [R1+0xe08], R30 ;  /* 0x000e081e01007387 */ /* 0x000fe20000100a00 */
[----:B------:R-:W-:-:S03]  /*a0bf0*/  ISETP.NE.U32.AND P0, PT, R4, RZ, PT ;  /* 0x000000ff0400720c */ /* 0x000fc60003f05070 */
[----:B------:R1:W-:Y:S01]  /*a0c00*/  STL.64 [R1+0xe00], R24 ;  /* 0x000e001801007387 */ /* 0x0003e20000100a00 */
[----:B------:R-:W-:-:S03]  /*a0c10*/  ISETP.NE.U32.AND P6, PT, R5, RZ, PT ;  /* 0x000000ff0500720c */ /* 0x000fc60003fc5070 */
[----:B------:R1:W-:Y:S04]  /*a0c20*/  STL.64 [R1+0xdf8], R22 ;  /* 0x000df81601007387 */ /* 0x0003e80000100a00 */
[----:B------:R1:W-:Y:S04]  /*a0c30*/  LDGSTS.E [R2+0x1dc00], [R118.64], P5 ;  /* 0x1dc0000076027fae */ /* 0x0003e8000a921848 */
[----:B------:R1:W-:Y:S04]  /*a0c40*/  STL.64 [R1+0xdf0], R20 ;  /* 0x000df01401007387 */ /* 0x0003e80000100a00 */
[----:B------:R1:W-:Y:S04]  /*a0c50*/  LDGSTS.E [R2+0x1dc80], [R116.64], P5 ;  /* 0x1dc8000074027fae */ /* 0x0003e8000a921848 */
[----:B------:R1:W-:Y:S04]  /*a0c60*/  STL.64 [R1+0xde8], R18 ;  /* 0x000de81201007387 */ /* 0x0003e80000100a00 */
[----:B------:R1:W-:Y:S04]  /*a0c70*/  LDGSTS.E [R2+0x1dd00], [R114.64], P5 ;  /* 0x1dd0000072027fae */ /* 0x0003e8000a921848 */
[----:B------:R-:W4:Y:S04]  /*a0c80*/  LDL.LU.64 R4, [R1+0x1970] ;  /* 0x0019700001047983 */ /* 0x000f280000300a00 */
[----:B------:R1:W-:Y:S04]  /*a0c90*/  LDGSTS.E [R2+0x1dd80], [R112.64], P5 ;  /* 0x1dd8000070027fae */ /* 0x0003e8000a921848 */
[----:B------:R1:W-:Y:S04]  /*a0ca0*/  LDGSTS.E [R2+0x1de00], [R106.64], P5 ;  /* 0x1de000006a027fae */ /* 0x0003e8000a921848 */
[----:B------:R1:W-:Y:S04]  /*a0cb0*/  LDGSTS.E [R2+0x1de80], [R104.64], P5 ;  /* 0x1de8000068027fae */ /* 0x0003e8000a921848 */
[----:B------:R1:W-:Y:S04]  /*a0cc0*/  LDGSTS.E [R2+0x1df00], [R16.64], P5 ;  /* 0x1df0000010027fae */ /* 0x0003e8000a921848 */
[----:B------:R2:W-:Y:S04]  /*a0cd0*/  LDGSTS.E [R2+0x1df80], [R8.64], P5 ;  /* 0x1df8000008027fae */ /* 0x0005e8000a921848 */
[----:B------:R3:W-:Y:S04]  /*a0ce0*/  LDGSTS.E [R2+0x1ec00], [R102.64], P3 ;  /* 0x1ec0000066027fae */ /* 0x0007e80009921848 */
[----:B-1----:R-:W4:Y:S04]  /*a0cf0*/  LDL.LU.64 R16, [R1+0x1968] ;  /* 0x0019680001107983 */ /* 0x002f280000300a00 */
[----:B--2---:R-:W2:Y:S04]  /*a0d00*/  LDL.LU.64 R8, [R1+0x1960] ;  /* 0x0019600001087983 */ /* 0x004ea80000300a00 */
[----:B------:R1:W-:Y:S04]  /*a0d10*/  LDGSTS.E [R2+0x1ec80], [R10.64], P3 ;  /* 0x1ec800000a027fae */ /* 0x0003e80009921848 */
[----:B------:R3:W-:Y:S04]  /*a0d20*/  LDGSTS.E [R2+0x1ed00], [R100.64], P3 ;  /* 0x1ed0000064027fae */ /* 0x0007e80009921848 */
[----:B------:R3:W-:Y:S04]  /*a0d30*/  LDGSTS.E [R2+0x1ed80], [R28.64], P3 ;  /* 0x1ed800001c027fae */ /* 0x0007e80009921848 */
[----:B-1----:R-:W2:Y:S04]  /*a0d40*/  LDL.LU.64 R10, [R1+0x1958] ;  /* 0x00195800010a7983 */ /* 0x002ea80000300a00 */
[----:B------:R1:W-:Y:S04]  /*a0d50*/  LDGSTS.E [R2+0x1ee00], [R14.64], P3 ;  /* 0x1ee000000e027fae */ /* 0x0003e80009921848 */
[----:B---3--:R-:W3:Y:S04]  /*a0d60*/  LDL.LU.64 R28, [R1+0x1930] ;  /* 0x00193000011c7983 */ /* 0x008ee80000300a00 */
[----:B------:R4:W-:Y:S04]  /*a0d70*/  LDGSTS.E [R2+0x1ee80], [R98.64], P3 ;  /* 0x1ee8000062027fae */ /* 0x0009e80009921848 */
[----:B-1----:R-:W3:Y:S04]  /*a0d80*/  LDL.LU.64 R14, [R1+0x1928] ;  /* 0x00192800010e7983 */ /* 0x002ee80000300a00 */
[----:B------:R1:W-:Y:S04]  /*a0d90*/  LDGSTS.E [R2+0x1ef00], [R12.64], P3 ;  /* 0x1ef000000c027fae */ /* 0x0003e80009921848 */
[----:B------:R4:W-:Y:S01]  /*a0da0*/  LDGSTS.E [R2+0x1ef80], [R96.64], P3 ;  /* 0x1ef8000060027fae */ /* 0x0009e20009921848 */
[----:B------:R-:W-:-:S03]  /*a0db0*/  SEL R0, R0, RZ, !P1 ;  /* 0x000000ff00007207 */ /* 0x000fc60004800000 */
[----:B------:R1:W-:Y:S04]  /*a0dc0*/  LDGSTS.E [R2+0x1fc00], [R34.64], P2 ;  /* 0x1fc0000022027fae */ /* 0x0003e80009121848 */
[----:B-1----:R-:W3:Y:S04]  /*a0dd0*/  LDL.LU.64 R12, [R1+0x1920] ;  /* 0x00192000010c7983 */ /* 0x002ee80000300a00 */
[----:B------:R1:W-:Y:S04]  /*a0de0*/  LDGSTS.E [R2+0x1fc80], [R26.64], P2 ;  /* 0x1fc800001a027fae */ /* 0x0003e80009121848 */
[----:B------:R1:W-:Y:S04]  /*a0df0*/  LDGSTS.E [R2+0x1fd00], [R32.64], P2 ;  /* 0x1fd0000020027fae */ /* 0x0003e80009121848 */
[----:B------:R-:W3:Y:S04]  /*a0e00*/  LDL.LU.64 R34, [R1+0x1918] ;  /* 0x0019180001227983 */ /* 0x000ee80000300a00 */
[----:B------:R1:W-:Y:S01]  /*a0e10*/  LDGSTS.E [R2+0x1fd80], [R30.64], P2 ;  /* 0x1fd800001e027fae */ /* 0x0003e20009121848 */
[----:B------:R-:W-:-:S03]  /*a0e20*/  ISETP.NE.U32.AND P1, PT, R0, RZ, PT ;  /* 0x000000ff0000720c */ /* 0x000fc60003f25070 */
[----:B------:R1:W-:Y:S04]  /*a0e30*/  LDGSTS.E [R2+0x1fe00], [R24.64], P2 ;  /* 0x1fe0000018027fae */ /* 0x0003e80009121848 */
[----:B------:R1:W-:Y:S04]  /*a0e40*/  LDGSTS.E [R2+0x1fe80], [R22.64], P2 ;  /* 0x1fe8000016027fae */ /* 0x0003e80009121848 */
[----:B------:R1:W-:Y:S04]  /*a0e50*/  LDGSTS.E [R2+0x1ff00], [R20.64], P2 ;  /* 0x1ff0000014027fae */ /* 0x0003e80009121848 */
[----:B------:R1:W-:Y:S04]  /*a0e60*/  LDGSTS.E [R2+0x1ff80], [R18.64], P2 ;  /* 0x1ff8000012027fae */ /* 0x0003e80009121848 */
[----:B-1----:R-:W3:Y:S04]  /*a0e70*/  LDL.LU.64 R26, [R1+0x1908] ;  /* 0x00190800011a7983 */ /* 0x002ee80000300a00 */
[----:B------:R-:W3:Y:S04]  /*a0e80*/  LDL.LU.64 R24, [R1+0x1900] ;  /* 0x0019000001187983 */ /* 0x000ee80000300a00 */
[----:B------:R-:W3:Y:S04]  /*a0e90*/  LDL.LU.64 R22, [R1+0x18f8] ;  /* 0x0018f80001167983 */ /* 0x000ee80000300a00 */
[----:B------:R-:W3:Y:S04]  /*a0ea0*/  LDL.LU.64 R20, [R1+0x18f0] ;  /* 0x0018f00001147983 */ /* 0x000ee80000300a00 */
[----:B------:R-:W3:Y:S04]  /*a0eb0*/  LDL.LU.64 R18, [R1+0x18e8] ;  /* 0x0018e80001127983 */ /* 0x000ee80000300a00 */
[----:B------:R-:W0:Y:S01]  /*a0ec0*/  LDGDEPBAR ;  /* 0x00000000000079af */ /* 0x000e220000000000 */
[----:B----4-:R-:W-:-:S04]  /*a0ed0*/  IADD3 R0, P2, R4, UR7, RZ ;  /* 0x0000000704007c10 */ /* 0x010fc8000ff5e0ff */
[----:B------:R-:W-:Y:S02]  /*a0ee0*/  IADD3.X R5, R5, UR6, RZ, P2, !PT ;  /* 0x0000000605057c10 */ /* 0x000fe400097fe4ff */
[----:B------:R-:W-:-:S04]  /*a0ef0*/  IADD3 R2, P2, R16, UR7, RZ ;  /* 0x0000000710027c10 */ /* 0x000fc8000ff5e0ff */
[----:B------:R-:W-:Y:S02]  /*a0f00*/  IADD3.X R4, R17, UR6, RZ, P2, !PT ;  /* 0x0000000611047c10 */ /* 0x000fe400097fe4ff */
[----:B--2---:R-:W-:Y:S01]  /*a0f10*/  IADD3 R7, P2, R8, UR7, RZ ;  /* 0x0000000708077c10 */ /* 0x004fe2000ff5e0ff */
[----:B------:R-:W2:Y:S03]  /*a0f20*/  LDL.LU.64 R16, [R1+0x18e0] ;  /* 0x0018e00001107983 */ /* 0x000ea60000300a00 */
[----:B------:R-:W-:Y:S02]  /*a0f30*/  IADD3.X R8, R9, UR6, RZ, P2, !PT ;  /* 0x0000000609087c10 */ /* 0x000fe400097fe4ff */
[----:B------:R-:W-:-:S04]  /*a0f40*/  IADD3 R9, P2, R10, UR7, RZ ;  /* 0x000000070a097c10 */ /* 0x000fc8000ff5e0ff */
[----:B------:R-:W-:Y:S02]  /*a0f50*/  IADD3.X R10, R11, UR6, RZ, P2, !PT ;  /* 0x000000060b0a7c10 */ /* 0x000fe400097fe4ff */
[----:B---3--:R-:W-:-:S04]  /*a0f60*/  IADD3 R11, P2, R28, UR7, RZ ;  /* 0x000000071c0b7c10 */ /* 0x008fc8000ff5e0ff */
[----:B------:R-:W-:Y:S02]  /*a0f70*/  IADD3.X R28, R29, UR6, RZ, P2, !PT ;  /* 0x000000061d1c7c10 */ /* 0x000fe400097fe4ff */
[----:B------:R-:W-:-:S04]  /*a0f80*/  IADD3 R29, P2, R14, UR7, RZ ;  /* 0x000000070e1d7c10 */ /* 0x000fc8000ff5e0ff */
[----:B------:R-:W-:Y:S02]  /*a0f90*/  IADD3.X R30, R15, UR6, RZ, P2, !PT ;  /* 0x000000060f1e7c10 */ /* 0x000fe400097fe4ff */
[----:B------:R-:W3:Y:S01]  /*a0fa0*/  LDL.LU.64 R14, [R1+0x18d8] ;  /* 0x0018d800010e7983 */ /* 0x000ee20000300a00 */
[----:B------:R-:W-:-:S04]  /*a0fb0*/  IADD3 R31, P2, R12, UR7, RZ ;  /* 0x000000070c1f7c10 */ /* 0x000fc8000ff5e0ff */
[----:B------:R-:W-:Y:S02]  /*a0fc0*/  IADD3.X R32, R13, UR6, RZ, P2, !PT ;  /* 0x000000060d207c10 */ /* 0x000fe400097fe4ff */
[----:B------:R-:W4:Y:S04]  /*a0fd0*/  LDL.LU.64 R12, [R1+0x18d0] ;  /* 0x0018d000010c7983 */ /* 0x000f280000300a00 */
[----:B------:R-:W4:Y:S04]  /*a0fe0*/  LDL.LU.64 R116, [R1+0x18c8] ;  /* 0x0018c80001747983 */ /* 0x000f280000300a00 */
[----:B------:R-:W4:Y:S04]  /*a0ff0*/  LDL.LU.64 R118, [R1+0x18c0] ;  /* 0x0018c00001767983 */ /* 0x000f280000300a00 */
[----:B------:R-:W4:Y:S04]  /*a1000*/  LDL.LU.64 R120, [R1+0x18b8] ;  /* 0x0018b80001787983 */ /* 0x000f280000300a00 */
[----:B------:R-:W4:Y:S04]  /*a1010*/  LDL.LU.64 R122, [R1+0x18b0] ;  /* 0x0018b000017a7983 */ /* 0x000f280000300a00 */
[----:B------:R-:W4:Y:S04]  /*a1020*/  LDL.LU.64 R124, [R1+0x18a8] ;  /* 0x0018a800017c7983 */ /* 0x000f280000300a00 */
[----:B------:R-:W4:Y:S01]  /*a1030*/  LDL.LU.64 R126, [R1+0x18a0] ;  /* 0x0018a000017e7983 */ /* 0x000f220000300a00 */
[----:B------:R-:W-:-:S03]  /*a1040*/  IADD3 R33, P2, R34, UR7, RZ ;  /* 0x0000000722217c10 */ /* 0x000fc6000ff5e0ff */
[----:B------:R-:W4:Y:S01]  /*a1050*/  LDL.LU.64 R128, [R1+0x1898] ;  /* 0x0018980001807983 */ /* 0x000f220000300a00 */
[----:B------:R-:W-:Y:S02]  /*a1060*/  IADD3.X R34, R35, UR6, RZ, P2, !PT ;  /* 0x0000000623227c10 */ /* 0x000fe400097fe4ff */
[----:B------:R-:W-:Y:S01]  /*a1070*/  IADD3 R35, P2, R26, UR7, RZ ;  /* 0x000000071a237c10 */ /* 0x000fe2000ff5e0ff */
[----:B------:R-:W4:Y:S03]  /*a1080*/  LDL.LU.64 R130, [R1+0x1890] ;  /* 0x0018900001827983 */ /* 0x000f260000300a00 */
[----:B------:R-:W-:Y:S02]  /*a1090*/  IADD3.X R96, R27, UR6, RZ, P2, !PT ;  /* 0x000000061b607c10 */ /* 0x000fe400097fe4ff */
[----:B------:R-:W-:Y:S01]  /*a10a0*/  IADD3 R97, P2, R24, UR7, RZ ;  /* 0x0000000718617c10 */ /* 0x000fe2000ff5e0ff */
[----:B------:R-:W4:Y:S03]  /*a10b0*/  LDL.LU.64 R26, [R1+0x1888] ;  /* 0x00188800011a7983 */ /* 0x000f260000300a00 */
[----:B------:R-:W-:-:S02]  /*a10c0*/  IADD3.X R98, R25, UR6, RZ, P2, !PT ;  /* 0x0000000619627c10 */ /* 0x000fc400097fe4ff */
        /* <DEDUP_REMOVED lines=9> */
[----:B------:R-:W4:Y:S01]  /*a1160*/  LDL.LU.64 R18, [R1+0x1868] ;  /* 0x0018680001127983 */ /* 0x000f220000300a00 */
[----:B--2---:R-:W-:-:S04]  /*a1170*/  IADD3 R105, P2, R16, UR7, RZ ;  /* 0x0000000710697c10 */ /* 0x004fc8000ff5e0ff */
[----:B------:R-:W-:Y:S02]  /*a1180*/  IADD3.X R106, R17, UR6, RZ, P2, !PT ;  /* 0x00000006116a7c10 */ /* 0x000fe400097fe4ff */
[----:B------:R-:W2:Y:S01]  /*a1190*/  LDL.LU.64 R16, [R1+0x17c0] ;  /* 0x0017c00001107983 */ /* 0x000ea20000300a00 */
[----:B---3--:R-:W-:-:S04]  /*a11a0*/  IADD3 R107, P2, R14, UR7, RZ ;  /* 0x000000070e6b7c10 */ /* 0x008fc8000ff5e0ff */
[----:B------:R-:W-:Y:S02]  /*a11b0*/  IADD3.X R112, R15, UR6, RZ, P2, !PT ;  /* 0x000000060f707c10 */ /* 0x000fe400097fe4ff */
[----:B------:R-:W3:Y:S01]  /*a11c0*/  LDL.LU.64 R14, [R1+0x17b8] ;  /* 0x0017b800010e7983 */ /* 0x000ee20000300a00 */
[----:B----4-:R-:W-:-:S04]  /*a11d0*/  IADD3 R113, P2, R12, UR7, RZ ;  /* 0x000000070c717c10 */ /* 0x010fc8000ff5e0ff */
[----:B------:R-:W-:Y:S02]  /*a11e0*/  IADD3.X R114, R13, UR6, RZ, P2, !PT ;  /* 0x000000060d727c10 */ /* 0x000fe400097fe4ff */
[----:B------:R-:W4:Y:S01]  /*a11f0*/  LDL.LU.64 R12, [R1+0x17b0] ;  /* 0x0017b000010c7983 */ /* 0x000f220000300a00 */
[----:B------:R-:W-:-:S04]  /*a1200*/  IADD3 R115, P2, R116, UR7, RZ ;  /* 0x0000000774737c10 */ /* 0x000fc8000ff5e0ff */
[----:B------:R-:W-:Y:S02]  /*a1210*/  IADD3.X R116, R117, UR6, RZ, P2, !PT ;  /* 0x0000000675747c10 */ /* 0x000fe400097fe4ff */
        /* <DEDUP_REMOVED lines=20> */
[----:B------:R-:W-:Y:S01]  /*a1360*/  IADD3 R137, P2, R20, UR7, RZ ;  /* 0x0000000714897c10 */ /* 0x000fe2000ff5e0ff */
[----:B------:R-:W-:Y:S01]  /*a1370*/  IMAD.MOV.U32 R214, RZ, RZ, R0 ;  /* 0x000000ffffd67224 */ /* 0x000fe200078e0000 */
[----:B------:R-:W-:Y:S02]  /*a1380*/  MOV R215, R5 ;  /* 0x0000000500d77202 */ /* 0x000fe40000000f00 */
[----:B------:R-:W-:Y:S02]  /*a1390*/  IADD3.X R138, R21, UR6, RZ, P2, !PT ;  /* 0x00000006158a7c10 */ /* 0x000fe400097fe4ff */
[----:B------:R-:W-:Y:S01]  /*a13a0*/  IADD3 R139, P2, R18, UR7, RZ ;  /* 0x00000007128b7c10 */ /* 0x000fe2000ff5e0ff */
[----:B------:R-:W-:Y:S01]  /*a13b0*/  IMAD.MOV.U32 R212, RZ, RZ, R2 ;  /* 0x000000ffffd47224 */ /* 0x000fe200078e0002 */
[----:B------:R-:W-:Y:S01]  /*a13c0*/  MOV R213, R4 ;  /* 0x0000000400d57202 */ /* 0x000fe20000000f00 */
[----:B------:R-:W-:Y:S01]  /*a13d0*/  IMAD.MOV.U32 R210, RZ, RZ, R7 ;  /* 0x000000ffffd27224 */ /* 0x000fe200078e0007 */
[----:B------:R-:W-:Y:S01]  /*a13e0*/  MOV R211, R8 ;  /* 0x0000000800d37202 */ /* 0x000fe20000000f00 */
[----:B------:R-:W-:Y:S01]  /*a13f0*/  IMAD.MOV.U32 R208, RZ, RZ, R9 ;  /* 0x000000ffffd07224 */ /* 0x000fe200078e0009 */
[----:B------:R-:W-:Y:S01]  /*a1400*/  IADD3.X R140, R19, UR6, RZ, P2, !PT ;  /* 0x00000006138c7c10 */ /* 0x000fe200097fe4ff */
[----:B------:R-:W-:Y:S01]  /*a1410*/  IMAD.MOV.U32 R206, RZ, RZ, R11 ;  /* 0x000000ffffce7224 */ /* 0x000fe200078e000b */
[----:B------:R-:W-:Y:S01]  /*a1420*/  MOV R209, R10 ;  /* 0x0000000a00d17202 */ /* 0x000fe20000000f00 */
[----:B------:R-:W-:Y:S01]  /*a1430*/  STL.64 [R1+0x1970], R214 ;  /* 0x001970d601007387 */ /* 0x000fe20000100a00 */
[----:B------:R-:W-:Y:S01]  /*a1440*/  MOV R207, R28 ;  /* 0x0000001c00cf7202 */ /* 0x000fe20000000f00 */
[----:B------:R-:W-:Y:S01]  /*a1450*/  IMAD.MOV.U32 R204, RZ, RZ, R29 ;  /* 0x000000ffffcc7224 */ /* 0x000fe200078e001d */
[----:B------:R-:W-:Y:S01]  /*a1460*/  MOV R205, R30 ;  /* 0x0000001e00cd7202 */ /* 0x000fe20000000f00 */
        /* <DEDUP_REMOVED lines=18> */
[----:B------:R-:W-:-:S02]  /*a1590*/  MOV R171, R106 ;  /* 0x0000006a00ab7202 */ /* 0x000fc40000000f00 */
[----:B------:R-:W-:Y:S01]  /*a15a0*/  STL.64 [R1+0x1920], R194 ;  /* 0x001920c201007387 */ /* 0x000fe20000100a00 */
[----:B------:R-:W-:-:S03]  /*a15b0*/  IMAD.U32 R0, RZ, RZ, UR5 ;  /* 0x00000005ff007e24 */ /* 0x000fc6000f8e00ff */
        /* <DEDUP_REMOVED lines=11> */
[----:B------:R-:W-:Y:S02]  /*a1670*/  MOV R27, R120 ;  /* 0x00000078001b7202 */ /* 0x000fe40000000f00 */
[----:B------:R-:W-:Y:S01]  /*a1680*/  STL.64 [R1+0x18f0], R184 ;  /* 0x0018f0b801007387 */ /* 0x000fe20000100a00 */
[----:B------:R-:W-:Y:S01]  /*a1690*/  IMAD.MOV.U32 R162, RZ, RZ, R121 ;  /* 0x000000ffffa27224 */ /* 0x000fe200078e0079 */
[----:B------:R-:W-:Y:S01]  /*a16a0*/  MOV R163, R122 ;  /* 0x0000007a00a37202 */ /* 0x000fe20000000f00 */
[----:B------:R-:W-:Y:S01]  /*a16b0*/  IMAD.MOV.U32 R24, RZ, RZ, R123 ;  /* 0x000000ffff187224 */ /* 0x000fe200078e007b */
[----:B------:R-:W-:Y:S01]  /*a16c0*/  LEA R0, R0, R252, 0xf ;  /* 0x000000fc00007211 */ /* 0x000fe200078e78ff */
[----:B------:R-:W-:Y:S01]  /*a16d0*/  IMAD.MOV.U32 R160, RZ, RZ, R125 ;  /* 0x000000ffffa07224 */ /* 0x000fe200078e007d */
[----:B------:R-:W-:Y:S01]  /*a16e0*/  MOV R25, R124 ;  /* 0x0000007c00197202 */ /* 0x000fe20000000f00 */
[----:B------:R-:W-:Y:S01]  /*a16f0*/  IMAD.MOV.U32 R22, RZ, RZ, R127 ;  /* 0x000000ffff167224 */ /* 0x000fe200078e007f */
[----:B------:R-:W-:Y:S01]  /*a1700*/  MOV R161, R126 ;  /* 0x0000007e00a17202 */ /* 0x000fe20000000f00 */
[----:B------:R-:W-:Y:S01]  /*a1710*/  IMAD.MOV.U32 R158, RZ, RZ, R129 ;  /* 0x000000ffff9e7224 */ /* 0x000fe200078e0081 */
[----:B------:R-:W-:Y:S01]  /*a1720*/  MOV R23, R128 ;  /* 0x0000008000177202 */ /* 0x000fe20000000f00 */
[----:B------:R1:W-:Y:S01]  /*a1730*/  LDGSTS.E [R0+0x40000], [R214.64], P1 ;  /* 0x40000000d6007fae */ /* 0x0003e20008921848 */
[----:B------:R-:W-:Y:S01]  /*a1740*/  MOV R159, R130 ;  /* 0x00000082009f7202 */ /* 0x000fe20000000f00 */
[----:B------:R-:W-:Y:S01]  /*a1750*/  IMAD.MOV.U32 R156, RZ, RZ, R133 ;  /* 0x000000ffff9c7224 */ /* 0x000fe200078e0085 */
[----:B------:R-:W-:Y:S01]  /*a1760*/  MOV R157, R134 ;  /* 0x00000086009d7202 */ /* 0x000fe20000000f00 */
[----:B------:R1:W-:Y:S01]  /*a1770*/  LDGSTS.E [R0+0x40080], [R212.64], P6 ;  /* 0x40080000d4007fae */ /* 0x0003e2000b121848 */
[----:B------:R-:W-:Y:S01]  /*a1780*/  IMAD.MOV.U32 R154, RZ, RZ, R135 ;  /* 0x000000ffff9a7224 */ /* 0x000fe200078e0087 */
[----:B------:R-:W-:Y:S01]  /*a1790*/  MOV R155, R136 ;  /* 0x00000088009b7202 */ /* 0x000fe20000000f00 */
[----:B------:R-:W-:Y:S01]  /*a17a0*/  IMAD.MOV.U32 R153, RZ, RZ, R138 ;  /* 0x000000ffff997224 */ /* 0x000fe200078e008a */
[----:B------:R1:W-:Y:S01]  /*a17b0*/  LDGSTS.E [R0+0x40100], [R210.64], P0 ;  /* 0x40100000d2007fae */ /* 0x0003e20008121848 */
[----:B------:R-:W-:Y:S01]  /*a17c0*/  MOV R152, R137 ;  /* 0x0000008900987202 */ /* 0x000fe20000000f00 */
[----:B------:R-:W-:Y:S01]  /*a17d0*/  IMAD.MOV.U32 R21, RZ, RZ, R140 ;  /* 0x000000ffff157224 */ /* 0x000fe200078e008c */
[----:B------:R-:W-:Y:S01]  /*a17e0*/  MOV R20, R139 ;  /* 0x0000008b00147202 */ /* 0x000fe20000000f00 */
        /* <DEDUP_REMOVED lines=9> */
[----:B--2---:R-:W-:-:S04]  /*a1880*/  IADD3 R141, P2, R16, UR7, RZ ;  /* 0x00000007108d7c10 */ /* 0x004fc8000ff5e0ff */
[----:B------:R-:W-:Y:S01]  /*a1890*/  IADD3.X R142, R17, UR6, RZ, P2, !PT ;  /* 0x00000006118e7c10 */ /* 0x000fe200097fe4ff */
[----:B------:R-:W-:Y:S01]  /*a18a0*/  IMAD.MOV.U32 R16, RZ, RZ, R103 ;  /* 0x000000ffff107224 */ /* 0x000fe200078e0067 */
[----:B------:R-:W-:-:S05]  /*a18b0*/  MOV R17, R104 ;  /* 0x0000006800117202 */ /* 0x000fca0000000f00 */
[----:B------:R2:W-:Y:S04]  /*a18c0*/  STL.64 [R1+0x18e8], R16 ;  /* 0x0018e81001007387 */ /* 0x0005e80000100a00 */
[----:B------:R-:W-:Y:S01]  /*a18d0*/  STL.64 [R1+0x18e0], R170 ;  /* 0x0018e0aa01007387 */ /* 0x000fe20000100a00 */
[----:B---3--:R-:W-:Y:S01]  /*a18e0*/  IADD3 R143, P2, R14, UR7, RZ ;  /* 0x000000070e8f7c10 */ /* 0x008fe2000ff5e0ff */
[----:B------:R-:W-:Y:S01]  /*a18f0*/  IMAD.MOV.U32 R14, RZ, RZ, R107 ;  /* 0x000000ffff0e7224 */ /* 0x000fe200078e006b */
[----:B------:R-:W-:Y:S01]  /*a1900*/  MOV R151, R142 ;  /* 0x0000008e00977202 */ /* 0x000fe20000000f00 */
[----:B------:R-:W-:Y:S01]  /*a1910*/  IMAD.MOV.U32 R150, RZ, RZ, R141 ;  /* 0x000000ffff967224 */ /* 0x000fe200078e008d */
[----:B------:R-:W-:Y:S01]  /*a1920*/  IADD3.X R144, R15, UR6, RZ, P2, !PT ;  /* 0x000000060f907c10 */ /* 0x000fe200097fe4ff */
[----:B------:R2:W-:Y:S01]  /*a1930*/  LDGSTS.E [R0+0x43000], [R16.64], P1 ;  /* 0x4300000010007fae */ /* 0x0005e20008921848 */
[----:B------:R-:W-:-:S02]  /*a1940*/  MOV R15, R112 ;  /* 0x00000070000f7202 */ /* 0x000fc40000000f00 */
[----:B----4-:R-:W-:-:S03]  /*a1950*/  IADD3 R145, P2, R12, UR7, RZ ;  /* 0x000000070c917c10 */ /* 0x010fc6000ff5e0ff */
[----:B------:R3:W-:Y:S04]  /*a1960*/  STL.64 [R1+0x18d8], R14 ;  /* 0x0018d80e01007387 */ /* 0x0007e80000100a00 */
[----:B------:R-:W-:Y:S01]  /*a1970*/  STL.64 [R1+0x18d0], R168 ;  /* 0x0018d0a801007387 */ /* 0x000fe20000100a00 */
[----:B------:R-:W-:-:S03]  /*a1980*/  IADD3.X R146, R13, UR6, RZ, P2, !PT ;  /* 0x000000060d927c10 */ /* 0x000fc600097fe4ff */
[----:B------:R-:W-:Y:S01]  /*a1990*/  STL.64 [R1+0x18c8], R166 ;  /* 0x0018c8a601007387 */ /* 0x000fe20000100a00 */
[----:B------:R-:W-:Y:S01]  /*a19a0*/  IMAD.MOV.U32 R12, RZ, RZ, R131 ;  /* 0x000000ffff0c7224 */ /* 0x000fe200078e0083 */
[----:B------:R-:W-:Y:S02]  /*a19b0*/  MOV R13, R132 ;  /* 0x00000084000d7202 */ /* 0x000fe40000000f00 */
[----:B------:R-:W-:Y:S04]  /*a19c0*/  STL.64 [R1+0x18c0], R164 ;  /* 0x0018c0a401007387 */ /* 0x000fe80000100a00 */
[----:B------:R4:W-:Y:S04]  /*a19d0*/  STL.64 [R1+0x18b8], R26 ;  /* 0x0018b81a01007387 */ /* 0x0009e80000100a00 */
[----:B------:R-:W-:Y:S04]  /*a19e0*/  STL.64 [R1+0x18b0], R162 ;  /* 0x0018b0a201007387 */ /* 0x000fe80000100a00 */
[----:B------:R1:W-:Y:S04]  /*a19f0*/  STL.64 [R1+0x18a8], R24 ;  /* 0x0018a81801007387 */ /* 0x0003e80000100a00 */
[----:B------:R-:W-:Y:S01]  /*a1a00*/  STL.64 [R1+0x18a0], R160 ;  /* 0x0018a0a001007387 */ /* 0x000fe20000100a00 */
[----:B------:R-:W-:-:S03]  /*a1a10*/  IMAD.MOV.U32 R18, RZ, RZ, R143 ;  /* 0x000000ffff127224 */ /* 0x000fc600078e008f */
[----:B------:R1:W-:Y:S01]  /*a1a20*/  STL.64 [R1+0x1898], R22 ;  /* 0x0018981601007387 */ /* 0x0003e20000100a00 */
[----:B------:R-:W-:-:S03]  /*a1a30*/  MOV R19, R144 ;  /* 0x0000009000137202 */ /* 0x000fc60000000f00 */
[----:B------:R-:W-:Y:S01]  /*a1a40*/  STL.64 [R1+0x1890], R158 ;  /* 0x0018909e01007387 */ /* 0x000fe20000100a00 */
[----:B------:R-:W-:Y:S01]  /*a1a50*/  IMAD.MOV.U32 R148, RZ, RZ, R145 ;  /* 0x000000ffff947224 */ /* 0x000fe200078e0091 */
[----:B------:R-:W-:Y:S02]  /*a1a60*/  MOV R149, R146 ;  /* 0x0000009200957202 */ /* 0x000fe40000000f00 */
[----:B------:R1:W-:Y:S04]  /*a1a70*/  STL.64 [R1+0x1888], R12 ;  /* 0x0018880c01007387 */ /* 0x0003e80000100a00 */
[----:B------:R-:W-:Y:S04]  /*a1a80*/  STL.64 [R1+0x1880], R156 ;  /* 0x0018809c01007387 */ /* 0x000fe80000100a00 */
[----:B------:R-:W-:Y:S04]  /*a1a90*/  STL.64 [R1+0x1878], R154 ;  /* 0x0018789a01007387 */ /* 0x000fe80000100a00 */
[----:B------:R-:W-:Y:S04]  /*a1aa0*/  STL.64 [R1+0x1870], R152 ;  /* 0x0018709801007387 */ /* 0x000fe80000100a00 */
[----:B------:R1:W-:Y:S04]  /*a1ab0*/  STL.64 [R1+0x1868], R20 ;  /* 0x0018681401007387 */ /* 0x0003e80000100a00 */
[----:B------:R-:W-:Y:S04]  /*a1ac0*/  STL.64 [R1+0x17c0], R150 ;  /* 0x0017c09601007387 */ /* 0x000fe80000100a00 */
[----:B------:R1:W-:Y:S04]  /*a1ad0*/  STL.64 [R1+0x17b8], R18 ;  /* 0x0017b81201007387 */ /* 0x0003e80000100a00 */
[----:B------:R-:W-:Y:S04]  /*a1ae0*/  STL.64 [R1+0x17b0], R148 ;  /* 0x0017b09401007387 */ /* 0x000fe80000100a00 */
[----:B--2---:R-:W2:Y:S04]  /*a1af0*/  LDL.LU.64 R16, [R1+0x1950] ;  /* 0x0019500001107983 */ /* 0x004ea80000300a00 */
[----:B------:R1:W-:Y:S04]  /*a1b00*/  LDGSTS.E [R0+0x43080], [R170.64], P6 ;  /* 0x43080000aa007fae */ /* 0x0003e8000b121848 */
[----:B------:R3:W-:Y:S04]  /*a1b10*/  LDGSTS.E [R0+0x43100], [R14.64], P0 ;  /* 0x431000000e007fae */ /* 0x0007e80008121848 */
[----:B------:R1:W-:Y:S04]  /*a1b20*/  LDGSTS.E [R0+0x43180], [R168.64], P4 ;  /* 0x43180000a8007fae */ /* 0x0003e8000a121848 */
[----:B------:R1:W-:Y:S04]  /*a1b30*/  LDGSTS.E [R0+0x44000], [R166.64], P1 ;  /* 0x44000000a6007fae */ /* 0x0003e80008921848 */
[----:B---3--:R-:W3:Y:S04]  /*a1b40*/  LDL.LU.64 R14, [R1+0x1948] ;  /* 0x00194800010e7983 */ /* 0x008ee80000300a00 */
[----:B------:R-:W3:Y:S04]  /*a1b50*/  LDL.LU.64 R10, [R1+0x1940] ;  /* 0x00194000010a7983 */ /* 0x000ee80000300a00 */
[----:B------:R3:W-:Y:S04]  /*a1b60*/  LDGSTS.E [R0+0x44080], [R164.64], P6 ;  /* 0x44080000a4007fae */ /* 0x0007e8000b121848 */
[----:B------:R4:W-:Y:S04]  /*a1b70*/  LDGSTS.E [R0+0x44100], [R26.64], P0 ;  /* 0x441000001a007fae */ /* 0x0009e80008121848 */
[----:B------:R1:W-:Y:S04]  /*a1b80*/  LDGSTS.E [R0+0x44180], [R162.64], P4 ;  /* 0x44180000a2007fae */ /* 0x0003e8000a121848 */
[----:B------:R1:W-:Y:S04]  /*a1b90*/  LDGSTS.E [R0+0x45000], [R24.64], P1 ;  /* 0x4500000018007fae */ /* 0x0003e80008921848 */
[----:B----4-:R-:W4:Y:S04]  /*a1ba0*/  LDL.LU.64 R26, [R1+0x1938] ;  /* 0x00193800011a7983 */ /* 0x010f280000300a00 */
[----:B------:R2:W-:Y:S04]  /*a1bb0*/  LDGSTS.E [R0+0x45080], [R160.64], P6 ;  /* 0x45080000a0007fae */ /* 0x0005e8000b121848 */
[----:B-1----:R-:W4:Y:S04]  /*a1bc0*/  LDL.LU.64 R24, [R1+0xd40] ;  /* 0x000d400001187983 */ /* 0x002f280000300a00 */
[----:B------:R1:W-:Y:S04]  /*a1bd0*/  LDGSTS.E [R0+0x45100], [R22.64], P0 ;  /* 0x4510000016007fae */ /* 0x0003e80008121848 */
[----:B------:R2:W-:Y:S04]  /*a1be0*/  LDGSTS.E [R0+0x45180], [R158.64], P4 ;  /* 0x451800009e007fae */ /* 0x0005e8000a121848 */
[----:B------:R1:W-:Y:S04]  /*a1bf0*/  LDGSTS.E [R0+0x46000], [R12.64], P1 ;  /* 0x460000000c007fae */ /* 0x0003e80008921848 */
[----:B-1----:R-:W4:Y:S04]  /*a1c00*/  LDL.LU.64 R22, [R1+0xd38] ;  /* 0x000d380001167983 */ /* 0x002f280000300a00 */
[----:B------:R1:W-:Y:S04]  /*a1c10*/  LDGSTS.E [R0+0x46080], [R156.64], P6 ;  /* 0x460800009c007fae */ /* 0x0003e8000b121848 */
[----:B------:R-:W4:Y:S04]  /*a1c20*/  LDL.LU.64 R12, [R1+0xd30] ;  /* 0x000d3000010c7983 */ /* 0x000f280000300a00 */
[----:B------:R-:W4:Y:S04]  /*a1c30*/  LDL.LU.64 R4, [R1+0xd28] ;  /* 0x000d280001047983 */ /* 0x000f280000300a00 */
[----:B------:R1:W-:Y:S04]  /*a1c40*/  LDGSTS.E [R0+0x46100], [R154.64], P0 ;  /* 0x461000009a007fae */ /* 0x0003e80008121848 */
[----:B------:R1:W-:Y:S04]  /*a1c50*/  LDGSTS.E [R0+0x46180], [R152.64], P4 ;  /* 0x4618000098007fae */ /* 0x0003e8000a121848 */
[----:B------:R1:W-:Y:S04]  /*a1c60*/  LDGSTS.E [R0+0x47000], [R20.64], P1 ;  /* 0x4700000014007fae */ /* 0x0003e80008921848 */
[----:B------:R2:W-:Y:S04]  /*a1c70*/  LDGSTS.E [R0+0x47080], [R150.64], P6 ;  /* 0x4708000096007fae */ /* 0x0005e8000b121848 */
[----:B------:R1:W-:Y:S04]  /*a1c80*/  LDGSTS.E [R0+0x47100], [R18.64], P0 ;  /* 0x4710000012007fae */ /* 0x0003e80008121848 */
[----:B-1----:R-:W4:Y:S04]  /*a1c90*/  LDL.LU.64 R20, [R1+0xca0] ;  /* 0x000ca00001147983 */ /* 0x002f280000300a00 */
[----:B------:R1:W-:Y:S04]  /*a1ca0*/  LDGSTS.E [R0+0x47180], [R148.64], P4 ;  /* 0x4718000094007fae */ /* 0x0003e8000a121848 */
[----:B------:R-:W4:Y:S04]  /*a1cb0*/  LDL.LU.64 R18, [R1+0xc98] ;  /* 0x000c980001127983 */ /* 0x000f280000300a00 */
[----:B------:R-:W4:Y:S01]  /*a1cc0*/  LDL.LU.64 R8, [R1+0xc90] ;  /* 0x000c900001087983 */ /* 0x000f220000300a00 */
[----:B--2---:R-:W-:-:S04]  /*a1cd0*/  IADD3 R147, P2, R16, UR7, RZ ;  /* 0x0000000710937c10 */ /* 0x004fc8000ff5e0ff */
[----:B------:R-:W-:Y:S02]  /*a1ce0*/  IADD3.X R163, R17, UR6, RZ, P2, !PT ;  /* 0x0000000611a37c10 */ /* 0x000fe400097fe4ff */
[----:B------:R-:W2:Y:S01]  /*a1cf0*/  LDL.LU.64 R16, [R1+0xc88] ;  /* 0x000c880001107983 */ /* 0x000ea20000300a00 */
[----:B---3--:R-:W-:-:S04]  /*a1d00*/  IADD3 R164, P2, R14, UR7, RZ ;  /* 0x000000070ea47c10 */ /* 0x008fc8000ff5e0ff */
[----:B------:R-:W-:Y:S02]  /*a1d10*/  IADD3.X R165, R15, UR6, RZ, P2, !PT ;  /* 0x000000060fa57c10 */ /* 0x000fe400097fe4ff */
[----:B------:R-:W3:Y:S01]  /*a1d20*/  LDL.LU.64 R14, [R1+0xbe0] ;  /* 0x000be000010e7983 */ /* 0x000ee20000300a00 */
[----:B------:R-:W-:-:S04]  /*a1d30*/  IADD3 R215, P2, R10, UR7, RZ ;  /* 0x000000070ad77c10 */ /* 0x000fc8000ff5e0ff */
[----:B------:R-:W-:Y:S02]  /*a1d40*/  IADD3.X R228, R11, UR6, RZ, P2, !PT ;  /* 0x000000060be47c10 */ /* 0x000fe400097fe4ff */
[----:B------:R-:W3:Y:S04]  /*a1d50*/  LDL.LU.64 R10, [R1+0xbd8] ;  /* 0x000bd800010a7983 */ /* 0x000ee80000300a00 */
[----:B------:R-:W3:Y:S01]  /*a1d60*/  LDL.LU.64 R28, [R1+0xbd0] ;  /* 0x000bd000011c7983 */ /* 0x000ee20000300a00 */
[----:B----4-:R-:W-:-:S04]  /*a1d70*/  IADD3 R229, P2, R26, UR7, RZ ;  /* 0x000000071ae57c10 */ /* 0x010fc8000ff5e0ff */
[----:B------:R-:W-:Y:S02]  /*a1d80*/  IADD3.X R239, R27, UR6, RZ, P2, !PT ;  /* 0x000000061bef7c10 */ /* 0x000fe400097fe4ff */
[----:B------:R-:W4:Y:S01]  /*a1d90*/  LDL.LU.64 R26, [R1+0xbc8] ;  /* 0x000bc800011a7983 */ /* 0x000f220000300a00 */
[----:B------:R-:W-:-:S04]  /*a1da0*/  IADD3 R159, P2, R24, UR7, RZ ;  /* 0x00000007189f7c10 */ /* 0x000fc8000ff5e0ff */
[----:B------:R-:W-:Y:S02]  /*a1db0*/  IADD3.X R160, R25, UR6, RZ, P2, !PT ;  /* 0x0000000619a07c10 */ /* 0x000fe400097fe4ff */
[----:B------:R-:W4:Y:S01]  /*a1dc0*/  LDL.LU.64 R24, [R1+0xb60] ;  /* 0x000b600001187983 */ /* 0x000f220000300a00 */
[----:B------:R-:W-:-:S04]  /*a1dd0*/  IADD3 R158, P2, R22, UR7, RZ ;  /* 0x00000007169e7c10 */ /* 0x000fc8000ff5e0ff */
[----:B-1----:R-:W-:Y:S02]  /*a1de0*/  IADD3.X R0, R23, UR6, RZ, P2, !PT ;  /* 0x0000000617007c10 */ /* 0x002fe400097fe4ff */
[----:B------:R-:W4:Y:S01]  /*a1df0*/  LDL.LU.64 R22, [R1+0xb58] ;  /* 0x000b580001167983 */ /* 0x000f220000300a00 */
[----:B------:R-:W-:-:S04]  /*a1e00*/  IADD3 R157, P2, R12, UR7, RZ ;  /* 0x000000070c9d7c10 */ /* 0x000fc8000ff5e0ff */
[----:B------:R-:W-:Y:S02]  /*a1e10*/  IADD3.X R2, R13, UR6, RZ, P2, !PT ;  /* 0x000000060d027c10 */ /* 0x000fe400097fe4ff */
[----:B------:R-:W4:Y:S01]  /*a1e20*/  LDL.LU.64 R12, [R1+0xb50] ;  /* 0x000b5000010c7983 */ /* 0x000f220000300a00 */
[----:B------:R-:W-:-:S04]  /*a1e30*/  IADD3 R156, P2, R4, UR7, RZ ;  /* 0x00000007049c7c10 */ /* 0x000fc8000ff5e0ff */
[----:B------:R-:W-:Y:S02]  /*a1e40*/  IADD3.X R4, R5, UR6, RZ, P2, !PT ;  /* 0x0000000605047c10 */ /* 0x000fe400097fe4ff */
[----:B------:R-:W-:-:S04]  /*a1e50*/  IADD3 R188, P2, R20, UR7, RZ ;  /* 0x0000000714bc7c10 */ /* 0x000fc8000ff5e0ff */
[----:B------:R-:W-:Y:S02]  /*a1e60*/  IADD3.X R189, R21, UR6, RZ, P2, !PT ;  /* 0x0000000615bd7c10 */ /* 0x000fe400097fe4ff */
[----:B------:R-:W4:Y:S01]  /*a1e70*/  LDL.LU.64 R20, [R1+0xb48] ;  /* 0x000b480001147983 */ /* 0x000f220000300a00 */
[----:B------:R-:W-:-:S03]  /*a1e80*/  IADD3 R187, P2, R18, UR7, RZ ;  /* 0x0000000712bb7c10 */ /* 0x000fc6000ff5e0ff */
[----:B------:R-:W4:Y:S01]  /*a1e90*/  LDL.LU.64 R34, [R1+0xb00] ;  /* 0x000b000001227983 */ /* 0x000f220000300a00 */
[----:B------:R-:W-:Y:S02]  /*a1ea0*/  IADD3.X R7, R19, UR6, RZ, P2, !PT ;  /* 0x0000000613077c10 */ /* 0x000fe400097fe4ff */
[----:B------:R-:W-:Y:S01]  /*a1eb0*/  IADD3 R186, P2, R8, UR7, RZ ;  /* 0x0000000708ba7c10 */ /* 0x000fe2000ff5e0ff */
[----:B------:R-:W4:Y:S03]  /*a1ec0*/  LDL.LU.64 R18, [R1+0xaf8] ;  /* 0x000af80001127983 */ /* 0x000f260000300a00 */
[----:B------:R-:W-:Y:S01]  /*a1ed0*/  IADD3.X R8, R9, UR6, RZ, P2, !PT ;  /* 0x0000000609087c10 */ /* 0x000fe200097fe4ff */
[----:B------:R-:W4:Y:S01]  /*a1ee0*/  LDL.LU.64 R98, [R1+0xaf0] ;  /* 0x000af00001627983 */ /* 0x000f220000300a00 */
[----:B--2---:R-:W-:-:S04]  /*a1ef0*/  IADD3 R185, P2, R16, UR7, RZ ;  /* 0x0000000710b97c10 */ /* 0x004fc8000ff5e0ff */
[----:B------:R-:W-:Y:S02]  /*a1f00*/  IADD3.X R9, R17, UR6, RZ, P2, !PT ;  /* 0x0000000611097c10 */ /* 0x000fe400097fe4ff */
[----:B------:R-:W2:Y:S01]  /*a1f10*/  LDL.LU.64 R16, [R1+0xae8] ;  /* 0x000ae80001107983 */ /* 0x000ea20000300a00 */
[----:B---3--:R-:W-:-:S04]  /*a1f20*/  IADD3 R209, P2, R14, UR7, RZ ;  /* 0x000000070ed17c10 */ /* 0x008fc8000ff5e0ff */
[----:B------:R-:W-:Y:S02]  /*a1f30*/  IADD3.X R210, R15, UR6, RZ, P2, !PT ;  /* 0x000000060fd27c10 */ /* 0x000fe400097fe4ff */
[----:B------:R-:W3:Y:S01]  /*a1f40*/  LDL.LU.64 R14, [R1+0xac0] ;  /* 0x000ac000010e7983 */ /* 0x000ee20000300a00 */
[----:B------:R-:W-:-:S03]  /*a1f50*/  IADD3 R208, P2, R10, UR7, RZ ;  /* 0x000000070ad07c10 */ /* 0x000fc6000ff5e0ff */
[----:B------:R-:W3:Y:S01]  /*a1f60*/  LDL.LU.64 R96, [R1+0xab8] ;  /* 0x000ab80001607983 */ /* 0x000ee20000300a00 */
[----:B------:R-:W-:Y:S02]  /*a1f70*/  IADD3.X R11, R11, UR6, RZ, P2, !PT ;  /* 0x000000060b0b7c10 */ /* 0x000fe400097fe4ff */
[----:B------:R-:W-:-:S04]  /*a1f80*/  IADD3 R207, P2, R28, UR7, RZ ;  /* 0x000000071ccf7c10 */ /* 0x000fc8000ff5e0ff */
[----:B------:R-:W-:Y:S02]  /*a1f90*/  IADD3.X R28, R29, UR6, RZ, P2, !PT ;  /* 0x000000061d1c7c10 */ /* 0x000fe400097fe4ff */
[----:B----4-:R-:W-:-:S04]  /*a1fa0*/  IADD3 R206, P2, R26, UR7, RZ ;  /* 0x000000071ace7c10 */ /* 0x010fc8000ff5e0ff */
[----:B------:R-:W-:Y:S02]  /*a1fb0*/  IADD3.X R29, R27, UR6, RZ, P2, !PT ;  /* 0x000000061b1d7c10 */ /* 0x000fe400097fe4ff */
[----:B------:R-:W4:Y:S01]  /*a1fc0*/  LDL.LU.64 R26, [R1+0xab0] ;  /* 0x000ab000011a7983 */ /* 0x000f220000300a00 */
[----:B------:R-:W-:-:S04]  /*a1fd0*/  IADD3 R213, P2, R24, UR7, RZ ;  /* 0x0000000718d57c10 */ /* 0x000fc8000ff5e0ff */
        /* <DEDUP_REMOVED lines=11> */
[----:B------:R-:W-:-:S03]  /*a2090*/  IADD3 R10, P2, R34, UR7, RZ ;  /* 0x00000007220a7c10 */ /* 0x000fc6000ff5e0ff */
[----:B------:R1:W-:Y:S02]  /*a20a0*/  STL [R1+0xf0], R5 ;  /* 0x0000f00501007387 */ /* 0x0003e40000100800 */
[----:B-1----:R-:W-:Y:S02]  /*a20b0*/  IADD3.X R5, R35, UR6, RZ, P2, !PT ;  /* 0x0000000623057c10 */ /* 0x002fe400097fe4ff */
[----:B------:R-:W-:Y:S01]  /*a20c0*/  IADD3 R30, P2, R18, UR7, RZ ;  /* 0x00000007121e7c10 */ /* 0x000fe2000ff5e0ff */
[----:B------:R-:W4:Y:S04]  /*a20d0*/  LDL.LU.64 R34, [R1+0x17f0] ;  /* 0x0017f00001227983 */ /* 0x000f280000300a00 */
[----:B------:R1:W-:Y:S04]  /*a20e0*/  STL [R1+0x168], R10 ;  /* 0x0001680a01007387 */ /* 0x0003e80000100800 */
[----:B------:R1:W-:Y:S04]  /*a20f0*/  STL [R1+0x164], R5 ;  /* 0x0001640501007387 */ /* 0x0003e80000100800 */
[----:B------:R1:W-:Y:S02]  /*a2100*/  STL [R1+0x170], R30 ;  /* 0x0001701e01007387 */ /* 0x0003e40000100800 */
[----:B-1----:R-:W-:-:S02]  /*a2110*/  IADD3.X R10, R19, UR6, RZ, P2, !PT ;  /* 0x00000006130a7c10 */ /* 0x002fc400097fe4ff */
[----:B------:R-:W4:Y:S01]  /*a2120*/  LDL.LU.64 R18, [R1+0xd80] ;  /* 0x000d800001127983 */ /* 0x000f220000300a00 */
[----:B------:R-:W-:-:S03]  /*a2130*/  IADD3 R5, P2, R98, UR7, RZ ;  /* 0x0000000762057c10 */ /* 0x000fc6000ff5e0ff */
[----:B------:R2:W-:Y:S01]  /*a2140*/  STL [R1+0x16c], R10 ;  /* 0x00016c0a01007387 */ /* 0x0005e20000100800 */
[----:B------:R-:W-:-:S03]  /*a2150*/  IADD3.X R30, R99, UR6, RZ, P2, !PT ;  /* 0x00000006631e7c10 */ /* 0x000fc600097fe4ff */
[----:B------:R1:W-:Y:S04]  /*a2160*/  STL [R1+0x178], R5 ;  /* 0x0001780501007387 */ /* 0x0003e80000100800 */
[----:B------:R-:W-:Y:S01]  /*a2170*/  STL [R1+0x174], R30 ;  /* 0x0001741e01007387 */ /* 0x000fe20000100800 */
[----:B--2---:R-:W-:-:S04]  /*a2180*/  IADD3 R10, P2, R16, UR7, RZ ;  /* 0x00000007100a7c10 */ /* 0x004fc8000ff5e0ff */
[----:B-1----:R-:W-:Y:S02]  /*a2190*/  IADD3.X R5, R17, UR6, RZ, P2, !PT ;  /* 0x0000000611057c10 */ /* 0x002fe400097fe4ff */
[----:B------:R-:W2:Y:S04]  /*a21a0*/  LDL.LU.64 R16, [R1+0xd78] ;  /* 0x000d780001107983 */ /* 0x000ea80000300a00 */
[----:B------:R3:W-:Y:S04]  /*a21b0*/  STL [R1+0x180], R10 ;  /* 0x0001800a01007387 */ /* 0x0007e80000100800 */
[----:B------:R1:W-:Y:S01]  /*a21c0*/  STL [R1+0x17c], R5 ;  /* 0x00017c0501007387 */ /* 0x0003e20000100800 */
[----:B---3--:R-:W-:-:S04]  /*a21d0*/  IADD3 R10, P2, R14, UR7, RZ ;  /* 0x000000070e0a7c10 */ /* 0x008fc8000ff5e0ff */
[----:B-1----:R-:W-:Y:S02]  /*a21e0*/  IADD3.X R5, R15, UR6, RZ, P2, !PT ;  /* 0x000000060f057c10 */ /* 0x002fe400097fe4ff */
[----:B------:R-:W3:Y:S04]  /*a21f0*/  LDL.LU.64 R14, [R1+0xd70] ;  /* 0x000d7000010e7983 */ /* 0x000ee80000300a00 */
[----:B------:R1:W-:Y:S04]  /*a2200*/  STL [R1+0x1e8], R10 ;  /* 0x0001e80a01007387 */ /* 0x0003e80000100800 */
[----:B------:R1:W-:Y:S02]  /*a2210*/  STL [R1+0x1e4], R5 ;  /* 0x0001e40501007387 */ /* 0x0003e40000100800 */
[----:B-1----:R-:W-:-:S04]  /*a2220*/  IADD3 R10, P2, R96, UR7, RZ ;  /* 0x00000007600a7c10 */ /* 0x002fc8000ff5e0ff */
[----:B------:R-:W-:Y:S02]  /*a2230*/  IADD3.X R5, R97, UR6, RZ, P2, !PT ;  /* 0x0000000661057c10 */ /* 0x000fe400097fe4ff */
[----:B------:R-:W3:Y:S04]  /*a2240*/  LDL.LU.64 R96, [R1+0xd68] ;  /* 0x000d680001607983 */ /* 0x000ee80000300a00 */
[----:B------:R4:W-:Y:S04]  /*a2250*/  STL [R1+0x1f0], R10 ;  /* 0x0001f00a01007387 */ /* 0x0009e80000100800 */
[----:B------:R1:W-:Y:S01]  /*a2260*/  STL [R1+0x1ec], R5 ;  /* 0x0001ec0501007387 */ /* 0x0003e20000100800 */
[----:B----4-:R-:W-:-:S04]  /*a2270*/  IADD3 R10, P2, R26, UR7, RZ ;  /* 0x000000071a0a7c10 */ /* 0x010fc8000ff5e0ff */
[----:B-1----:R-:W-:Y:S02]  /*a2280*/  IADD3.X R5, R27, UR6, RZ, P2, !PT ;  /* 0x000000061b057c10 */ /* 0x002fe400097fe4ff */
[----:B------:R-:W4:Y:S04]  /*a2290*/  LDL.LU.64 R26, [R1+0xce0] ;  /* 0x000ce000011a7983 */ /* 0x000f280000300a00 */
[----:B------:R1:W-:Y:S04]  /*a22a0*/  STL [R1+0x1f8], R10 ;  /* 0x0001f80a01007387 */ /* 0x0003e80000100800 */
[----:B------:R1:W-:Y:S02]  /*a22b0*/  STL [R1+0x1f4], R5 ;  /* 0x0001f40501007387 */ /* 0x0003e40000100800 */
[----:B-1----:R-:W-:-:S04]  /*a22c0*/  IADD3 R10, P2, R24, UR7, RZ ;  /* 0x00000007180a7c10 */ /* 0x002fc8000ff5e0ff */
[----:B------:R-:W-:Y:S02]  /*a22d0*/  IADD3.X R5, R25, UR6, RZ, P2, !PT ;  /* 0x0000000619057c10 */ /* 0x000fe400097fe4ff */
[----:B------:R-:W4:Y:S01]  /*a22e0*/  LDL.LU.64 R24, [R1+0xcd8] ;  /* 0x000cd80001187983 */ /* 0x000f220000300a00 */
[----:B------:R-:W-:-:S03]  /*a22f0*/  IADD3 R245, P2, R22, UR7, RZ ;  /* 0x0000000716f57c10 */ /* 0x000fc6000ff5e0ff */
[----:B------:R-:W-:Y:S01]  /*a2300*/  STL [R1+0x200], R10 ;  /* 0x0002000a01007387 */ /* 0x000fe20000100800 */
[----:B------:R-:W-:-:S03]  /*a2310*/  IADD3.X R246, R23, UR6, RZ, P2, !PT ;  /* 0x0000000617f67c10 */ /* 0x000fc600097fe4ff */
[----:B------:R1:W-:Y:S01]  /*a2320*/  STL [R1+0x1fc], R5 ;  /* 0x0001fc0501007387 */ /* 0x0003e20000100800 */
[----:B------:R-:W-:-:S03]  /*a2330*/  IADD3 R135, P2, R12, UR7, RZ ;  /* 0x000000070c877c10 */ /* 0x000fc6000ff5e0ff */
[----:B------:R-:W4:Y:S01]  /*a2340*/  LDL.LU.64 R22, [R1+0xcd0] ;  /* 0x000cd00001167983 */ /* 0x000f220000300a00 */
[----:B------:R-:W-:-:S03]  /*a2350*/  IADD3.X R136, R13, UR6, RZ, P2, !PT ;  /* 0x000000060d887c10 */ /* 0x000fc600097fe4ff */
[----:B------:R-:W4:Y:S01]  /*a2360*/  LDL.LU.64 R12, [R1+0xcc8] ;  /* 0x000cc800010c7983 */ /* 0x000f220000300a00 */
[----:B------:R-:W-:-:S04]  /*a2370*/  IADD3 R137, P2, R20, UR7, RZ ;  /* 0x0000000714897c10 */ /* 0x000fc8000ff5e0ff */
[----:B------:R-:W-:Y:S02]  /*a2380*/  IADD3.X R138, R21, UR6, RZ, P2, !PT ;  /* 0x00000006158a7c10 */ /* 0x000fe400097fe4ff */
[----:B------:R-:W4:Y:S04]  /*a2390*/  LDL.LU.64 R20, [R1+0xc40] ;  /* 0x000c400001147983 */ /* 0x000f280000300a00 */
[----:B------:R-:W4:Y:S04]  /*a23a0*/  LDL.LU.64 R102, [R1+0xc38] ;  /* 0x000c380001667983 */ /* 0x000f280000300a00 */
[----:B------:R-:W4:Y:S01]  /*a23b0*/  LDL.LU.64 R112, [R1+0xc30] ;  /* 0x000c300001707983 */ /* 0x000f220000300a00 */
[----:B------:R-:W-:-:S03]  /*a23c0*/  IADD3 R139, P2, R34, UR7, RZ ;  /* 0x00000007228b7c10 */ /* 0x000fc6000ff5e0ff */
[----:B------:R-:W4:Y:S01]  /*a23d0*/  LDL.LU.64 R104, [R1+0xc28] ;  /* 0x000c280001687983 */ /* 0x000f220000300a00 */
[----:B------:R-:W-:Y:S02]  /*a23e0*/  IADD3.X R148, R35, UR6, RZ, P2, !PT ;  /* 0x0000000623947c10 */ /* 0x000fe400097fe4ff */
[----:B------:R-:W-:-:S04]  /*a23f0*/  IADD3 R155, P2, R18, UR7, RZ ;  /* 0x00000007129b7c10 */ /* 0x000fc8000ff5e0ff */
[----:B-1----:R-:W-:Y:S02]  /*a2400*/  IADD3.X R5, R19, UR6, RZ, P2, !PT ;  /* 0x0000000613057c10 */ /* 0x002fe400097fe4ff */
[----:B------:R-:W4:Y:S01]  /*a2410*/  LDL.LU.64 R18, [R1+0xbc0] ;  /* 0x000bc00001127983 */ /* 0x000f220000300a00 */
[----:B--2---:R-:W-:-:S04]  /*a2420*/  IADD3 R154, P2, R16, UR7, RZ ;  /* 0x00000007109a7c10 */ /* 0x004fc8000ff5e0ff */
[----:B------:R-:W-:Y:S02]  /*a2430*/  IADD3.X R34, R17, UR6, RZ, P2, !PT ;  /* 0x0000000611227c10 */ /* 0x000fe400097fe4ff */
[----:B------:R-:W2:Y:S01]  /*a2440*/  LDL.LU.64 R16, [R1+0xbb8] ;  /* 0x000bb80001107983 */ /* 0x000ea20000300a00 */
[----:B---3--:R-:W-:-:S04]  /*a2450*/  IADD3 R153, P2, R14, UR7, RZ ;  /* 0x000000070e997c10 */ /* 0x008fc8000ff5e0ff */
[----:B------:R-:W-:Y:S02]  /*a2460*/  IADD3.X R35, R15, UR6, RZ, P2, !PT ;  /* 0x000000060f237c10 */ /* 0x000fe400097fe4ff */
[----:B------:R-:W3:Y:S04]  /*a2470*/  LDL.LU.64 R14, [R1+0xbb0] ;  /* 0x000bb000010e7983 */ /* 0x000ee80000300a00 */
[----:B------:R-:W3:Y:S01]  /*a2480*/  LDL.LU.64 R106, [R1+0xba8] ;  /* 0x000ba800016a7983 */ /* 0x000ee20000300a00 */
        /* <DEDUP_REMOVED lines=16> */
[----:B------:R-:W-:Y:S01]  /*a2590*/  IADD3 R204, P2, R102, UR7, RZ ;  /* 0x0000000766cc7c10 */ /* 0x000fe2000ff5e0ff */
[----:B------:R-:W4:Y:S03]  /*a25a0*/  LDL.LU.64 R20, [R1+0xae0] ;  /* 0x000ae00001147983 */ /* 0x000f260000300a00 */
[----:B------:R-:W-:Y:S02]  /*a25b0*/  IADD3.X R102, R103, UR6, RZ, P2, !PT ;  /* 0x0000000667667c10 */ /* 0x000fe400097fe4ff */
[----:B------:R-:W-:-:S04]  /*a25c0*/  IADD3 R195, P2, R112, UR7, RZ ;  /* 0x0000000770c37c10 */ /* 0x000fc8000ff5e0ff */
[----:B------:R-:W-:Y:S02]  /*a25d0*/  IADD3.X R103, R113, UR6, RZ, P2, !PT ;  /* 0x0000000671677c10 */ /* 0x000fe400097fe4ff */
[----:B------:R-:W-:-:S04]  /*a25e0*/  IADD3 R194, P2, R104, UR7, RZ ;  /* 0x0000000768c27c10 */ /* 0x000fc8000ff5e0ff */
[----:B------:R-:W-:Y:S02]  /*a25f0*/  IADD3.X R104, R105, UR6, RZ, P2, !PT ;  /* 0x0000000669687c10 */ /* 0x000fe400097fe4ff */
[----:B------:R-:W-:-:S04]  /*a2600*/  IADD3 R97, P2, R18, UR7, RZ ;  /* 0x0000000712617c10 */ /* 0x000fc8000ff5e0ff */
[----:B------:R-:W-:Y:S01]  /*a2610*/  IADD3.X R18, R19, UR6, RZ, P2, !PT ;  /* 0x0000000613127c10 */ /* 0x000fe200097fe4ff */
[----:B------:R-:W-:Y:S04]  /*a2620*/  STL [R1+0xf8], R97 ;  /* 0x0000f86101007387 */ /* 0x000fe80000100800 */
[----:B------:R1:W-:Y:S04]  /*a2630*/  STL [R1+0xf4], R18 ;  /* 0x0000f41201007387 */ /* 0x0003e80000100800 */
[----:B-1----:R-:W4:Y:S01]  /*a2640*/  LDL.LU.64 R18, [R1+0xad8] ;  /* 0x000ad80001127983 */ /* 0x002f220000300a00 */
[----:B--2---:R-:W-:-:S04]  /*a2650*/  IADD3 R101, P2, R16, UR7, RZ ;  /* 0x0000000710657c10 */ /* 0x004fc8000ff5e0ff */
[----:B------:R-:W-:Y:S01]  /*a2660*/  IADD3.X R97, R17, UR6, RZ, P2, !PT ;  /* 0x0000000611617c10 */ /* 0x000fe200097fe4ff */
[----:B------:R3:W-:Y:S04]  /*a2670*/  STL [R1+0x100], R101 ;  /* 0x0001006501007387 */ /* 0x0007e80000100800 */
[----:B------:R-:W2:Y:S04]  /*a2680*/  LDL.LU.64 R16, [R1+0xad0] ;  /* 0x000ad00001107983 */ /* 0x000ea80000300a00 */
[----:B------:R1:W-:Y:S01]  /*a2690*/  STL [R1+0xfc], R97 ;  /* 0x0000fc6101007387 */ /* 0x0003e20000100800 */
[----:B---3--:R-:W-:-:S04]  /*a26a0*/  IADD3 R101, P2, R14, UR7, RZ ;  /* 0x000000070e657c10 */ /* 0x008fc8000ff5e0ff */
[----:B-1----:R-:W-:Y:S02]  /*a26b0*/  IADD3.X R97, R15, UR6, RZ, P2, !PT ;  /* 0x000000060f617c10 */ /* 0x002fe400097fe4ff */
[----:B------:R-:W3:Y:S01]  /*a26c0*/  LDL.LU.64 R14, [R1+0xac8] ;  /* 0x000ac800010e7983 */ /* 0x000ee20000300a00 */
[----:B------:R-:W-:-:S03]  /*a26d0*/  IADD3 R105, P2, R106, UR7, RZ ;  /* 0x000000076a697c10 */ /* 0x000fc6000ff5e0ff */
[----:B------:R1:W-:Y:S04]  /*a26e0*/  STL [R1+0x108], R101 ;  /* 0x0001086501007387 */ /* 0x0003e80000100800 */
[----:B------:R4:W-:Y:S01]  /*a26f0*/  STL [R1+0x104], R97 ;  /* 0x0001046101007387 */ /* 0x0009e20000100800 */
[----:B-1----:R-:W-:-:S03]  /*a2700*/  IADD3.X R101, R107, UR6, RZ, P2, !PT ;  /* 0x000000066b657c10 */ /* 0x002fc600097fe4ff */
[----:B------:R-:W-:Y:S04]  /*a2710*/  STL [R1+0x110], R105 ;  /* 0x0001106901007387 */ /* 0x000fe80000100800 */
[----:B------:R-:W-:Y:S04]  /*a2720*/  STL [R1+0x10c], R101 ;  /* 0x00010c6501007387 */ /* 0x000fe80000100800 */
[----:B------:R-:W3:Y:S01]  /*a2730*/  LDL.LU.64 R106, [R1+0x17e8] ;  /* 0x0017e800016a7983 */ /* 0x000ee20000300a00 */
[----:B----4-:R-:W-:-:S04]  /*a2740*/  IADD3 R97, P2, R26, UR7, RZ ;  /* 0x000000071a617c10 */ /* 0x010fc8000ff5e0ff */
[----:B------:R-:W-:Y:S01]  /*a2750*/  IADD3.X R26, R27, UR6, RZ, P2, !PT ;  /* 0x000000061b1a7c10 */ /* 0x000fe200097fe4ff */
[----:B------:R-:W-:Y:S04]  /*a2760*/  STL [R1+0x188], R97 ;  /* 0x0001886101007387 */ /* 0x000fe80000100800 */
[----:B------:R1:W-:Y:S04]  /*a2770*/  STL [R1+0x184], R26 ;  /* 0x0001841a01007387 */ /* 0x0003e80000100800 */
[----:B-1----:R-:W4:Y:S01]  /*a2780*/  LDL.LU.64 R26, [R1+0x17e0] ;  /* 0x0017e000011a7983 */ /* 0x002f220000300a00 */
[----:B------:R-:W-:-:S04]  /*a2790*/  IADD3 R97, P2, R24, UR7, RZ ;  /* 0x0000000718617c10 */ /* 0x000fc8000ff5e0ff */
[----:B------:R-:W-:Y:S01]  /*a27a0*/  IADD3.X R24, R25, UR6, RZ, P2, !PT ;  /* 0x0000000619187c10 */ /* 0x000fe200097fe4ff */
[----:B------:R1:W-:Y:S04]  /*a27b0*/  STL [R1+0x190], R97 ;  /* 0x0001906101007387 */ /* 0x0003e80000100800 */
[----:B------:R1:W-:Y:S02]  /*a27c0*/  STL [R1+0x18c], R24 ;  /* 0x00018c1801007387 */ /* 0x0003e40000100800 */
[----:B-1----:R-:W-:-:S04]  /*a27d0*/  IADD3 R97, P2, R22, UR7, RZ ;  /* 0x0000000716617c10 */ /* 0x002fc8000ff5e0ff */
[----:B------:R-:W-:Y:S01]  /*a27e0*/  IADD3.X R22, R23, UR6, RZ, P2, !PT ;  /* 0x0000000617167c10 */ /* 0x000fe200097fe4ff */
[----:B------:R-:W4:Y:S01]  /*a27f0*/  LDL.LU.64 R24, [R1+0x17d8] ;  /* 0x0017d80001187983 */ /* 0x000f220000300a00 */
[----:B------:R-:W-:-:S03]  /*a2800*/  IADD3 R23, P2, R12, UR7, RZ ;  /* 0x000000070c177c10 */ /* 0x000fc6000ff5e0ff */
[----:B------:R-:W-:Y:S04]  /*a2810*/  STL [R1+0x198], R97 ;  /* 0x0001986101007387 */ /* 0x000fe80000100800 */
[----:B------:R1:W-:Y:S02]  /*a2820*/  STL [R1+0x194], R22 ;  /* 0x0001941601007387 */ /* 0x0003e40000100800 */
[----:B-1----:R-:W-:Y:S02]  /*a2830*/  IADD3.X R22, R13, UR6, RZ, P2, !PT ;  /* 0x000000060d167c10 */ /* 0x002fe400097fe4ff */
[----:B------:R-:W4:Y:S01]  /*a2840*/  LDL.LU.64 R12, [R1+0x17d0] ;  /* 0x0017d000010c7983 */ /* 0x000f220000300a00 */
[----:B------:R-:W-:-:S03]  /*a2850*/  IADD3 R101, P2, R20, UR7, RZ ;  /* 0x0000000714657c10 */ /* 0x000fc6000ff5e0ff */
[----:B------:R-:W-:Y:S01]  /*a2860*/  STL [R1+0x1a0], R23 ;  /* 0x0001a01701007387 */ /* 0x000fe20000100800 */
[----:B------:R-:W-:-:S03]  /*a2870*/  IADD3.X R97, R21, UR6, RZ, P2, !PT ;  /* 0x0000000615617c10 */ /* 0x000fc600097fe4ff */
[----:B------:R1:W-:Y:S04]  /*a2880*/  STL [R1+0x19c], R22 ;  /* 0x00019c1601007387 */ /* 0x0003e80000100800 */
[----:B-1----:R-:W4:Y:S04]  /*a2890*/  LDL.LU.64 R22, [R1+0xda0] ;  /* 0x000da00001167983 */ /* 0x002f280000300a00 */
[----:B------:R1:W-:Y:S04]  /*a28a0*/  STL [R1+0x208], R101 ;  /* 0x0002086501007387 */ /* 0x0003e80000100800 */
[----:B------:R-:W4:Y:S01]  /*a28b0*/  LDL.LU.64 R20, [R1+0xd98] ;  /* 0x000d980001147983 */ /* 0x000f220000300a00 */
[----:B-1----:R-:W-:-:S03]  /*a28c0*/  IADD3 R101, P2, R18, UR7, RZ ;  /* 0x0000000712657c10 */ /* 0x002fc6000ff5e0ff */
[----:B------:R-:W-:Y:S01]  /*a28d0*/  STL [R1+0x204], R97 ;  /* 0x0002046101007387 */ /* 0x000fe20000100800 */
[----:B------:R-:W-:-:S03]  /*a28e0*/  IADD3.X R18, R19, UR6, RZ, P2, !PT ;  /* 0x0000000613127c10 */ /* 0x000fc600097fe4ff */
[----:B------:R-:W-:Y:S04]  /*a28f0*/  STL [R1+0x210], R101 ;  /* 0x0002106501007387 */ /* 0x000fe80000100800 */
[----:B------:R1:W-:Y:S04]  /*a2900*/  STL [R1+0x20c], R18 ;  /* 0x00020c1201007387 */ /* 0x0003e80000100800 */
[----:B-1----:R-:W4:Y:S01]  /*a2910*/  LDL.LU.64 R18, [R1+0xd90] ;  /* 0x000d900001127983 */ /* 0x002f220000300a00 */
[----:B--2---:R-:W-:-:S04]  /*a2920*/  IADD3 R97, P2, R16, UR7, RZ ;  /* 0x0000000710617c10 */ /* 0x004fc8000ff5e0ff */
[----:B------:R-:W-:Y:S01]  /*a2930*/  IADD3.X R16, R17, UR6, RZ, P2, !PT ;  /* 0x0000000611107c10 */ /* 0x000fe200097fe4ff */
[----:B------:R-:W-:Y:S04]  /*a2940*/  STL [R1+0x218], R97 ;  /* 0x0002186101007387 */ /* 0x000fe80000100800 */
[----:B------:R1:W-:Y:S01]  /*a2950*/  STL [R1+0x214], R16 ;  /* 0x0002141001007387 */ /* 0x0003e20000100800 */
[----:B---3--:R-:W-:-:S03]  /*a2960*/  IADD3 R101, P2, R14, UR7, RZ ;  /* 0x000000070e657c10 */ /* 0x008fc6000ff5e0ff */
[----:B-1----:R-:W2:Y:S01]  /*a2970*/  LDL.LU.64 R16, [R1+0xd88] ;  /* 0x000d880001107983 */ /* 0x002ea20000300a00 */
[----:B------:R-:W-:-:S03]  /*a2980*/  IADD3.X R97, R15, UR6, RZ, P2, !PT ;  /* 0x000000060f617c10 */ /* 0x000fc600097fe4ff */
[----:B------:R-:W-:Y:S04]  /*a2990*/  STL [R1+0x220], R101 ;  /* 0x0002206501007387 */ /* 0x000fe80000100800 */
[----:B------:R-:W3:Y:S04]  /*a29a0*/  LDL.LU.64 R14, [R1+0xd00] ;  /* 0x000d0000010e7983 */ /* 0x000ee80000300a00 */
[----:B------:R1:W-:Y:S04]  /*a29b0*/  STL [R1+0x21c], R97 ;  /* 0x00021c6101007387 */ /* 0x0003e80000100800 */
[----:B------:R-:W3:Y:S04]  /*a29c0*/  LDL.LU.64 R116, [R1+0xcf8] ;  /* 0x000cf80001747983 */ /* 0x000ee80000300a00 */
[----:B------:R-:W3:Y:S04]  /*a29d0*/  LDL.LU.64 R118, [R1+0xcf0] ;  /* 0x000cf00001767983 */ /* 0x000ee80000300a00 */
[----:B------:R-:W3:Y:S01]  /*a29e0*/  LDL.LU.64 R124, [R1+0xce8] ;  /* 0x000ce800017c7983 */ /* 0x000ee20000300a00 */
[----:B------:R-:W-:-:S03]  /*a29f0*/  IADD3 R149, P2, R106, UR7, RZ ;  /* 0x000000076a957c10 */ /* 0x000fc6000ff5e0ff */
[----:B------:R-:W3:Y:S01]  /*a2a00*/  LDL.LU.64 R122, [R1+0xc80] ;  /* 0x000c8000017a7983 */ /* 0x000ee20000300a00 */
[----:B------:R-:W-:-:S03]  /*a2a10*/  IADD3.X R162, R107, UR6, RZ, P2, !PT ;  /* 0x000000066ba27c10 */ /* 0x000fc600097fe4ff */
        /* <DEDUP_REMOVED lines=35> */
[----:B----4-:R-:W-:-:S04]  /*a2c50*/  IADD3 R167, P2, R26, UR7, RZ ;  /* 0x000000071aa77c10 */ /* 0x010fc8000ff5e0ff */
[----:B------:R-:W-:Y:S02]  /*a2c60*/  IADD3.X R122, R27, UR6, RZ, P2, !PT ;  /* 0x000000061b7a7c10 */ /* 0x000fe400097fe4ff */
[----:B------:R-:W-:-:S04]  /*a2c70*/  IADD3 R166, P2, R24, UR7, RZ ;  /* 0x0000000718a67c10 */ /* 0x000fc8000ff5e0ff */
[----:B------:R-:W-:Y:S02]  /*a2c80*/  IADD3.X R123, R25, UR6, RZ, P2, !PT ;  /* 0x00000006197b7c10 */ /* 0x000fe400097fe4ff */
[----:B------:R-:W-:-:S04]  /*a2c90*/  IADD3 R25, P2, R12, UR7, RZ ;  /* 0x000000070c197c10 */ /* 0x000fc8000ff5e0ff */
[----:B------:R-:W-:Y:S02]  /*a2ca0*/  IADD3.X R24, R13, UR6, RZ, P2, !PT ;  /* 0x000000060d187c10 */ /* 0x000fe400097fe4ff */
[----:B------:R-:W4:Y:S04]  /*a2cb0*/  LDL.LU.64 R12, [R1+0xb70] ;  /* 0x000b7000010c7983 */ /* 0x000f280000300a00 */
[----:B------:R1:W-:Y:S04]  /*a2cc0*/  STL [R1+0x118], R25 ;  /* 0x0001181901007387 */ /* 0x0003e80000100800 */
[----:B------:R1:W-:Y:S02]  /*a2cd0*/  STL [R1+0x114], R24 ;  /* 0x0001141801007387 */ /* 0x0003e40000100800 */
[----:B-1----:R-:W-:-:S04]  /*a2ce0*/  IADD3 R25, P2, R22, UR7, RZ ;  /* 0x0000000716197c10 */ /* 0x002fc8000ff5e0ff */
        /* <DEDUP_REMOVED lines=13> */
[----:B------:R1:W-:Y:S01]  /*a2dc0*/  STL [R1+0x12c], R24 ;  /* 0x00012c1801007387 */ /* 0x0003e20000100800 */
        /* <DEDUP_REMOVED lines=9> */
[----:B------:R1:W-:Y:S01]  /*a2e60*/  STL [R1+0x1ac], R24 ;  /* 0x0001ac1801007387 */ /* 0x0003e20000100800 */
[----:B----4-:R-:W-:-:S04]  /*a2e70*/  IADD3 R25, P2, R12, UR7, RZ ;  /* 0x000000070c197c10 */ /* 0x010fc8000ff5e0ff */
[----:B-1----:R-:W-:Y:S02]  /*a2e80*/  IADD3.X R24, R13, UR6, RZ, P2, !PT ;  /* 0x000000060d187c10 */ /* 0x002fe400097fe4ff */
[----:B------:R-:W4:Y:S04]  /*a2e90*/  LDL.LU.64 R12, [R1+0x17c8] ;  /* 0x0017c800010c7983 */ /* 0x000f280000300a00 */
[----:B------:R-:W-:Y:S04]  /*a2ea0*/  STL [R1+0x1b8], R25 ;  /* 0x0001b81901007387 */ /* 0x000fe80000100800 */
[----:B------:R1:W-:Y:S01]  /*a2eb0*/  STL [R1+0x1b4], R24 ;  /* 0x0001b41801007387 */ /* 0x0003e20000100800 */
[----:B------:R-:W-:-:S04]  /*a2ec0*/  IADD3 R26, P2, R22, UR7, RZ ;  /* 0x00000007161a7c10 */ /* 0x000fc8000ff5e0ff */
[----:B------:R-:W-:Y:S01]  /*a2ed0*/  IADD3.X R22, R23, UR6, RZ, P2, !PT ;  /* 0x0000000617167c10 */ /* 0x000fe200097fe4ff */
[----:B-1----:R-:W4:Y:S04]  /*a2ee0*/  LDL.LU.64 R24, [R1+0x17a8] ;  /* 0x0017a80001187983 */ /* 0x002f280000300a00 */
[----:B------:R-:W-:Y:S04]  /*a2ef0*/  STL [R1+0x1c0], R26 ;  /* 0x0001c01a01007387 */ /* 0x000fe80000100800 */
[----:B------:R1:W-:Y:S01]  /*a2f00*/  STL [R1+0x1bc], R22 ;  /* 0x0001bc1601007387 */ /* 0x0003e20000100800 */
[----:B------:R-:W-:-:S04]  /*a2f10*/  IADD3 R23, P2, R20, UR7, RZ ;  /* 0x0000000714177c10 */ /* 0x000fc8000ff5e0ff */
[----:B-1----:R-:W-:Y:S02]  /*a2f20*/  IADD3.X R22, R21, UR6, RZ, P2, !PT ;  /* 0x0000000615167c10 */ /* 0x002fe400097fe4ff */
        /* <DEDUP_REMOVED lines=11> */
[----:B------:R-:W-:Y:S04]  /*a2fe0*/  STL [R1+0x238], R23 ;  /* 0x0002381701007387 */ /* 0x000fe80000100800 */
[----:B------:R1:W-:Y:S01]  /*a2ff0*/  STL [R1+0x234], R22 ;  /* 0x0002341601007387 */ /* 0x0003e20000100800 */
[----:B---3--:R-:W-:-:S03]  /*a3000*/  IADD3 R27, P2, R14, UR7, RZ ;  /* 0x000000070e1b7c10 */ /* 0x008fc6000ff5e0ff */
[----:B-1----:R-:W3:Y:S01]  /*a3010*/  LDL.LU.64 R22, [R1+0xdb8] ;  /* 0x000db80001167983 */ /* 0x002ee20000300a00 */
[----:B------:R-:W-:-:S03]  /*a3020*/  IADD3.X R26, R15, UR6, RZ, P2, !PT ;  /* 0x000000060f1a7c10 */ /* 0x000fc600097fe4ff */
[----:B------:R-:W-:Y:S04]  /*a3030*/  STL [R1+0x240], R27 ;  /* 0x0002401b01007387 */ /* 0x000fe80000100800 */
[----:B------:R-:W3:Y:S04]  /*a3040*/  LDL.LU.64 R14, [R1+0xdb0] ;  /* 0x000db000010e7983 */ /* 0x000ee80000300a00 */
[----:B------:R-:W-:Y:S01]  /*a3050*/  STL [R1+0x23c], R26 ;  /* 0x00023c1a01007387 */ /* 0x000fe20000100800 */
[----:B----4-:R-:W-:-:S04]  /*a3060*/  IADD3 R142, P2, R12, UR7, RZ ;  /* 0x000000070c8e7c10 */ /* 0x010fc8000ff5e0ff */
[----:B------:R-:W-:Y:S02]  /*a3070*/  IADD3.X R112, R13, UR6, RZ, P2, !PT ;  /* 0x000000060d707c10 */ /* 0x000fe400097fe4ff */
[----:B------:R-:W4:Y:S01]  /*a3080*/  LDL.LU.64 R12, [R1+0xda8] ;  /* 0x000da800010c7983 */ /* 0x000f220000300a00 */
[----:B------:R-:W-:-:S04]  /*a3090*/  IADD3 R141, P2, R24, UR7, RZ ;  /* 0x00000007188d7c10 */ /* 0x000fc8000ff5e0ff */
[----:B------:R-:W-:Y:S02]  /*a30a0*/  IADD3.X R125, R25, UR6, RZ, P2, !PT ;  /* 0x00000006197d7c10 */ /* 0x000fe400097fe4ff */
        /* <DEDUP_REMOVED lines=26> */
[----:B------:R-:W2:Y:S04]  /*a3250*/  LDL.LU.64 R16, [R1+0xc60] ;  /* 0x000c600001107983 */ /* 0x000ea80000300a00 */
[----:B------:R-:W2:Y:S01]  /*a3260*/  LDL.LU.64 R24, [R1+0xc58] ;  /* 0x000c580001187983 */ /* 0x000ea20000300a00 */
[----:B---3--:R-:W-:-:S04]  /*a3270*/  IADD3 R230, P2, R22, UR7, RZ ;  /* 0x0000000716e67c10 */ /* 0x008fc8000ff5e0ff */
[----:B------:R-:W-:Y:S02]  /*a3280*/  IADD3.X R134, R23, UR6, RZ, P2, !PT ;  /* 0x0000000617867c10 */ /* 0x000fe400097fe4ff */
[----:B------:R-:W-:-:S04]  /*a3290*/  IADD3 R22, P2, R14, UR7, RZ ;  /* 0x000000070e167c10 */ /* 0x000fc8000ff5e0ff */
[----:B------:R-:W-:Y:S02]  /*a32a0*/  IADD3.X R124, R15, UR6, RZ, P2, !PT ;  /* 0x000000060f7c7c10 */ /* 0x000fe400097fe4ff */
[----:B------:R-:W3:Y:S04]  /*a32b0*/  LDL.LU.64 R14, [R1+0xc50] ;  /* 0x000c5000010e7983 */ /* 0x000ee80000300a00 */
[----:B------:R1:W-:Y:S01]  /*a32c0*/  STL [R1+0x5c], R22 ;  /* 0x00005c1601007387 */ /* 0x0003e20000100800 */
[----:B----4-:R-:W-:-:S04]  /*a32d0*/  IADD3 R23, P2, R12, UR7, RZ ;  /* 0x000000070c177c10 */ /* 0x010fc8000ff5e0ff */
[----:B-1----:R-:W-:Y:S02]  /*a32e0*/  IADD3.X R22, R13, UR6, RZ, P2, !PT ;  /* 0x000000060d167c10 */ /* 0x002fe400097fe4ff */
[----:B------:R-:W4:Y:S04]  /*a32f0*/  LDL.LU.64 R12, [R1+0xc48] ;  /* 0x000c4800010c7983 */ /* 0x000f280000300a00 */
[----:B------:R-:W-:Y:S04]  /*a3300*/  STL [R1+0x64], R23 ;  /* 0x0000641701007387 */ /* 0x000fe80000100800 */
[----:B------:R1:W-:Y:S04]  /*a3310*/  STL [R1+0x60], R22 ;  /* 0x0000601601007387 */ /* 0x0003e80000100800 */
[----:B-1----:R-:W4:Y:S01]  /*a3320*/  LDL.LU.64 R22, [R1+0xc00] ;  /* 0x000c000001167983 */ /* 0x002f220000300a00 */
[----:B------:R-:W-:-:S04]  /*a3330*/  IADD3 R27, P2, R20, UR7, RZ ;  /* 0x00000007141b7c10 */ /* 0x000fc8000ff5e0ff */
[----:B------:R-:W-:Y:S01]  /*a3340*/  IADD3.X R26, R21, UR6, RZ, P2, !PT ;  /* 0x00000006151a7c10 */ /* 0x000fe200097fe4ff */
[----:B------:R1:W-:Y:S04]  /*a3350*/  STL [R1+0x6c], R27 ;  /* 0x00006c1b01007387 */ /* 0x0003e80000100800 */
[----:B------:R-:W4:Y:S04]  /*a3360*/  LDL.LU.64 R20, [R1+0xbf8] ;  /* 0x000bf80001147983 */ /* 0x000f280000300a00 */
[----:B------:R1:W-:Y:S02]  /*a3370*/  STL [R1+0x68], R26 ;  /* 0x0000681a01007387 */ /* 0x0003e40000100800 */
[----:B-1----:R-:W-:-:S04]  /*a3380*/  IADD3 R27, P2, R18, UR7, RZ ;  /* 0x00000007121b7c10 */ /* 0x002fc8000ff5e0ff */
[----:B------:R-:W-:Y:S01]  /*a3390*/  IADD3.X R26, R19, UR6, RZ, P2, !PT ;  /* 0x00000006131a7c10 */ /* 0x000fe200097fe4ff */
[----:B------:R2:W-:Y:S04]  /*a33a0*/  STL [R1+0x74], R27 ;  /* 0x0000741b01007387 */ /* 0x0005e80000100800 */
[----:B------:R-:W4:Y:S04]  /*a33b0*/  LDL.LU.64 R18, [R1+0xbf0] ;  /* 0x000bf00001127983 */ /* 0x000f280000300a00 */
[----:B------:R1:W-:Y:S01]  /*a33c0*/  STL [R1+0x70], R26 ;  /* 0x0000701a01007387 */ /* 0x0003e20000100800 */
[----:B--2---:R-:W-:-:S04]  /*a33d0*/  IADD3 R27, P2, R16, UR7, RZ ;  /* 0x00000007101b7c10 */ /* 0x004fc8000ff5e0ff */
[----:B-1----:R-:W-:Y:S01]  /*a33e0*/  IADD3.X R26, R17, UR6, RZ, P2, !PT ;  /* 0x00000006111a7c10 */ /* 0x002fe200097fe4ff */
[----:B------:R1:W-:Y:S04]  /*a33f0*/  STL [R1+0x138], R27 ;  /* 0x0001381b01007387 */ /* 0x0003e80000100800 */
[----:B------:R-:W2:Y:S01]  /*a3400*/  LDL.LU.64 R16, [R1+0xbe8] ;  /* 0x000be80001107983 */ /* 0x000ea20000300a00 */
[----:B-1----:R-:W-:-:S03]  /*a3410*/  IADD3 R27, P2, R24, UR7, RZ ;  /* 0x00000007181b7c10 */ /* 0x002fc6000ff5e0ff */
[----:B------:R1:W-:Y:S04]  /*a3420*/  STL [R1+0x134], R26 ;  /* 0x0001341a01007387 */ /* 0x0003e80000100800 */
[----:B------:R-:W-:Y:S01]  /*a3430*/  STL [R1+0x150], R27 ;  /* 0x0001501b01007387 */ /* 0x000fe20000100800 */
[----:B-1----:R-:W-:Y:S02]  /*a3440*/  IADD3.X R26, R25, UR6, RZ, P2, !PT ;  /* 0x00000006191a7c10 */ /* 0x002fe400097fe4ff */
[----:B---3--:R-:W-:-:S03]  /*a3450*/  IADD3 R25, P2, R14, UR7, RZ ;  /* 0x000000070e197c10 */ /* 0x008fc6000ff5e0ff */
[----:B------:R4:W-:Y:S01]  /*a3460*/  STL [R1+0x13c], R26 ;  /* 0x00013c1a01007387 */ /* 0x0009e20000100800 */
[----:B------:R-:W-:-:S03]  /*a3470*/  IADD3.X R24, R15, UR6, RZ, P2, !PT ;  /* 0x000000060f187c10 */ /* 0x000fc600097fe4ff */
[----:B------:R-:W3:Y:S04]  /*a3480*/  LDL.LU.64 R14, [R1+0xba0] ;  /* 0x000ba000010e7983 */ /* 0x000ee80000300a00 */
[----:B------:R1:W-:Y:S04]  /*a3490*/  STL [R1+0x158], R25 ;  /* 0x0001581901007387 */ /* 0x0003e80000100800 */
[----:B------:R1:W-:Y:S01]  /*a34a0*/  STL [R1+0x154], R24 ;  /* 0x0001541801007387 */ /* 0x0003e20000100800 */
[----:B----4-:R-:W-:-:S04]  /*a34b0*/  IADD3 R26, P2, R12, UR7, RZ ;  /* 0x000000070c1a7c10 */ /* 0x010fc8000ff5e0ff */
[----:B-1----:R-:W-:Y:S01]  /*a34c0*/  IADD3.X R25, R13, UR6, RZ, P2, !PT ;  /* 0x000000060d197c10 */ /* 0x002fe200097fe4ff */
[----:B------:R1:W-:Y:S04]  /*a34d0*/  STL [R1+0x160], R26 ;  /* 0x0001601a01007387 */ /* 0x0003e80000100800 */
[----:B------:R-:W2:Y:S01]  /*a34e0*/  LDL.LU.64 R12, [R1+0xb98] ;  /* 0x000b9800010c7983 */ /* 0x000ea20000300a00 */
[----:B------:R-:W-:-:S03]  /*a34f0*/  IADD3 R24, P2, R22, UR7, RZ ;  /* 0x0000000716187c10 */ /* 0x000fc6000ff5e0ff */
[----:B------:R-:W-:Y:S01]  /*a3500*/  STL [R1+0x15c], R25 ;  /* 0x00015c1901007387 */ /* 0x000fe20000100800 */
[----:B------:R-:W-:-:S03]  /*a3510*/  IADD3.X R23, R23, UR6, RZ, P2, !PT ;  /* 0x0000000617177c10 */ /* 0x000fc600097fe4ff */
[----:B------:R1:W-:Y:S04]  /*a3520*/  STL [R1+0x1c8], R24 ;  /* 0x0001c81801007387 */ /* 0x0003e80000100800 */
[----:B------:R-:W-:Y:S04]  /*a3530*/  STL [R1+0x1c4], R23 ;  /* 0x0001c41701007387 */ /* 0x000fe80000100800 */
[----:B-1----:R-:W2:Y:S01]  /*a3540*/  LDL.LU.64 R26, [R1+0xb90] ;  /* 0x000b9000011a7983 */ /* 0x002ea20000300a00 */
[----:B------:R-:W-:-:S04]  /*a3550*/  IADD3 R22, P2, R20, UR7, RZ ;  /* 0x0000000714167c10 */ /* 0x000fc8000ff5e0ff */
[----:B------:R-:W-:Y:S01]  /*a3560*/  IADD3.X R21, R21, UR6, RZ, P2, !PT ;  /* 0x0000000615157c10 */ /* 0x000fe200097fe4ff */
[----:B------:R1:W-:Y:S04]  /*a3570*/  STL [R1+0x1d0], R22 ;  /* 0x0001d01601007387 */ /* 0x0003e80000100800 */
[----:B------:R-:W-:Y:S04]  /*a3580*/  STL [R1+0x1cc], R21 ;  /* 0x0001cc1501007387 */ /* 0x000fe80000100800 */
[----:B------:R-:W2:Y:S01]  /*a3590*/  LDL.LU.64 R248, [R1+0xb88] ;  /* 0x000b880001f87983 */ /* 0x000ea20000300a00 */
[----:B------:R-:W-:-:S04]  /*a35a0*/  IADD3 R20, P2, R18, UR7, RZ ;  /* 0x0000000712147c10 */ /* 0x000fc8000ff5e0ff */
[----:B------:R-:W-:Y:S01]  /*a35b0*/  IADD3.X R19, R19, UR6, RZ, P2, !PT ;  /* 0x0000000613137c10 */ /* 0x000fe200097fe4ff */
[----:B------:R1:W-:Y:S04]  /*a35c0*/  STL [R1+0x1d8], R20 ;  /* 0x0001d81401007387 */ /* 0x0003e80000100800 */
[----:B------:R-:W-:Y:S04]  /*a35d0*/  STL [R1+0x1d4], R19 ;  /* 0x0001d41301007387 */ /* 0x000fe80000100800 */
[----:B------:R-:W2:Y:S02]  /*a35e0*/  LDL.LU.64 R24, [R1+0x1790] ;  /* 0x0017900001187983 */ /* 0x000ea40000300a00 */
[----:B--2---:R-:W-:-:S04]  /*a35f0*/  IADD3 R18, P2, R16, UR7, RZ ;  /* 0x0000000710127c10 */ /* 0x004fc8000ff5e0ff */
[----:B------:R-:W-:Y:S01]  /*a3600*/  IADD3.X R17, R17, UR6, RZ, P2, !PT ;  /* 0x0000000611117c10 */ /* 0x000fe200097fe4ff */
[----:B------:R2:W-:Y:S04]  /*a3610*/  STL [R1+0x1e0], R18 ;  /* 0x0001e01201007387 */ /* 0x0005e80000100800 */
[----:B-1----:R-:W4:Y:S04]  /*a3620*/  LDL.LU.64 R22, [R1+0x1788] ;  /* 0x0017880001167983 */ /* 0x002f280000300a00 */
[----:B------:R-:W-:Y:S04]  /*a3630*/  STL [R1+0x1dc], R17 ;  /* 0x0001dc1101007387 */ /* 0x000fe80000100800 */
[----:B------:R-:W4:Y:S01]  /*a3640*/  LDL.LU.64 R20, [R1+0x1780] ;  /* 0x0017800001147983 */ /* 0x000f220000300a00 */
[----:B---3--:R-:W-:-:S04]  /*a3650*/  IADD3 R16, P2, R14, UR7, RZ ;  /* 0x000000070e107c10 */ /* 0x008fc8000ff5e0ff */
[----:B------:R-:W-:Y:S01]  /*a3660*/  IADD3.X R15, R15, UR6, RZ, P2, !PT ;  /* 0x000000060f0f7c10 */ /* 0x000fe200097fe4ff */
[----:B------:R1:W-:Y:S04]  /*a3670*/  STL [R1+0x248], R16 ;  /* 0x0002481001007387 */ /* 0x0003e80000100800 */
[----:B--2---:R-:W2:Y:S04]  /*a3680*/  LDL.LU.64 R18, [R1+0x1778] ;  /* 0x0017780001127983 */ /* 0x004ea80000300a00 */
[----:B------:R-:W-:Y:S04]  /*a3690*/  STL [R1+0x244], R15 ;  /* 0x0002440f01007387 */ /* 0x000fe80000100800 */
[----:B-1----:R-:W3:Y:S01]  /*a36a0*/  LDL.LU.64 R16, [R1+0xdd8] ;  /* 0x000dd80001107983 */ /* 0x002ee20000300a00 */
[----:B------:R-:W-:-:S04]  /*a36b0*/  IADD3 R14, P2, R12, UR7, RZ ;  /* 0x000000070c0e7c10 */ /* 0x000fc8000ff5e0ff */
[----:B------:R-:W-:Y:S01]  /*a36c0*/  IADD3.X R12, R13, UR6, RZ, P2, !PT ;  /* 0x000000060d0c7c10 */ /* 0x000fe200097fe4ff */
[----:B------:R1:W-:Y:S04]  /*a36d0*/  STL [R1+0x250], R14 ;  /* 0x0002500e01007387 */ /* 0x0003e80000100800 */
[----:B-1----:R-:W3:Y:S04]  /*a36e0*/  LDL.LU.64 R14, [R1+0xdd0] ;  /* 0x000dd000010e7983 */ /* 0x002ee80000300a00 */
[----:B------:R1:W-:Y:S04]  /*a36f0*/  STL [R1+0x24c], R12 ;  /* 0x00024c0c01007387 */ /* 0x0003e80000100800 */
[----:B-1----:R-:W3:Y:S01]  /*a3700*/  LDL.LU.64 R12, [R1+0xdc8] ;  /* 0x000dc800010c7983 */ /* 0x002ee20000300a00 */
[----:B------:R-:W-:-:S04]  /*a3710*/  IADD3 R128, P2, R26, UR7, RZ ;  /* 0x000000071a807c10 */ /* 0x000fc8000ff5e0ff */
[----:B------:R-:W-:Y:S01]  /*a3720*/  IADD3.X R250, R27, UR6, RZ, P2, !PT ;  /* 0x000000061bfa7c10 */ /* 0x000fe200097fe4ff */
[----:B------:R1:W-:Y:S04]  /*a3730*/  STL [R1+0x258], R128 ;  /* 0x0002588001007387 */ /* 0x0003e80000100800 */
[----:B------:R1:W5:Y:S04]  /*a3740*/  LDL.LU.64 R26, [R1+0x3e90] ;  /* 0x003e9000011a7983 */ /* 0x0003680000300a00 */
[----:B------:R1:W-:Y:S02]  /*a3750*/  STL [R1+0x254], R250 ;  /* 0x000254fa01007387 */ /* 0x0003e40000100800 */
[----:B-1----:R-:W-:-:S04]  /*a3760*/  IADD3 R128, P2, R248, UR7, RZ ;  /* 0x00000007f8807c10 */ /* 0x002fc8000ff5e0ff */
[----:B------:R-:W-:Y:S01]  /*a3770*/  IADD3.X R247, R249, UR6, RZ, P2, !PT ;  /* 0x00000006f9f77c10 */ /* 0x000fe200097fe4ff */
[----:B------:R1:W-:Y:S01]  /*a3780*/  STL [R1+0x260], R128 ;  /* 0x0002608001007387 */ /* 0x0003e20000100800 */
[----:B------:R-:W-:-:S04]  /*a3790*/  IADD3 R250, P2, R24, UR7, RZ ;  /* 0x0000000718fa7c10 */ /* 0x000fc8000ff5e0ff */
[----:B-1----:R-:W-:Y:S01]  /*a37a0*/  IADD3.X R128, R25, UR6, RZ, P2, !PT ;  /* 0x0000000619807c10 */ /* 0x002fe200097fe4ff */
[----:B------:R-:W-:Y:S01]  /*a37b0*/  STL [R1+0x25c], R247 ;  /* 0x00025cf701007387 */ /* 0x000fe20000100800 */
[----:B------:R-:W-:Y:S01]  /*a37c0*/  MOV R25, R163 ;  /* 0x000000a300197202 */ /* 0x000fe20000000f00 */
[----:B------:R-:W-:Y:S01]  /*a37d0*/  IMAD.MOV.U32 R163, RZ, RZ, R162 ;  /* 0x000000ffffa37224 */ /* 0x000fe200078e00a2 */
[----:B------:R-:W-:Y:S02]  /*a37e0*/  MOV R162, R149 ;  /* 0x0000009500a27202 */ /* 0x000fe40000000f00 */
[----:B----4-:R-:W-:-:S04]  /*a37f0*/  IADD3 R24, P2, R22, UR7, RZ ;  /* 0x0000000716187c10 */ /* 0x010fc8000ff5e0ff */
[----:B------:R-:W-:Y:S02]  /*a3800*/  IADD3.X R23, R23, UR6, RZ, P2, !PT ;  /* 0x0000000617177c10 */ /* 0x000fe400097fe4ff */
[----:B------:R-:W-:-:S04]  /*a3810*/  IADD3 R22, P2, R20, UR7, RZ ;  /* 0x0000000714167c10 */ /* 0x000fc8000ff5e0ff */
[----:B------:R-:W-:Y:S01]  /*a3820*/  IADD3.X R21, R21, UR6, RZ, P2, !PT ;  /* 0x0000000615157c10 */ /* 0x000fe200097fe4ff */
[----:B------:R1:W-:Y:S01]  /*a3830*/  STL [R1+0x38], R24 ;  /* 0x0000381801007387 */ /* 0x0003e20000100800 */
[----:B--2---:R-:W-:-:S04]  /*a3840*/  IADD3 R20, P2, R18, UR7, RZ ;  /* 0x0000000712147c10 */ /* 0x004fc8000ff5e0ff */
[----:B------:R-:W-:Y:S02]  /*a3850*/  IADD3.X R19, R19, UR6, RZ, P2, !PT ;  /* 0x0000000613137c10 */ /* 0x000fe400097fe4ff */
[----:B---3--:R-:W-:-:S04]  /*a3860*/  IADD3 R18, P2, R16, UR7, RZ ;  /* 0x0000000710127c10 */ /* 0x008fc8000ff5e0ff */
[----:B------:R-:W-:Y:S01]  /*a3870*/  IADD3.X R17, R17, UR6, RZ, P2, !PT ;  /* 0x0000000611117c10 */ /* 0x000fe200097fe4ff */
[----:B------:R2:W-:Y:S04]  /*a3880*/  STL [R1+0x34], R23 ;  /* 0x0000341701007387 */ /* 0x0005e80000100800 */
[----:B------:R3:W-:Y:S04]  /*a3890*/  STL [R1+0x50], R22 ;  /* 0x0000501601007387 */ /* 0x0007e80000100800 */
[----:B------:R4:W-:Y:S01]  /*a38a0*/  STL [R1+0x3c], R21 ;  /* 0x00003c1501007387 */ /* 0x0009e20000100800 */
[----:B-1----:R-:W-:-:S03]  /*a38b0*/  IMAD.MOV.U32 R24, RZ, RZ, R147 ;  /* 0x000000ffff187224 */ /* 0x002fc600078e0093 */
[----:B------:R1:W-:Y:S01]  /*a38c0*/  STL [R1+0x58], R20 ;  /* 0x0000581401007387 */ /* 0x0003e20000100800 */
[----:B--2---:R-:W-:-:S03]  /*a38d0*/  MOV R23, R165 ;  /* 0x000000a500177202 */ /* 0x004fc60000000f00 */
[----:B------:R2:W-:Y:S01]  /*a38e0*/  STL [R1+0x54], R19 ;  /* 0x0000541301007387 */ /* 0x0005e20000100800 */
[----:B---3--:R-:W-:-:S03]  /*a38f0*/  IMAD.MOV.U32 R22, RZ, RZ, R164 ;  /* 0x000000ffff167224 */ /* 0x008fc600078e00a4 */
[----:B------:R3:W-:Y:S01]  /*a3900*/  STL [R1+0x7c], R18 ;  /* 0x00007c1201007387 */ /* 0x0007e20000100800 */
[----:B----4-:R-:W-:Y:S01]  /*a3910*/  MOV R21, R228 ;  /* 0x000000e400157202 */ /* 0x010fe20000000f00 */
[----:B-1----:R-:W-:Y:S02]  /*a3920*/  IMAD.MOV.U32 R20, RZ, RZ, R215 ;  /* 0x000000ffff147224 */ /* 0x002fe400078e00d7 */
[----:B------:R1:W-:Y:S01]  /*a3930*/  STL [R1+0x78], R17 ;  /* 0x0000781101007387 */ /* 0x0003e20000100800 */
[----:B--2---:R-:W-:Y:S01]  /*a3940*/  IMAD.MOV.U32 R19, RZ, RZ, R239 ;  /* 0x000000ffff137224 */ /* 0x004fe200078e00ef */
[----:B---3--:R-:W-:Y:S01]  /*a3950*/  MOV R18, R229 ;  /* 0x000000e500127202 */ /* 0x008fe20000000f00 */
[----:B------:R-:W-:Y:S02]  /*a3960*/  IMAD.U32 R147, RZ, RZ, UR5 ;  /* 0x00000005ff937e24 */ /* 0x000fe4000f8e00ff */
[----:B-1----:R-:W-:Y:S01]  /*a3970*/  IMAD.MOV.U32 R17, RZ, RZ, R246 ;  /* 0x000000ffff117224 */ /* 0x002fe200078e00f6 */
[----:B------:R-:W-:-:S04]  /*a3980*/  IADD3 R16, P2, R14, UR7, RZ ;  /* 0x000000070e107c10 */ /* 0x000fc8000ff5e0ff */
[----:B------:R-:W-:Y:S01]  /*a3990*/  IADD3.X R15, R15, UR6, RZ, P2, !PT ;  /* 0x000000060f0f7c10 */ /* 0x000fe200097fe4ff */
[----:B------:R1:W-:Y:S01]  /*a39a0*/  STL [R1+0x84], R16 ;  /* 0x0000841001007387 */ /* 0x0003e20000100800 */
[----:B------:R-:W-:-:S03]  /*a39b0*/  IADD3 R14, P2, R12, UR7, RZ ;  /* 0x000000070c0e7c10 */ /* 0x000fc6000ff5e0ff */
[----:B------:R-:W-:Y:S01]  /*a39c0*/  STL [R1+0x80], R15 ;  /* 0x0000800f01007387 */ /* 0x000fe20000100800 */
[----:B------:R-:W-:-:S03]  /*a39d0*/  IADD3.X R12, R13, UR6, RZ, P2, !PT ;  /* 0x000000060d0c7c10 */ /* 0x000fc600097fe4ff */
[----:B------:R-:W-:Y:S01]  /*a39e0*/  STL [R1+0x8c], R14 ;  /* 0x00008c0e01007387 */ /* 0x000fe20000100800 */
[----:B-1----:R-:W-:-:S03]  /*a39f0*/  MOV R16, R245 ;  /* 0x000000f500107202 */ /* 0x002fc60000000f00 */
[----:B------:R1:W-:Y:S04]  /*a3a00*/  STL [R1+0x88], R12 ;  /* 0x0000880c01007387 */ /* 0x0003e80000100800 */
[----:B------:R2:W-:Y:S04]  /*a3a10*/  STL.64 [R1+0x1950], R24 ;  /* 0x0019501801007387 */ /* 0x0005e80000100a00 */
[----:B------:R3:W-:Y:S01]  /*a3a20*/  STL.64 [R1+0x1948], R22 ;  /* 0x0019481601007387 */ /* 0x0007e20000100a00 */
[----:B-1----:R-:W-:-:S03]  /*a3a30*/  LOP3.LUT R12, R252, 0x10, RZ, 0x3c, !PT ;  /* 0x00000010fc0c7812 */ /* 0x002fc600078e3cff */
[----:B------:R1:W-:Y:S04]  /*a3a40*/  STL.64 [R1+0x1940], R20 ;  /* 0x0019401401007387 */ /* 0x0003e80000100a00 */
[----:B------:R-:W4:Y:S01]  /*a3a50*/  LDL.LU.64 R228, [R1+0xde0] ;  /* 0x000de00001e47983 */ /* 0x000f220000300a00 */
[----:B------:R-:W-:-:S03]  /*a3a60*/  LEA R147, R147, R12, 0xf ;  /* 0x0000000c93937211 */ /* 0x000fc600078e78ff */
[----:B------:R1:W-:Y:S01]  /*a3a70*/  STL.64 [R1+0x1938], R18 ;  /* 0x0019381201007387 */ /* 0x0003e20000100a00 */
[----:B------:R-:W-:Y:S01]  /*a3a80*/  IMAD.MOV.U32 R14, RZ, RZ, R135 ;  /* 0x000000ffff0e7224 */ /* 0x000fe200078e0087 */
[----:B------:R-:W-:Y:S02]  /*a3a90*/  MOV R15, R136 ;  /* 0x00000088000f7202 */ /* 0x000fe40000000f00 */
[----:B------:R-:W4:Y:S01]  /*a3aa0*/  LDL.LU.64 R248, [R1+0xd58] ;  /* 0x000d580001f87983 */ /* 0x000f220000300a00 */
[----:B------:R-:W-:Y:S01]  /*a3ab0*/  IMAD.MOV.U32 R12, RZ, RZ, R137 ;  /* 0x000000ffff0c7224 */ /* 0x000fe200078e0089 */
[----:B------:R-:W-:Y:S02]  /*a3ac0*/  MOV R13, R138 ;  /* 0x0000008a000d7202 */ /* 0x000fe40000000f00 */
[----:B------:R1:W-:Y:S01]  /*a3ad0*/  STL.64 [R1+0x1910], R16 ;  /* 0x0019101001007387 */ /* 0x0003e20000100a00 */
[----:B------:R-:W-:-:S03]  /*a3ae0*/  IMAD.MOV.U32 R138, RZ, RZ, R139 ;  /* 0x000000ffff8a7224 */ /* 0x000fc600078e008b */
[----:B------:R-:W4:Y:S01]  /*a3af0*/  LDL.LU.64 R164, [R1+0xd50] ;  /* 0x000d500001a47983 */ /* 0x000f220000300a00 */
[----:B------:R-:W-:-:S03]  /*a3b00*/  MOV R139, R148 ;  /* 0x00000094008b7202 */ /* 0x000fc60000000f00 */
[----:B------:R-:W4:Y:S04]  /*a3b10*/  LDL.LU.64 R246, [R1+0xd48] ;  /* 0x000d480001f67983 */ /* 0x000f280000300a00 */
[----:B------:R-:W4:Y:S04]  /*a3b20*/  LDL.LU.64 R136, [R1+0xd60] ;  /* 0x000d600001887983 */ /* 0x000f280000300a00 */
[----:B------:R1:W-:Y:S04]  /*a3b30*/  STL.64 [R1+0x1800], R14 ;  /* 0x0018000e01007387 */ /* 0x0003e80000100a00 */
[----:B------:R1:W-:Y:S04]  /*a3b40*/  STL.64 [R1+0x17f8], R12 ;  /* 0x0017f80c01007387 */ /* 0x0003e80000100a00 */
[----:B------:R2:W-:Y:S04]  /*a3b50*/  LDGSTS.E [R147+0x40200], [R24.64], P1 ;  /* 0x4020000018937fae */ /* 0x0005e80008921848 */
[----:B------:R3:W-:Y:S04]  /*a3b60*/  LDGSTS.E [R147+0x40280], [R22.64], P6 ;  /* 0x4028000016937fae */ /* 0x0007e8000b121848 */
[----:B------:R1:W-:Y:S04]  /*a3b70*/  LDGSTS.E [R147+0x40300], [R20.64], P0 ;  /* 0x4030000014937fae */ /* 0x0003e80008121848 */
[----:B--2---:R2:W5:Y:S04]  /*a3b80*/  LDL.LU.64 R24, [R1+0x3e88] ;  /* 0x003e880001187983 */ /* 0x0045680000300a00 */
[----:B---3--:R2:W5:Y:S04]  /*a3b90*/  LDL.LU.64 R22, [R1+0x3e80] ;  /* 0x003e800001167983 */ /* 0x0085680000300a00 */
[----:B------:R-:W-:Y:S04]  /*a3ba0*/  STL.64 [R1+0x17f0], R138 ;  /* 0x0017f08a01007387 */ /* 0x000fe80000100a00 */
[----:B-1----:R2:W5:Y:S04]  /*a3bb0*/  LDL.LU.64 R20, [R1+0x3e78] ;  /* 0x003e780001147983 */ /* 0x0025680000300a00 */
[----:B------:R1:W-:Y:S04]  /*a3bc0*/  STL.64 [R1+0x17e8], R162 ;  /* 0x0017e8a201007387 */ /* 0x0003e80000100a00 */
[----:B------:R3:W-:Y:S04]  /*a3bd0*/  LDGSTS.E [R147+0x40380], [R18.64], P4 ;  /* 0x4038000012937fae */ /* 0x0007e8000a121848 */
[----:B------:R1:W-:Y:S04]  /*a3be0*/  LDGSTS.E [R147+0x41200], [R16.64], P1 ;  /* 0x4120000010937fae */ /* 0x0003e80008921848 */
[----:B------:R2:W-:Y:S04]  /*a3bf0*/  LDGSTS.E [R147+0x41280], [R14.64], P6 ;  /* 0x412800000e937fae */ /* 0x0005e8000b121848 */
[----:B---3--:R3:W5:Y:S04]  /*a3c00*/  LDL.LU.64 R18, [R1+0x3e70] ;  /* 0x003e700001127983 */ /* 0x0087680000300a00 */
[----:B-1----:R3:W5:Y:S04]  /*a3c10*/  LDL.LU.64 R16, [R1+0x3e68] ;  /* 0x003e680001107983 */ /* 0x0027680000300a00 */
[----:B--2---:R3:W5:Y:S04]  /*a3c20*/  LDL.LU.64 R14, [R1+0x3e60] ;  /* 0x003e6000010e7983 */ /* 0x0047680000300a00 */
[----:B------:R1:W-:Y:S04]  /*a3c30*/  LDGSTS.E [R147+0x41300], [R12.64], P0 ;  /* 0x413000000c937fae */ /* 0x0003e80008121848 */
[----:B------:R3:W-:Y:S04]  /*a3c40*/  LDGSTS.E [R147+0x41380], [R138.64], P4 ;  /* 0x413800008a937fae */ /* 0x0007e8000a121848 */
[----:B------:R2:W-:Y:S04]  /*a3c50*/  LDGSTS.E [R147+0x42200], [R162.64], P1 ;  /* 0x42200000a2937fae */ /* 0x0005e80008921848 */
[----:B-1----:R3:W5:Y:S01]  /*a3c60*/  LDL.LU.64 R12, [R1+0x3e58] ;  /* 0x003e5800010c7983 */ /* 0x0027620000300a00 */
[----:B----4-:R-:W-:-:S04]  /*a3c70*/  IADD3 R239, P2, R228, UR7, RZ ;  /* 0x00000007e4ef7c10 */ /* 0x010fc8000ff5e0ff */
[----:B------:R-:W-:Y:S02]  /*a3c80*/  IADD3.X R149, R229, UR6, RZ, P2, !PT ;  /* 0x00000006e5957c10 */ /* 0x000fe400097fe4ff */
[----:B--2---:R-:W-:Y:S02]  /*a3c90*/  IADD3 R163, P3, R164, UR7, RZ ;  /* 0x00000007a4a37c10 */ /* 0x004fe4000ff7e0ff */
[----:B------:R-:W-:Y:S02]  /*a3ca0*/  IADD3 R229, P2, R136, UR7, RZ ;  /* 0x0000000788e57c10 */ /* 0x000fe4000ff5e0ff */
[----:B------:R-:W-:Y:S02]  /*a3cb0*/  IADD3 R215, P5, R246, UR7, RZ ;  /* 0x00000007f6d77c10 */ /* 0x000fe4000ffbe0ff */
[----:B------:R-:W-:Y:S02]  /*a3cc0*/  IADD3.X R135, R137, UR6, RZ, P2, !PT ;  /* 0x0000000689877c10 */ /* 0x000fe400097fe4ff */
[----:B------:R-:W-:-:S02]  /*a3cd0*/  IADD3 R228, P2, R248, UR7, RZ ;  /* 0x00000007f8e47c10 */ /* 0x000fc4000ff5e0ff */
[----:B------:R-:W-:Y:S02]  /*a3ce0*/  IADD3.X R165, R165, UR6, RZ, P3, !PT ;  /* 0x00000006a5a57c10 */ /* 0x000fe40009ffe4ff */
[----:B------:R-:W-:Y:S02]  /*a3cf0*/  IADD3.X R162, R249, UR6, RZ, P2, !PT ;  /* 0x00000006f9a27c10 */ /* 0x000fe400097fe4ff */
[----:B------:R-:W-:Y:S02]  /*a3d00*/  IADD3.X R164, R247, UR6, RZ, P5, !PT ;  /* 0x00000006f7a47c10 */ /* 0x000fe4000affe4ff */
[----:B---3--:R-:W2:Y:S04]  /*a3d10*/  LDL.LU.64 R136, [R1+0x1808] ;  /* 0x0018080001887983 */ /* 0x008ea80000300a00 */
[----:B------:R-:W3:Y:S04]  /*a3d20*/  LDL.LU.64 R246, [R1+0x1860] ;  /* 0x0018600001f67983 */ /* 0x000ee80000300a00 */
[----:B------:R-:W4:Y:S04]  /*a3d30*/  LDL.LU.64 R138, [R1+0x1850] ;  /* 0x00185000018a7983 */ /* 0x000f280000300a00 */
[----:B------:R-:W-:Y:S04]  /*a3d40*/  STL [R1+0x3ef0], R57 ;  /* 0x003ef03901007387 */ /* 0x000fe80000100800 */
[----:B------:R1:W-:Y:S04]  /*a3d50*/  STL [R1+0x3eec], R56 ;  /* 0x003eec3801007387 */ /* 0x0003e80000100800 */
[----:B-1----:R-:W4:Y:S04]  /*a3d60*/  LDL.LU.64 R56, [R1+0x1840] ;  /* 0x0018400001387983 */ /* 0x002f280000300a00 */
[----:B------:R-:W-:Y:S04]  /*a3d70*/  STL [R1+0x3ee8], R3 ;  /* 0x003ee80301007387 */ /* 0x000fe80000100800 */
[----:B------:R1:W-:Y:S04]  /*a3d80*/  STL.64 [R1+0x3ee0], R54 ;  /* 0x003ee03601007387 */ /* 0x0003e80000100a00 */
[----:B-1----:R-:W4:Y:S04]  /*a3d90*/  LDL.LU.64 R54, [R1+0x1820] ;  /* 0x0018200001367983 */ /* 0x002f280000300a00 */
[----:B------:R1:W-:Y:S04]  /*a3da0*/  STL.64 [R1+0x3ed8], R52 ;  /* 0x003ed83401007387 */ /* 0x0003e80000100a00 */
[----:B-1----:R-:W4:Y:S04]  /*a3db0*/  LDL.LU.64 R52, [R1+0x1830] ;  /* 0x0018300001347983 */ /* 0x002f280000300a00 */
[----:B------:R1:W-:Y:S04]  /*a3dc0*/  STL.64 [R1+0x3ed0], R50 ;  /* 0x003ed03201007387 */ /* 0x0003e80000100a00 */
[----:B-1----:R-:W4:Y:S04]  /*a3dd0*/  LDL.LU.64 R50, [R1+0x1828] ;  /* 0x0018280001327983 */ /* 0x002f280000300a00 */
[----:B-----5:R1:W-:Y:S04]  /*a3de0*/  STL.64 [R1+0x3ec8], R48 ;  /* 0x003ec83001007387 */ /* 0x0203e80000100a00 */
[----:B-1----:R-:W4:Y:S04]  /*a3df0*/  LDL.LU.64 R48, [R1+0x1838] ;  /* 0x0018380001307983 */ /* 0x002f280000300a00 */
[----:B------:R1:W-:Y:S04]  /*a3e00*/  STL.64 [R1+0x3ec0], R46 ;  /* 0x003ec02e01007387 */ /* 0x0003e80000100a00 */
[----:B-1----:R-:W4:Y:S04]  /*a3e10*/  LDL.LU.64 R46, [R1+0x1848] ;  /* 0x00184800012e7983 */ /* 0x002f280000300a00 */
[----:B------:R1:W-:Y:S04]  /*a3e20*/  STL.64 [R1+0x3eb8], R44 ;  /* 0x003eb82c01007387 */ /* 0x0003e80000100a00 */
[----:B-1----:R-:W4:Y:S04]  /*a3e30*/  LDL.LU.64 R44, [R1+0x1858] ;  /* 0x00185800012c7983 */ /* 0x002f280000300a00 */
        /* <DEDUP_REMOVED lines=11> */
[----:B------:R2:W-:Y:S04]  /*a3ef0*/  STL.64 [R1+0x3e58], R12 ;  /* 0x003e580c01007387 */ /* 0x0005e80000100a00 */
[----:B-1----:R-:W4:Y:S04]  /*a3f00*/  LDL.LU.64 R16, [R1+0x1818] ;  /* 0x0018180001107983 */ /* 0x002f280000300a00 */
[----:B------:R-:W4:Y:S04]  /*a3f10*/  LDL.LU.64 R14, [R1+0x1810] ;  /* 0x00181000010e7983 */ /* 0x000f280000300a00 */
[----:B------:R-:W4:Y:S04]  /*a3f20*/  LDL.LU R26, [R1+0x34] ;  /* 0x00003400011a7983 */ /* 0x000f280000300800 */
[----:B------:R-:W4:Y:S04]  /*a3f30*/  LDL.LU R27, [R1+0x38] ;  /* 0x00003800011b7983 */ /* 0x000f280000300800 */
[----:B------:R-:W4:Y:S04]  /*a3f40*/  LDL.LU R24, [R1+0x3c] ;  /* 0x00003c0001187983 */ /* 0x000f280000300800 */
[----:B------:R-:W4:Y:S01]  /*a3f50*/  LDL.LU R25, [R1+0x50] ;  /* 0x0000500001197983 */ /* 0x000f220000300800 */
[----:B--2---:R-:W-:-:S04]  /*a3f60*/  IADD3 R249, P2, R136, UR7, RZ ;  /* 0x0000000788f97c10 */ /* 0x004fc8000ff5e0ff */
[----:B------:R-:W-:Y:S02]  /*a3f70*/  IADD3.X R136, R137, UR6, RZ, P2, !PT ;  /* 0x0000000689887c10 */ /* 0x000fe400097fe4ff */
[----:B---3--:R-:W-:-:S04]  /*a3f80*/  IADD3 R248, P2, R246, UR7, RZ ;  /* 0x00000007f6f87c10 */ /* 0x008fc8000ff5e0ff */
[----:B------:R-:W-:Y:S02]  /*a3f90*/  IADD3.X R148, R247, UR6, RZ, P2, !PT ;  /* 0x00000006f7947c10 */ /* 0x000fe400097fe4ff */
[----:B----4-:R-:W-:Y:S02]  /*a3fa0*/  IADD3 R247, P2, R44, UR7, RZ ;  /* 0x000000072cf77c10 */ /* 0x010fe4000ff5e0ff */
[----:B------:R-:W2:Y:S02]  /*a3fb0*/  LDL.LU R44, [R1+0x54] ;  /* 0x00005400012c7983 */ /* 0x000ea40000300800 */
[----:B------:R-:W-:Y:S02]  /*a3fc0*/  IADD3.X R137, R45, UR6, RZ, P2, !PT ;  /* 0x000000062d897c10 */ /* 0x000fe400097fe4ff */
[----:B------:R-:W3:Y:S01]  /*a3fd0*/  LDL.LU R45, [R1+0x58] ;  /* 0x00005800012d7983 */ /* 0x000ee20000300800 */
        /* <DEDUP_REMOVED lines=18> */
[----:B------:R-:W-:Y:S01]  /*a4100*/  MOV R17, R146 ;  /* 0x0000009200117202 */ /* 0x000fe20000000f00 */
[----:B------:R-:W-:Y:S01]  /*a4110*/  IMAD.MOV.U32 R14, RZ, RZ, R144 ;  /* 0x000000ffff0e7224 */ /* 0x000fe200078e0090 */
[----:B------:R-:W-:Y:S02]  /*a4120*/  IADD3.X R47, R15, UR6, RZ, P2, !PT ;  /* 0x000000060f2f7c10 */ /* 0x000fe400097fe4ff */
[----:B------:R-:W-:Y:S01]  /*a4130*/  LOP3.LUT R27, R27, R26, RZ, 0x3c, !PT ;  /* 0x0000001a1b1b7212 */ /* 0x000fe200078e3cff */
[----:B------:R-:W-:Y:S01]  /*a4140*/  IMAD.MOV.U32 R54, RZ, RZ, R143 ;  /* 0x000000ffff367224 */ /* 0x000fe200078e008f */
[----:B------:R-:W-:Y:S01]  /*a4150*/  MOV R15, R106 ;  /* 0x0000006a000f7202 */ /* 0x000fe20000000f00 */
[----:B------:R-:W-:Y:S01]  /*a4160*/  IMAD.MOV.U32 R144, RZ, RZ, R142 ;  /* 0x000000ffff907224 */ /* 0x000fe200078e008e */
[----:B------:R-:W-:Y:S01]  /*a4170*/  MOV R55, R107 ;  /* 0x0000006b00377202 */ /* 0x000fe20000000f00 */
[----:B------:R-:W-:Y:S01]  /*a4180*/  IMAD.MOV.U32 R42, RZ, RZ, R141 ;  /* 0x000000ffff2a7224 */ /* 0x000fe200078e008d */
[----:B------:R-:W-:-:S02]  /*a4190*/  MOV R145, R112 ;  /* 0x0000007000917202 */ /* 0x000fc40000000f00 */
[----:B------:R-:W-:Y:S01]  /*a41a0*/  LOP3.LUT R25, R25, R24, RZ, 0x3c, !PT ;  /* 0x0000001819197212 */ /* 0x000fe200078e3cff */
[----:B------:R1:W-:Y:S01]  /*a41b0*/  STL.64 [R1+0x17e0], R16 ;  /* 0x0017e01001007387 */ /* 0x0003e20000100a00 */
[----:B------:R-:W-:Y:S01]  /*a41c0*/  MOV R43, R125 ;  /* 0x0000007d002b7202 */ /* 0x000fe20000000f00 */
[----:B------:R-:W-:Y:S01]  /*a41d0*/  IMAD.MOV.U32 R40, RZ, RZ, R140 ;  /* 0x000000ffff287224 */ /* 0x000fe200078e008c */
        /* <DEDUP_REMOVED lines=8> */
[----:B------:R-:W-:Y:S01]  /*a4260*/  MOV R37, R128 ;  /* 0x0000008000257202 */ /* 0x000fe20000000f00 */
[----:B------:R-:W-:Y:S01]  /*a4270*/  STL.64 [R1+0x17c8], R144 ;  /* 0x0017c89001007387 */ /* 0x000fe20000100a00 */
[----:B------:R-:W-:-:S02]  /*a4280*/  LOP3.LUT R27, R27, R26, RZ, 0x3c, !PT ;  /* 0x0000001a1b1b7212 */ /* 0x000fc400078e3cff */
[----:B------:R-:W-:Y:S01]  /*a4290*/  LOP3.LUT R25, R25, R24, RZ, 0x3c, !PT ;  /* 0x0000001819197212 */ /* 0x000fe200078e3cff */
[----:B------:R1:W-:Y:S01]  /*a42a0*/  STL.64 [R1+0x17a8], R42 ;  /* 0x0017a82a01007387 */ /* 0x0003e20000100a00 */
[----:B------:R-:W-:Y:S01]  /*a42b0*/  IMAD.MOV.U32 R20, RZ, RZ, R248 ;  /* 0x000000ffff147224 */ /* 0x000fe200078e00f8 */
[----:B------:R-:W-:Y:S02]  /*a42c0*/  MOV R21, R148 ;  /* 0x0000009400157202 */ /* 0x000fe40000000f00 */
[----:B------:R1:W-:Y:S01]  /*a42d0*/  STL.64 [R1+0x17a0], R40 ;  /* 0x0017a02801007387 */ /* 0x0003e20000100a00 */
[----:B------:R-:W-:Y:S01]  /*a42e0*/  IMAD.MOV.U32 R18, RZ, RZ, R247 ;  /* 0x000000ffff127224 */ /* 0x000fe200078e00f7 */
[----:B------:R-:W-:Y:S02]  /*a42f0*/  MOV R19, R137 ;  /* 0x0000008900137202 */ /* 0x000fe40000000f00 */
[----:B------:R1:W-:Y:S04]  /*a4300*/  STL.64 [R1+0x1798], R38 ;  /* 0x0017982601007387 */ /* 0x0003e80000100a00 */
[----:B------:R1:W-:Y:S04]  /*a4310*/  STL.64 [R1+0x1790], R36 ;  /* 0x0017902401007387 */ /* 0x0003e80000100a00 */
[----:B------:R1:W-:Y:S04]  /*a4320*/  LDGSTS.E [R147+0x42280], [R16.64], P6 ;  /* 0x4228000010937fae */ /* 0x0003e8000b121848 */
[----:B------:R2:W-:Y:S04]  /*a4330*/  STL.64 [R1+0x1788], R26 ;  /* 0x0017881a01007387 */ /* 0x0005e80000100a00 */
[----:B------:R2:W-:Y:S01]  /*a4340*/  STL.64 [R1+0x1780], R24 ;  /* 0x0017801801007387 */ /* 0x0005e20000100a00 */
[----:B-1----:R-:W-:Y:S01]  /*a4350*/  IMAD.MOV.U32 R16, RZ, RZ, R246 ;  /* 0x000000ffff107224 */ /* 0x002fe200078e00f6 */
[----:B------:R-:W-:-:S02]  /*a4360*/  MOV R17, R138 ;  /* 0x0000008a00117202 */ /* 0x000fc40000000f00 */
[----:B------:R4:W-:Y:S01]  /*a4370*/  LDGSTS.E [R147+0x42300], [R14.64], P0 ;  /* 0x423000000e937fae */ /* 0x0009e20008121848 */
[----:B------:R-:W-:Y:S01]  /*a4380*/  IMAD.MOV.U32 R13, RZ, RZ, R252 ;  /* 0x000000ffff0d7224 */ /* 0x000fe200078e00fc */
[----:B------:R-:W-:Y:S01]  /*a4390*/  MOV R126, R56 ;  /* 0x00000038007e7202 */ /* 0x000fe20000000f00 */
[----:B------:R-:W-:Y:S01]  /*a43a0*/  IMAD.MOV.U32 R127, RZ, RZ, R57 ;  /* 0x000000ffff7f7224 */ /* 0x000fe200078e0039 */
[----:B------:R-:W-:Y:S01]  /*a43b0*/  MOV R106, R6 ;  /* 0x00000006006a7202 */ /* 0x000fe20000000f00 */
[----:B------:R-:W-:Y:S01]  /*a43c0*/  IMAD.MOV.U32 R107, RZ, RZ, R3 ;  /* 0x000000ffff6b7224 */ /* 0x000fe200078e0003 */
[----:B------:R1:W-:Y:S04]  /*a43d0*/  LDGSTS.E [R147+0x42380], [R54.64], P4 ;  /* 0x4238000036937fae */ /* 0x0003e8000a121848 */
[----:B------:R1:W-:Y:S01]  /*a43e0*/  LDGSTS.E [R147+0x43200], [R144.64], P1 ;  /* 0x4320000090937fae */ /* 0x0003e20008921848 */
[----:B----4-:R-:W-:Y:S01]  /*a43f0*/  IMAD.MOV.U32 R14, RZ, RZ, R245 ;  /* 0x000000ffff0e7224 */ /* 0x010fe200078e00f5 */
[----:B------:R-:W-:-:S02]  /*a4400*/  MOV R15, R139 ;  /* 0x0000008b000f7202 */ /* 0x000fc40000000f00 */
[----:B------:R4:W-:Y:S04]  /*a4410*/  LDGSTS.E [R147+0x43280], [R42.64], P6 ;  /* 0x432800002a937fae */ /* 0x0009e8000b121848 */
[----:B------:R1:W-:Y:S04]  /*a4420*/  LDGSTS.E [R147+0x43300], [R40.64], P0 ;  /* 0x4330000028937fae */ /* 0x0003e80008121848 */
[----:B------:R1:W-:Y:S04]  /*a4430*/  LDGSTS.E [R147+0x43380], [R38.64], P4 ;  /* 0x4338000026937fae */ /* 0x0003e8000a121848 */
[----:B------:R1:W-:Y:S04]  /*a4440*/  LDGSTS.E [R147+0x44200], [R36.64], P1 ;  /* 0x4420000024937fae */ /* 0x0003e80008921848 */
[----:B------:R1:W-:Y:S04]  /*a4450*/  LDGSTS.E [R147+0x44280], [R26.64], P6 ;  /* 0x442800001a937fae */ /* 0x0003e8000b121848 */
[----:B------:R1:W-:Y:S01]  /*a4460*/  LDGSTS.E [R147+0x44300], [R24.64], P0 ;  /* 0x4430000018937fae */ /* 0x0003e20008121848 */
[----:B--2---:R-:W-:Y:S01]  /*a4470*/  MOV R23, R44 ;  /* 0x0000002c00177202 */ /* 0x004fe20000000f00 */
[----:B------:R-:W-:-:S02]  /*a4480*/  IMAD.MOV.U32 R44, RZ, RZ, R249 ;  /* 0x000000ffff2c7224 */ /* 0x000fc400078e00f9 */
[----:B---3--:R-:W-:Y:S01]  /*a4490*/  IMAD.MOV.U32 R22, RZ, RZ, R45 ;  /* 0x000000ffff167224 */ /* 0x008fe200078e002d */
[----:B------:R-:W-:-:S04]  /*a44a0*/  MOV R45, R136 ;  /* 0x00000088002d7202 */ /* 0x000fc80000000f00 */
[----:B------:R2:W-:Y:S04]  /*a44b0*/  STL.64 [R1+0x1778], R22 ;  /* 0x0017781601007387 */ /* 0x0005e80000100a00 */
[----:B------:R-:W-:Y:S04]  /*a44c0*/  STL.64 [R1+0x1808], R44 ;  /* 0x0018082c01007387 */ /* 0x000fe80000100a00 */
[----:B------:R3:W-:Y:S04]  /*a44d0*/  STL.64 [R1+0x1860], R20 ;  /* 0x0018601401007387 */ /* 0x0007e80000100a00 */
[----:B------:R1:W-:Y:S04]  /*a44e0*/  STL.64 [R1+0x1858], R18 ;  /* 0x0018581201007387 */ /* 0x0003e80000100a00 */
[----:B------:R1:W-:Y:S04]  /*a44f0*/  STL.64 [R1+0x1850], R16 ;  /* 0x0018501001007387 */ /* 0x0003e80000100a00 */
[----:B------:R1:W5:Y:S04]  /*a4500*/  LDL.LU R57, [R1+0x3ef0] ;  /* 0x003ef00001397983 */ /* 0x0003680000300800 */
[----:B------:R1:W5:Y:S04]  /*a4510*/  LDL.LU R56, [R1+0x3eec] ;  /* 0x003eec0001387983 */ /* 0x0003680000300800 */
[----:B------:R1:W5:Y:S04]  /*a4520*/  LDL.LU R3, [R1+0x3ee8] ;  /* 0x003ee80001037983 */ /* 0x0003680000300800 */
[----:B------:R1:W-:Y:S04]  /*a4530*/  STL.64 [R1+0x1848], R14 ;  /* 0x0018480e01007387 */ /* 0x0003e80000100a00 */
[----:B------:R1:W-:Y:S04]  /*a4540*/  STL.64 [R1+0x1840], R12 ;  /* 0x0018400c01007387 */ /* 0x0003e80000100a00 */
[----:B------:R-:W-:Y:S04]  /*a4550*/  STL.64 [R1+0x1838], R126 ;  /* 0x0018387e01007387 */ /* 0x000fe80000100a00 */
[----:B------:R2:W-:Y:S04]  /*a4560*/  STL.64 [R1+0x1830], R106 ;  /* 0x0018306a01007387 */ /* 0x0005e80000100a00 */
[----:B------:R2:W-:Y:S04]  /*a4570*/  STL.64 [R1+0x1828], R52 ;  /* 0x0018283401007387 */ /* 0x0005e80000100a00 */
[----:B-1----:R1:W5:Y:S04]  /*a4580*/  LDL.LU.64 R54, [R1+0x3ee0] ;  /* 0x003ee00001367983 */ /* 0x0023680000300a00 */
[----:B------:R1:W-:Y:S04]  /*a4590*/  STL.64 [R1+0x1820], R50 ;  /* 0x0018203201007387 */ /* 0x0003e80000100a00 */
[----:B------:R1:W-:Y:S04]  /*a45a0*/  STL.64 [R1+0x1818], R48 ;  /* 0x0018183001007387 */ /* 0x0003e80000100a00 */
[----:B------:R1:W-:Y:S04]  /*a45b0*/  STL.64 [R1+0x1810], R46 ;  /* 0x0018102e01007387 */ /* 0x0003e80000100a00 */
[----:B----4-:R-:W4:Y:S04]  /*a45c0*/  LDL.LU.64 R42, [R1+0x1770] ;  /* 0x00177000012a7983 */ /* 0x010f280000300a00 */
[----:B------:R-:W4:Y:S04]  /*a45d0*/  LDL.LU.64 R40, [R1+0x1768] ;  /* 0x0017680001287983 */ /* 0x000f280000300a00 */
[----:B------:R-:W4:Y:S04]  /*a45e0*/  LDL.LU.64 R38, [R1+0x1760] ;  /* 0x0017600001267983 */ /* 0x000f280000300a00 */
[----:B------:R-:W4:Y:S04]  /*a45f0*/  LDL.LU.64 R36, [R1+0x1758] ;  /* 0x0017580001247983 */ /* 0x000f280000300a00 */
[----:B------:R-:W4:Y:S04]  /*a4600*/  LDL.LU.64 R26, [R1+0x1750] ;  /* 0x00175000011a7983 */ /* 0x000f280000300a00 */
[----:B------:R-:W4:Y:S04]  /*a4610*/  LDL.LU.64 R24, [R1+0x1748] ;  /* 0x0017480001187983 */ /* 0x000f280000300a00 */
[----:B------:R2:W-:Y:S04]  /*a4620*/  LDGSTS.E [R147+0x44380], [R22.64], P4 ;  /* 0x4438000016937fae */ /* 0x0005e8000a121848 */
[----:B------:R3:W-:Y:S04]  /*a4630*/  LDGSTS.E [R147+0x45200], [R20.64], P1 ;  /* 0x4520000014937fae */ /* 0x0007e80008921848 */
[----:B------:R1:W-:Y:S04]  /*a4640*/  LDGSTS.E [R147+0x45280], [R18.64], P6 ;  /* 0x4528000012937fae */ /* 0x0003e8000b121848 */
[----:B--2---:R-:W2:Y:S04]  /*a4650*/  LDL.LU.64 R22, [R1+0x1740] ;  /* 0x0017400001167983 */ /* 0x004ea80000300a00 */
[----:B---3--:R-:W3:Y:S04]  /*a4660*/  LDL.LU.64 R20, [R1+0x1738] ;  /* 0x0017380001147983 */ /* 0x008ee80000300a00 */
[----:B-1----:R-:W3:Y:S04]  /*a4670*/  LDL.LU.64 R18, [R1+0x1730] ;  /* 0x0017300001127983 */ /* 0x002ee80000300a00 */
        /* <DEDUP_REMOVED lines=9> */
[----:B------:R1:W-:Y:S04]  /*a4710*/  LDGSTS.E [R147+0x47200], [R50.64], P1 ;  /* 0x4720000032937fae */ /* 0x0003e80008921848 */
[----:B------:R1:W-:Y:S04]  /*a4720*/  LDGSTS.E [R147+0x47280], [R48.64], P6 ;  /* 0x4728000030937fae */ /* 0x0003e8000b121848 */
[----:B------:R1:W-:Y:S04]  /*a4730*/  LDGSTS.E [R147+0x47300], [R46.64], P0 ;  /* 0x473000002e937fae */ /* 0x0003e80008121848 */
[----:B------:R1:W-:Y:S01]  /*a4740*/  LDGSTS.E [R147+0x47380], [R44.64], P4 ;  /* 0x473800002c937fae */ /* 0x0003e2000a121848 */
[----:B----4-:R-:W-:-:S04]  /*a4750*/  IADD3 R106, P2, R42, UR7, RZ ;  /* 0x000000072a6a7c10 */ /* 0x010fc8000ff5e0ff */
[----:B------:R-:W-:Y:S02]  /*a4760*/  IADD3.X R107, R43, UR6, RZ, P2, !PT ;  /* 0x000000062b6b7c10 */ /* 0x000fe400097fe4ff */
[----:B------:R-:W-:-:S04]  /*a4770*/  IADD3 R112, P2, R40, UR7, RZ ;  /* 0x0000000728707c10 */ /* 0x000fc8000ff5e0ff */
[----:B------:R-:W-:Y:S02]  /*a4780*/  IADD3.X R125, R41, UR6, RZ, P2, !PT ;  /* 0x00000006297d7c10 */ /* 0x000fe400097fe4ff */
[----:B-1----:R-:W-:-:S04]  /*a4790*/  IADD3 R126, P2, R38, UR7, RZ ;  /* 0x00000007267e7c10 */ /* 0x002fc8000ff5e0ff */
[----:B------:R-:W-:Y:S02]  /*a47a0*/  IADD3.X R127, R39, UR6, RZ, P2, !PT ;  /* 0x00000006277f7c10 */ /* 0x000fe400097fe4ff */
[----:B------:R-:W-:-:S04]  /*a47b0*/  IADD3 R128, P2, R36, UR7, RZ ;  /* 0x0000000724807c10 */ /* 0x000fc8000ff5e0ff */
[----:B------:R-:W-:Y:S02]  /*a47c0*/  IADD3.X R136, R37, UR6, RZ, P2, !PT ;  /* 0x0000000625887c10 */ /* 0x000fe400097fe4ff */
[----:B------:R-:W-:-:S04]  /*a47d0*/  IADD3 R137, P2, R26, UR7, RZ ;  /* 0x000000071a897c10 */ /* 0x000fc8000ff5e0ff */
[----:B------:R-:W-:Y:S02]  /*a47e0*/  IADD3.X R138, R27, UR6, RZ, P2, !PT ;  /* 0x000000061b8a7c10 */ /* 0x000fe400097fe4ff */
[----:B------:R-:W-:-:S04]  /*a47f0*/  IADD3 R139, P2, R24, UR7, RZ ;  /* 0x00000007188b7c10 */ /* 0x000fc8000ff5e0ff */
[----:B------:R-:W-:Y:S02]  /*a4800*/  IADD3.X R140, R25, UR6, RZ, P2, !PT ;  /* 0x00000006198c7c10 */ /* 0x000fe400097fe4ff */
[----:B--2---:R-:W-:-:S04]  /*a4810*/  IADD3 R141, P2, R22, UR7, RZ ;  /* 0x00000007168d7c10 */ /* 0x004fc8000ff5e0ff */
[----:B------:R-:W-:Y:S02]  /*a4820*/  IADD3.X R142, R23, UR6, RZ, P2, !PT ;  /* 0x00000006178e7c10 */ /* 0x000fe400097fe4ff */
[----:B---3--:R-:W-:-:S04]  /*a4830*/  IADD3 R143, P2, R20, UR7, RZ ;  /* 0x00000007148f7c10 */ /* 0x008fc8000ff5e0ff */
[----:B------:R-:W-:Y:S02]  /*a4840*/  IADD3.X R144, R21, UR6, RZ, P2, !PT ;  /* 0x0000000615907c10 */ /* 0x000fe400097fe4ff */
[----:B------:R-:W-:Y:S02]  /*a4850*/  IADD3 R145, P2, R18, UR7, RZ ;  /* 0x0000000712917c10 */ /* 0x000fe4000ff5e0ff */
[----:B------:R-:W2:Y:S02]  /*a4860*/  LDL.LU R18, [R1+0x78] ;  /* 0x0000780001127983 */ /* 0x000ea40000300800 */
[----:B------:R-:W-:Y:S02]  /*a4870*/  IADD3.X R146, R19, UR6, RZ, P2, !PT ;  /* 0x0000000613927c10 */ /* 0x000fe400097fe4ff */
[----:B------:R-:W2:Y:S01]  /*a4880*/  LDL.LU R19, [R1+0x7c] ;  /* 0x00007c0001137983 */ /* 0x000ea20000300800 */
[----:B------:R-:W-:-:S03]  /*a4890*/  IADD3 R147, P2, R16, UR7, RZ ;  /* 0x0000000710937c10 */ /* 0x000fc6000ff5e0ff */
[----:B------:R-:W3:Y:S01]  /*a48a0*/  LDL.LU R16, [R1+0x80] ;  /* 0x0000800001107983 */ /* 0x000ee20000300800 */
[----:B------:R-:W-:Y:S02]  /*a48b0*/  IADD3.X R148, R17, UR6, RZ, P2, !PT ;  /* 0x0000000611947c10 */ /* 0x000fe400097fe4ff */
[----:B------:R-:W-:Y:S01]  /*a48c0*/  IADD3 R245, P2, R14, UR7, RZ ;  /* 0x000000070ef57c10 */ /* 0x000fe2000ff5e0ff */
[----:B------:R-:W3:Y:S03]  /*a48d0*/  LDL.LU R17, [R1+0x84] ;  /* 0x0000840001117983 */ /* 0x000ee60000300800 */
[----:B------:R-:W-:Y:S02]  /*a48e0*/  IADD3.X R246, R15, UR6, RZ, P2, !PT ;  /* 0x000000060ff67c10 */ /* 0x000fe400097fe4ff */
[----:B------:R-:W-:-:S04]  /*a48f0*/  IADD3 R247, P2, R12, UR7, RZ ;  /* 0x000000070cf77c10 */ /* 0x000fc8000ff5e0ff */
[----:B------:R-:W-:Y:S02]  /*a4900*/  IADD3.X R248, R13, UR6, RZ, P2, !PT ;  /* 0x000000060df87c10 */ /* 0x000fe400097fe4ff */
[----:B------:R-:W4:Y:S04]  /*a4910*/  LDL.LU R13, [R1+0x88] ;  /* 0x00008800010d7983 */ /* 0x000f280000300800 */
[----:B------:R-:W4:Y:S04]  /*a4920*/  LDL.LU R14, [R1+0x8c] ;  /* 0x00008c00010e7983 */ /* 0x000f280000300800 */
[----:B------:R-:W1:Y:S01]  /*a4930*/  S2R R15, SR_TID.X ;  /* 0x00000000000f7919 */ /* 0x000e620000002100 */
        /* <DEDUP_REMOVED lines=10> */
[----:B------:R1:W-:Y:S01]  /*a49e0*/  STL.64 [R1+0xd40], R52 ;  /* 0x000d403401007387 */ /* 0x0003e20000100a00 */
[----:B------:R-:W-:Y:S01]  /*a49f0*/  IMAD.MOV.U32 R42, RZ, RZ, R154 ;  /* 0x000000ffff2a7224 */ /* 0x000fe200078e009a */
[----:B------:R-:W-:Y:S01]  /*a4a00*/  MOV R43, R34 ;  /* 0x00000022002b7202 */ /* 0x000fe20000000f00 */
[----:B------:R-:W-:Y:S01]  /*a4a10*/  IMAD.MOV.U32 R40, RZ, RZ, R153 ;  /* 0x000000ffff287224 */ /* 0x000fe200078e0099 */
[----:B------:R2:W-:Y:S01]  /*a4a20*/  STL.64 [R1+0xd38], R50 ;  /* 0x000d383201007387 */ /* 0x0005e20000100a00 */
        /* <DEDUP_REMOVED lines=8> */
[----:B-1----:R-:W-:Y:S01]  /*a4ab0*/  LOP3.LUT R15, R15, 0x1f, RZ, 0xc0, !PT ;  /* 0x0000001f0f0f7812 */ /* 0x002fe200078ec0ff */
[----:B------:R-:W-:Y:S01]  /*a4ac0*/  IMAD.MOV.U32 R24, RZ, RZ, R161 ;  /* 0x000000ffff187224 */ /* 0x000fe200078e00a1 */
[----:B------:R-:W-:Y:S01]  /*a4ad0*/  MOV R27, R113 ;  /* 0x00000071001b7202 */ /* 0x000fe20000000f00 */
[----:B------:R1:W-:Y:S01]  /*a4ae0*/  STL.64 [R1+0xd80], R44 ;  /* 0x000d802c01007387 */ /* 0x0003e20000100a00 */
[----:B------:R-:W-:Y:S01]  /*a4af0*/  MOV R25, R114 ;  /* 0x0000007200197202 */ /* 0x000fe20000000f00 */
[----:B------:R-:W-:Y:S01]  /*a4b00*/  IMAD.MOV.U32 R22, RZ, RZ, R244 ;  /* 0x000000ffff167224 */ /* 0x000fe200078e00f4 */
[----:B------:R-:W-:Y:S01]  /*a4b10*/  MOV R23, R115 ;  /* 0x0000007300177202 */ /* 0x000fe20000000f00 */
[----:B------:R1:W-:Y:S01]  /*a4b20*/  STL.64 [R1+0xd78], R42 ;  /* 0x000d782a01007387 */ /* 0x0003e20000100a00 */
[----:B------:R-:W-:Y:S01]  /*a4b30*/  IMAD.MOV.U32 R20, RZ, RZ, R243 ;  /* 0x000000ffff147224 */ /* 0x000fe200078e00f3 */
[----:B------:R-:W-:Y:S01]  /*a4b40*/  MOV R21, R116 ;  /* 0x0000007400157202 */ /* 0x000fe20000000f00 */
[----:B------:R-:W-:Y:S01]  /*a4b50*/  IMAD.SHL.U32 R15, R15, 0x4, RZ ;  /* 0x000000040f0f7824 */ /* 0x000fe200078e00ff */
[----:B------:R1:W-:Y:S01]  /*a4b60*/  STL.64 [R1+0xd70], R40 ;  /* 0x000d702801007387 */ /* 0x0003e20000100a00 */
[----:B------:R-:W-:Y:S01]  /*a4b70*/  IMAD.MOV.U32 R4, RZ, RZ, R242 ;  /* 0x000000ffff047224 */ /* 0x000fe200078e00f2 */
[----:B------:R-:W-:-:S02]  /*a4b80*/  MOV R5, R129 ;  /* 0x0000008100057202 */ /* 0x000fc40000000f00 */
[----:B------:R1:W-:Y:S01]  /*a4b90*/  STL.64 [R1+0xd68], R38 ;  /* 0x000d682601007387 */ /* 0x0003e20000100a00 */
[----:B------:R-:W-:Y:S01]  /*a4ba0*/  IMAD.MOV.U32 R34, RZ, RZ, R241 ;  /* 0x000000ffff227224 */ /* 0x000fe200078e00f1 */
[----:B------:R-:W-:Y:S02]  /*a4bb0*/  MOV R35, R130 ;  /* 0x0000008200237202 */ /* 0x000fe40000000f00 */
[----:B------:R1:W-:Y:S01]  /*a4bc0*/  STL.64 [R1+0xda0], R36 ;  /* 0x000da02401007387 */ /* 0x0003e20000100a00 */
[----:B------:R-:W-:Y:S01]  /*a4bd0*/  IMAD.MOV.U32 R96, RZ, RZ, R240 ;  /* 0x000000ffff607224 */ /* 0x000fe200078e00f0 */
[----:B------:R-:W-:Y:S02]  /*a4be0*/  MOV R97, R131 ;  /* 0x0000008300617202 */ /* 0x000fe40000000f00 */
[----:B------:R1:W-:Y:S01]  /*a4bf0*/  STL.64 [R1+0xd98], R26 ;  /* 0x000d981a01007387 */ /* 0x0003e20000100a00 */
[----:B------:R-:W-:-:S03]  /*a4c00*/  MOV R0, UR5 ;  /* 0x0000000500007c02 */ /* 0x000fc60008000f00 */
[----:B------:R1:W-:Y:S01]  /*a4c10*/  STL.64 [R1+0xd90], R24 ;  /* 0x000d901801007387 */ /* 0x0003e20000100a00 */
[----:B------:R-:W-:-:S03]  /*a4c20*/  LOP3.LUT R15, R15, 0x20, RZ, 0x3c, !PT ;  /* 0x000000200f0f7812 */ /* 0x000fc600078e3cff */
[----:B------:R1:W-:Y:S01]  /*a4c30*/  STL.64 [R1+0xd88], R22 ;  /* 0x000d881601007387 */ /* 0x0003e20000100a00 */
[----:B------:R-:W-:Y:S01]  /*a4c40*/  IMAD.MOV.U32 R250, RZ, RZ, R239 ;  /* 0x000000fffffa7224 */ /* 0x000fe200078e00ef */
[----:B------:R-:W-:Y:S02]  /*a4c50*/  MOV R251, R149 ;  /* 0x0000009500fb7202 */ /* 0x000fe40000000f00 */
[----:B------:R1:W-:Y:S01]  /*a4c60*/  STL.64 [R1+0xdc0], R20 ;  /* 0x000dc01401007387 */ /* 0x0003e20000100a00 */
[----:B------:R-:W-:Y:S01]  /*a4c70*/  MOV R242, R106 ;  /* 0x0000006a00f27202 */ /* 0x000fe20000000f00 */
[----:B------:R-:W-:Y:S02]  /*a4c80*/  IMAD.MOV.U32 R243, RZ, RZ, R107 ;  /* 0x000000fffff37224 */ /* 0x000fe400078e006b */
[----:B------:R1:W-:Y:S01]  /*a4c90*/  STL.64 [R1+0xdb8], R4 ;  /* 0x000db80401007387 */ /* 0x0003e20000100a00 */
[----:B------:R-:W-:Y:S01]  /*a4ca0*/  MOV R240, R112 ;  /* 0x0000007000f07202 */ /* 0x000fe20000000f00 */
[----:B------:R-:W-:-:S02]  /*a4cb0*/  IMAD.MOV.U32 R241, RZ, RZ, R125 ;  /* 0x000000fffff17224 */ /* 0x000fc400078e007d */
[----:B------:R1:W-:Y:S01]  /*a4cc0*/  STL.64 [R1+0xdb0], R34 ;  /* 0x000db02201007387 */ /* 0x0003e20000100a00 */
[----:B------:R-:W-:Y:S01]  /*a4cd0*/  IMAD R0, R0, 0x8000, R15 ;  /* 0x0000800000007824 */ /* 0x000fe200078e020f */
[----:B------:R-:W-:Y:S02]  /*a4ce0*/  MOV R130, R126 ;  /* 0x0000007e00827202 */ /* 0x000fe40000000f00 */
[----:B------:R1:W-:Y:S01]  /*a4cf0*/  STL.64 [R1+0xda8], R96 ;  /* 0x000da86001007387 */ /* 0x0003e20000100a00 */
        /* <DEDUP_REMOVED lines=15> */
[----:B------:R1:W-:Y:S01]  /*a4df0*/  LDGSTS.E [R0+0x40400], [R52.64], P1 ;  /* 0x4040000034007fae */ /* 0x0003e20008921848 */
[----:B------:R-:W-:Y:S01]  /*a4e00*/  MOV R150, R247 ;  /* 0x000000f700967202 */ /* 0x000fe20000000f00 */
[----:B------:R-:W-:-:S02]  /*a4e10*/  IMAD.MOV.U32 R151, RZ, RZ, R248 ;  /* 0x000000ffff977224 */ /* 0x000fc400078e00f8 */
        /* <DEDUP_REMOVED lines=15> */
[----:B--2---:R-:W-:-:S04]  /*a4f10*/  LOP3.LUT R19, R19, R18, RZ, 0x3c, !PT ;  /* 0x0000001213137212 */ /* 0x004fc800078e3cff */
[----:B------:R-:W-:Y:S02]  /*a4f20*/  LOP3.LUT R18, R19, R18, RZ, 0x3c, !PT ;  /* 0x0000001213127212 */ /* 0x000fe400078e3cff */
[----:B---3--:R-:W-:-:S04]  /*a4f30*/  LOP3.LUT R17, R17, R16, RZ, 0x3c, !PT ;  /* 0x0000001011117212 */ /* 0x008fc800078e3cff */
[----:B------:R-:W-:Y:S02]  /*a4f40*/  LOP3.LUT R16, R17, R16, RZ, 0x3c, !PT ;  /* 0x0000001011107212 */ /* 0x000fe400078e3cff */
[----:B------:R-:W-:Y:S02]  /*a4f50*/  LOP3.LUT R19, R19, R18, RZ, 0x3c, !PT ;  /* 0x0000001213137212 */ /* 0x000fe400078e3cff */
[----:B------:R-:W-:Y:S02]  /*a4f60*/  LOP3.LUT R17, R17, R16, RZ, 0x3c, !PT ;  /* 0x0000001011117212 */ /* 0x000fe400078e3cff */
[----:B----4-:R-:W-:Y:S01]  /*a4f70*/  MOV R115, R13 ;  /* 0x0000000d00737202 */ /* 0x010fe20000000f00 */
[----:B------:R2:W-:Y:S01]  /*a4f80*/  STL.64 [R1+0xdd8], R18 ;  /* 0x000dd81201007387 */ /* 0x0005e20000100a00 */
[----:B------:R-:W-:-:S03]  /*a4f90*/  IMAD.MOV.U32 R114, RZ, RZ, R14 ;  /* 0x000000ffff727224 */ /* 0x000fc600078e000e */
[----:B------:R3:W-:Y:S01]  /*a4fa0*/  STL.64 [R1+0xdd0], R16 ;  /* 0x000dd01001007387 */ /* 0x0007e20000100a00 */
[----:B------:R-:W-:Y:S01]  /*a4fb0*/  MOV R14, R128 ;  /* 0x00000080000e7202 */ /* 0x000fe20000000f00 */
[----:B------:R-:W-:Y:S02]  /*a4fc0*/  IMAD.MOV.U32 R13, RZ, RZ, R138 ;  /* 0x000000ffff0d7224 */ /* 0x000fe400078e008a */
[----:B------:R2:W-:Y:S04]  /*a4fd0*/  STL.64 [R1+0xdc8], R114 ;  /* 0x000dc87201007387 */ /* 0x0005e80000100a00 */
[----:B------:R-:W-:Y:S04]  /*a4fe0*/  STL.64 [R1+0xde0], R250 ;  /* 0x000de0fa01007387 */ /* 0x000fe80000100a00 */
[----:B------:R-:W-:Y:S04]  /*a4ff0*/  STL.64 [R1+0x1770], R242 ;  /* 0x001770f201007387 */ /* 0x000fe80000100a00 */
[----:B------:R-:W-:Y:S04]  /*a5000*/  STL.64 [R1+0x1768], R240 ;  /* 0x001768f001007387 */ /* 0x000fe80000100a00 */
[----:B------:R1:W-:Y:S04]  /*a5010*/  STL.64 [R1+0x1760], R130 ;  /* 0x0017608201007387 */ /* 0x0003e80000100a00 */
[----:B------:R1:W-:Y:S04]  /*a5020*/  STL.64 [R1+0x1758], R14 ;  /* 0x0017580e01007387 */ /* 0x0003e80000100a00 */
[----:B------:R1:W-:Y:S04]  /*a5030*/  STL.64 [R1+0x1750], R12 ;  /* 0x0017500c01007387 */ /* 0x0003e80000100a00 */
[----:B------:R1:W-:Y:S04]  /*a5040*/  STL.64 [R1+0x1748], R160 ;  /* 0x001748a001007387 */ /* 0x0003e80000100a00 */
[----:B------:R1:W-:Y:S04]  /*a5050*/  STL.64 [R1+0x1740], R158 ;  /* 0x0017409e01007387 */ /* 0x0003e80000100a00 */
[----:B------:R2:W-:Y:S04]  /*a5060*/  STL.64 [R1+0x1738], R156 ;  /* 0x0017389c01007387 */ /* 0x0005e80000100a00 */
[----:B------:R2:W-:Y:S04]  /*a5070*/  STL.64 [R1+0x1730], R154 ;  /* 0x0017309a01007387 */ /* 0x0005e80000100a00 */
[----:B-1----:R1:W5:Y:S04]  /*a5080*/  LDL.LU.64 R52, [R1+0x3ed8] ;  /* 0x003ed80001347983 */ /* 0x0023680000300a00 */
[----:B------:R-:W-:Y:S04]  /*a5090*/  STL.64 [R1+0x1728], R148 ;  /* 0x0017289401007387 */ /* 0x000fe80000100a00 */
[----:B------:R1:W5:Y:S04]  /*a50a0*/  LDL.LU.64 R50, [R1+0x3ed0] ;  /* 0x003ed00001327983 */ /* 0x0003680000300a00 */
[----:B------:R1:W-:Y:S04]  /*a50b0*/  STL.64 [R1+0x1720], R152 ;  /* 0x0017209801007387 */ /* 0x0003e80000100a00 */
[----:B------:R1:W5:Y:S04]  /*a50c0*/  LDL.LU.64 R48, [R1+0x3ec8] ;  /* 0x003ec80001307983 */ /* 0x0003680000300a00 */
[----:B------:R1:W-:Y:S04]  /*a50d0*/  STL.64 [R1+0x1718], R150 ;  /* 0x0017189601007387 */ /* 0x0003e80000100a00 */
[----:B------:R1:W5:Y:S04]  /*a50e0*/  LDL.LU.64 R46, [R1+0x3ec0] ;  /* 0x003ec000012e7983 */ /* 0x0003680000300a00 */
        /* <DEDUP_REMOVED lines=9> */
[----:B------:R-:W4:Y:S04]  /*a5180*/  LDL.LU.64 R4, [R1+0x16c8] ;  /* 0x0016c80001047983 */ /* 0x000f280000300a00 */
[----:B------:R-:W4:Y:S04]  /*a5190*/  LDL.LU.64 R34, [R1+0x16c0] ;  /* 0x0016c00001227983 */ /* 0x000f280000300a00 */
[----:B------:R-:W4:Y:S04]  /*a51a0*/  LDL.LU.64 R96, [R1+0x16b8] ;  /* 0x0016b80001607983 */ /* 0x000f280000300a00 */
[----:B------:R2:W-:Y:S04]  /*a51b0*/  LDGSTS.E [R0+0x44400], [R18.64], P1 ;  /* 0x4440000012007fae */ /* 0x0005e80008921848 */
[----:B------:R3:W-:Y:S04]  /*a51c0*/  LDGSTS.E [R0+0x44480], [R16.64], P6 ;  /* 0x4448000010007fae */ /* 0x0007e8000b121848 */
[----:B------:R1:W-:Y:S04]  /*a51d0*/  LDGSTS.E [R0+0x44500], [R114.64], P0 ;  /* 0x4450000072007fae */ /* 0x0003e80008121848 */
[----:B--2---:R2:W5:Y:S04]  /*a51e0*/  LDL.LU.64 R18, [R1+0x3e70] ;  /* 0x003e700001127983 */ /* 0x0045680000300a00 */
[----:B------:R-:W2:Y:S04]  /*a51f0*/  LDL.LU.64 R106, [R1+0x16b0] ;  /* 0x0016b000016a7983 */ /* 0x000ea80000300a00 */
[----:B---3--:R3:W5:Y:S04]  /*a5200*/  LDL.LU.64 R16, [R1+0x3e68] ;  /* 0x003e680001107983 */ /* 0x0087680000300a00 */
[----:B------:R-:W3:Y:S04]  /*a5210*/  LDL.LU.64 R112, [R1+0x1670] ;  /* 0x0016700001707983 */ /* 0x000ee80000300a00 */
[----:B-1----:R-:W3:Y:S04]  /*a5220*/  LDL.LU.64 R114, [R1+0x16a8] ;  /* 0x0016a80001727983 */ /* 0x002ee80000300a00 */
[----:B------:R-:W3:Y:S04]  /*a5230*/  LDL.LU.64 R136, [R1+0x16a0] ;  /* 0x0016a00001887983 */ /* 0x000ee80000300a00 */
        /* <DEDUP_REMOVED lines=17> */
[----:B------:R1:W-:Y:S04]  /*a5350*/  LDGSTS.E [R0+0x47580], [R150.64], P4 ;  /* 0x4758000096007fae */ /* 0x0003e8000a121848 */
        /* <DEDUP_REMOVED lines=13> */
[----:B-1----:R-:W-:Y:S01]  /*a5430*/  IMAD.MOV.U32 R160, RZ, RZ, R190 ;  /* 0x000000ffffa07224 */ /* 0x002fe200078e00be */
[----:B------:R-:W-:Y:S01]  /*a5440*/  MOV R161, R118 ;  /* 0x0000007600a17202 */ /* 0x000fe20000000f00 */
[----:B------:R-:W-:Y:S01]  /*a5450*/  IMAD.MOV.U32 R158, RZ, RZ, R238 ;  /* 0x000000ffff9e7224 */ /* 0x000fe200078e00ee */
[----:B------:R-:W-:Y:S01]  /*a5460*/  MOV R159, R119 ;  /* 0x00000077009f7202 */ /* 0x000fe20000000f00 */
[----:B------:R-:W-:Y:S01]  /*a5470*/  IMAD.MOV.U32 R156, RZ, RZ, R237 ;  /* 0x000000ffff9c7224 */ /* 0x000fe200078e00ed */
[----:B------:R-:W-:Y:S01]  /*a5480*/  LOP3.LUT R252, R252, 0x1f, RZ, 0xc0, !PT ;  /* 0x0000001ffcfc7812 */ /* 0x000fe200078ec0ff */
[----:B------:R-:W-:Y:S01]  /*a5490*/  IMAD.MOV.U32 R154, RZ, RZ, R236 ;  /* 0x000000ffff9a7224 */ /* 0x000fe200078e00ec */
[----:B------:R-:W-:-:S03]  /*a54a0*/  MOV R157, R120 ;  /* 0x00000078009d7202 */ /* 0x000fc60000000f00 */
[----:B------:R-:W-:Y:S01]  /*a54b0*/  IMAD.SHL.U32 R252, R252, 0x4, RZ ;  /* 0x00000004fcfc7824 */ /* 0x000fe200078e00ff */
[----:B------:R-:W-:Y:S01]  /*a54c0*/  MOV R155, R132 ;  /* 0x00000084009b7202 */ /* 0x000fe20000000f00 */
[----:B------:R-:W-:Y:S01]  /*a54d0*/  IMAD.MOV.U32 R152, RZ, RZ, R231 ;  /* 0x000000ffff987224 */ /* 0x000fe200078e00e7 */
[----:B------:R-:W-:Y:S01]  /*a54e0*/  MOV R153, R133 ;  /* 0x0000008500997202 */ /* 0x000fe20000000f00 */
[----:B------:R-:W-:Y:S01]  /*a54f0*/  IMAD.MOV.U32 R150, RZ, RZ, R230 ;  /* 0x000000ffff967224 */ /* 0x000fe200078e00e6 */
[----:B------:R-:W-:Y:S01]  /*a5500*/  MOV R151, R134 ;  /* 0x0000008600977202 */ /* 0x000fe20000000f00 */
[----:B------:R-:W-:Y:S01]  /*a5510*/  IMAD.MOV.U32 R148, RZ, RZ, R229 ;  /* 0x000000ffff947224 */ /* 0x000fe200078e00e5 */
[----:B------:R-:W-:Y:S01]  /*a5520*/  LOP3.LUT R138, R252, 0x30, RZ, 0x3c, !PT ;  /* 0x00000030fc8a7812 */ /* 0x000fe200078e3cff */
[----:B------:R-:W-:Y:S01]  /*a5530*/  IMAD.MOV.U32 R146, RZ, RZ, R228 ;  /* 0x000000ffff927224 */ /* 0x000fe200078e00e4 */
[----:B------:R-:W-:Y:S01]  /*a5540*/  MOV R149, R135 ;  /* 0x0000008700957202 */ /* 0x000fe20000000f00 */
[----:B------:R-:W-:Y:S01]  /*a5550*/  IMAD.MOV.U32 R144, RZ, RZ, R163 ;  /* 0x000000ffff907224 */ /* 0x000fe200078e00a3 */
[----:B------:R-:W-:Y:S01]  /*a5560*/  MOV R147, R162 ;  /* 0x000000a200937202 */ /* 0x000fe20000000f00 */
[----:B------:R-:W-:Y:S01]  /*a5570*/  IMAD.MOV.U32 R142, RZ, RZ, R215 ;  /* 0x000000ffff8e7224 */ /* 0x000fe200078e00d7 */
[----:B------:R-:W-:-:S02]  /*a5580*/  MOV R145, R165 ;  /* 0x000000a500917202 */ /* 0x000fc40000000f00 */
[----:B------:R-:W-:Y:S02]  /*a5590*/  MOV R143, R164 ;  /* 0x000000a4008f7202 */ /* 0x000fe40000000f00 */
[----:B----4-:R-:W-:-:S04]  /*a55a0*/  IADD3 R2, P2, R4, UR7, RZ ;  /* 0x0000000704027c10 */ /* 0x010fc8000ff5e0ff */
        /* <DEDUP_REMOVED lines=24> */
[----:B------:R-:W-:Y:S01]  /*a5730*/  IADD3.X R137, R13, UR6, RZ, P2, !PT ;  /* 0x000000060d897c10 */ /* 0x000fe200097fe4ff */
[----:B------:R-:W-:Y:S01]  /*a5740*/  IMAD.MOV.U32 R13, RZ, RZ, R7 ;  /* 0x000000ffff0d7224 */ /* 0x000fe200078e0007 */
[----:B------:R-:W-:Y:S01]  /*a5750*/  MOV R12, R187 ;  /* 0x000000bb000c7202 */ /* 0x000fe20000000f00 */
[----:B------:R-:W-:Y:S01]  /*a5760*/  IMAD.MOV.U32 R188, RZ, RZ, R185 ;  /* 0x000000ffffbc7224 */ /* 0x000fe200078e00b9 */
[----:B------:R-:W-:-:S02]  /*a5770*/  MOV R187, R8 ;  /* 0x0000000800bb7202 */ /* 0x000fc40000000f00 */
[----:B------:R-:W-:Y:S01]  /*a5780*/  MOV R189, R9 ;  /* 0x0000000900bd7202 */ /* 0x000fe20000000f00 */
[----:B------:R1:W-:Y:S04]  /*a5790*/  STL.64 [R1+0xca0], R14 ;  /* 0x000ca00e01007387 */ /* 0x0003e80000100a00 */
[----:B------:R2:W-:Y:S04]  /*a57a0*/  STL.64 [R1+0xc98], R12 ;  /* 0x000c980c01007387 */ /* 0x0005e80000100a00 */
[----:B------:R-:W-:Y:S04]  /*a57b0*/  STL.64 [R1+0xc90], R186 ;  /* 0x000c90ba01007387 */ /* 0x000fe80000100a00 */
[----:B------:R-:W-:Y:S04]  /*a57c0*/  STL.64 [R1+0xc88], R188 ;  /* 0x000c88bc01007387 */ /* 0x000fe80000100a00 */
[----:B------:R-:W-:Y:S04]  /*a57d0*/  STL.64 [R1+0xce0], R250 ;  /* 0x000ce0fa01007387 */ /* 0x000fe80000100a00 */
[----:B------:R-:W-:Y:S04]  /*a57e0*/  STL.64 [R1+0xcd8], R248 ;  /* 0x000cd8f801007387 */ /* 0x000fe80000100a00 */
[----:B------:R-:W-:Y:S01]  /*a57f0*/  STL.64 [R1+0xcd0], R246 ;  /* 0x000cd0f601007387 */ /* 0x000fe20000100a00 */
[----:B------:R-:W-:-:S03]  /*a5800*/  MOV R7, UR5 ;  /* 0x0000000500077c02 */ /* 0x000fc60008000f00 */
[----:B------:R-:W-:Y:S04]  /*a5810*/  STL.64 [R1+0xcc8], R244 ;  /* 0x000cc8f401007387 */ /* 0x000fe80000100a00 */
[----:B------:R-:W-:Y:S04]  /*a5820*/  STL.64 [R1+0xd00], R242 ;  /* 0x000d00f201007387 */ /* 0x000fe80000100a00 */
[----:B------:R-:W-:Y:S04]  /*a5830*/  STL.64 [R1+0xcf8], R240 ;  /* 0x000cf8f001007387 */ /* 0x000fe80000100a00 */
[----:B------:R-:W-:Y:S04]  /*a5840*/  STL.64 [R1+0xcf0], R160 ;  /* 0x000cf0a001007387 */ /* 0x000fe80000100a00 */
[----:B------:R-:W-:Y:S01]  /*a5850*/  STL.64 [R1+0xce8], R158 ;  /* 0x000ce89e01007387 */ /* 0x000fe20000100a00 */
[----:B------:R-:W-:-:S03]  /*a5860*/  IMAD R7, R7, 0x8000, R138 ;  /* 0x0000800007077824 */ /* 0x000fc600078e028a */
[----:B------:R-:W-:Y:S01]  /*a5870*/  STL.64 [R1+0xd20], R156 ;  /* 0x000d209c01007387 */ /* 0x000fe20000100a00 */
[----:B------:R-:W-:Y:S01]  /*a5880*/  MOV R140, R2 ;  /* 0x00000002008c7202 */ /* 0x000fe20000000f00 */
        /* <DEDUP_REMOVED lines=13> */
[----:B------:R-:W-:Y:S04]  /*a5960*/  STL.64 [R1+0xd58], R146 ;  /* 0x000d589201007387 */ /* 0x000fe80000100a00 */
[----:B------:R-:W-:Y:S01]  /*a5970*/  STL.64 [R1+0xd50], R144 ;  /* 0x000d509001007387 */ /* 0x000fe20000100a00 */
[----:B------:R-:W-:-:S03]  /*a5980*/  MOV R117, R125 ;  /* 0x0000007d00757202 */ /* 0x000fc60000000f00 */
[----:B------:R-:W-:Y:S04]  /*a5990*/  STL.64 [R1+0xd48], R142 ;  /* 0x000d488e01007387 */ /* 0x000fe80000100a00 */
[----:B------:R-:W-:Y:S04]  /*a59a0*/  STL.64 [R1+0x16c8], R140 ;  /* 0x0016c88c01007387 */ /* 0x000fe80000100a00 */
[----:B------:R-:W-:Y:S01]  /*a59b0*/  STL.64 [R1+0x16c0], R138 ;  /* 0x0016c08a01007387 */ /* 0x000fe20000100a00 */
[----:B------:R-:W-:-:S03]  /*a59c0*/  IMAD.MOV.U32 R118, RZ, RZ, R128 ;  /* 0x000000ffff767224 */ /* 0x000fc600078e0080 */
[----:B------:R3:W-:Y:S01]  /*a59d0*/  STL.64 [R1+0x16b8], R98 ;  /* 0x0016b86201007387 */ /* 0x0007e20000100a00 */
[----:B------:R-:W-:-:S03]  /*a59e0*/  MOV R119, R129 ;  /* 0x0000008100777202 */ /* 0x000fc60000000f00 */
[----:B------:R4:W-:Y:S01]  /*a59f0*/  STL.64 [R1+0x16b0], R100 ;  /* 0x0016b06401007387 */ /* 0x0009e20000100a00 */
[----:B------:R-:W-:-:S03]  /*a5a00*/  IMAD.MOV.U32 R132, RZ, RZ, R130 ;  /* 0x000000ffff847224 */ /* 0x000fc600078e0082 */
[----:B------:R-:W-:Y:S01]  /*a5a10*/  STL.64 [R1+0x1670], R134 ;  /* 0x0016708601007387 */ /* 0x000fe20000100a00 */
[----:B------:R-:W-:-:S03]  /*a5a20*/  MOV R133, R131 ;  /* 0x0000008300857202 */ /* 0x000fc60000000f00 */
[----:B------:R1:W-:Y:S04]  /*a5a30*/  STL.64 [R1+0x16a8], R112 ;  /* 0x0016a87001007387 */ /* 0x0003e80000100a00 */
[----:B------:R1:W-:Y:S04]  /*a5a40*/  STL.64 [R1+0x16a0], R114 ;  /* 0x0016a07201007387 */ /* 0x0003e80000100a00 */
[----:B------:R1:W-:Y:S04]  /*a5a50*/  STL.64 [R1+0x1698], R116 ;  /* 0x0016987401007387 */ /* 0x0003e80000100a00 */
[----:B------:R-:W-:Y:S04]  /*a5a60*/  STL.64 [R1+0x1690], R126 ;  /* 0x0016907e01007387 */ /* 0x000fe80000100a00 */
[----:B------:R1:W-:Y:S04]  /*a5a70*/  LDGSTS.E [R7+0x40600], [R14.64], P1 ;  /* 0x406000000e077fae */ /* 0x0003e80008921848 */
[----:B------:R2:W-:Y:S04]  /*a5a80*/  LDGSTS.E [R7+0x40680], [R12.64], P6 ;  /* 0x406800000c077fae */ /* 0x0005e8000b121848 */
[----:B------:R2:W-:Y:S04]  /*a5a90*/  LDGSTS.E [R7+0x40700], [R186.64], P0 ;  /* 0x40700000ba077fae */ /* 0x0005e80008121848 */
[----:B-1----:R1:W5:Y:S04]  /*a5aa0*/  LDL.LU.64 R14, [R1+0x3e60] ;  /* 0x003e6000010e7983 */ /* 0x0023680000300a00 */
[----:B------:R1:W-:Y:S04]  /*a5ab0*/  STL.64 [R1+0x1688], R118 ;  /* 0x0016887601007387 */ /* 0x0003e80000100a00 */
[----:B--2---:R2:W5:Y:S04]  /*a5ac0*/  LDL.LU.64 R12, [R1+0x3e58] ;  /* 0x003e5800010c7983 */ /* 0x0045680000300a00 */
[----:B------:R1:W-:Y:S04]  /*a5ad0*/  STL.64 [R1+0x1680], R132 ;  /* 0x0016808401007387 */ /* 0x0003e80000100a00 */
[----:B------:R1:W-:Y:S04]  /*a5ae0*/  STL.64 [R1+0x1678], R136 ;  /* 0x0016788801007387 */ /* 0x0003e80000100a00 */
        /* <DEDUP_REMOVED lines=8> */
[----:B------:R-:W2:Y:S04]  /*a5b70*/  LDL.LU.64 R8, [R1+0x1700] ;  /* 0x0017000001087983 */ /* 0x000ea80000300a00 */
        /* <DEDUP_REMOVED lines=17> */
[----:B------:R1:W-:Y:S04]  /*a5c90*/  LDGSTS.E [R7+0x46600], [R112.64], P1 ;  /* 0x4660000070077fae */ /* 0x0003e80008921848 */
[----:B---3--:R-:W3:Y:S04]  /*a5ca0*/  LDL.LU.64 R98, [R1+0x1628] ;  /* 0x0016280001627983 */ /* 0x008ee80000300a00 */
[----:B----4-:R-:W4:Y:S04]  /*a5cb0*/  LDL.LU.64 R100, [R1+0x1620] ;  /* 0x0016200001647983 */ /* 0x010f280000300a00 */
[----:B------:R-:W4:Y:S04]  /*a5cc0*/  LDL.LU.64 R106, [R1+0x1618] ;  /* 0x00161800016a7983 */ /* 0x000f280000300a00 */
[----:B-1----:R-:W4:Y:S04]  /*a5cd0*/  LDL.LU.64 R112, [R1+0x1610] ;  /* 0x0016100001707983 */ /* 0x002f280000300a00 */
[----:B------:R1:W-:Y:S04]  /*a5ce0*/  LDGSTS.E [R7+0x46680], [R114.64], P6 ;  /* 0x4668000072077fae */ /* 0x0003e8000b121848 */
[----:B------:R1:W-:Y:S04]  /*a5cf0*/  LDGSTS.E [R7+0x46700], [R116.64], P0 ;  /* 0x4670000074077fae */ /* 0x0003e80008121848 */
[----:B------:R1:W-:Y:S04]  /*a5d00*/  LDGSTS.E [R7+0x46780], [R126.64], P4 ;  /* 0x467800007e077fae */ /* 0x0003e8000a121848 */
[----:B-1----:R-:W4:Y:S04]  /*a5d10*/  LDL.LU.64 R114, [R1+0x1608] ;  /* 0x0016080001727983 */ /* 0x002f280000300a00 */
[----:B------:R-:W4:Y:S04]  /*a5d20*/  LDL.LU.64 R116, [R1+0x1600] ;  /* 0x0016000001747983 */ /* 0x000f280000300a00 */
[----:B------:R1:W-:Y:S04]  /*a5d30*/  LDGSTS.E [R7+0x47600], [R118.64], P1 ;  /* 0x4760000076077fae */ /* 0x0003e80008921848 */
[----:B------:R1:W-:Y:S04]  /*a5d40*/  LDGSTS.E [R7+0x47680], [R132.64], P6 ;  /* 0x4768000084077fae */ /* 0x0003e8000b121848 */
[----:B------:R2:W-:Y:S04]  /*a5d50*/  LDGSTS.E [R7+0x47700], [R136.64], P0 ;  /* 0x4770000088077fae */ /* 0x0005e80008121848 */
[----:B-1----:R-:W4:Y:S04]  /*a5d60*/  LDL.LU.64 R118, [R1+0x15f8] ;  /* 0x0015f80001767983 */ /* 0x002f280000300a00 */
[----:B------:R-:W4:Y:S04]  /*a5d70*/  LDL.LU.64 R132, [R1+0x15f0] ;  /* 0x0015f00001847983 */ /* 0x000f280000300a00 */
[----:B------:R-:W4:Y:S04]  /*a5d80*/  LDL.LU.64 R126, [R1+0x15e8] ;  /* 0x0015e800017e7983 */ /* 0x000f280000300a00 */
[----:B------:R-:W4:Y:S04]  /*a5d90*/  LDL.LU.64 R128, [R1+0x15e0] ;  /* 0x0015e00001807983 */ /* 0x000f280000300a00 */
[----:B------:R1:W-:Y:S01]  /*a5da0*/  LDGSTS.E [R7+0x47780], [R134.64], P4 ;  /* 0x4778000086077fae */ /* 0x0003e2000a121848 */
[----:B--2---:R-:W-:-:S04]  /*a5db0*/  IADD3 R0, P2, R4, UR7, RZ ;  /* 0x0000000704007c10 */ /* 0x004fc8000ff5e0ff */
[----:B------:R-:W-:Y:S02]  /*a5dc0*/  IADD3.X R2, R5, UR6, RZ, P2, !PT ;  /* 0x0000000605027c10 */ /* 0x000fe400097fe4ff */
[----:B------:R-:W-:-:S04]  /*a5dd0*/  IADD3 R4, P2, R130, UR7, RZ ;  /* 0x0000000782047c10 */ /* 0x000fc8000ff5e0ff */
[----:B------:R-:W-:Y:S02]  /*a5de0*/  IADD3.X R5, R131, UR6, RZ, P2, !PT ;  /* 0x0000000683057c10 */ /* 0x000fe400097fe4ff */
[----:B------:R-:W2:Y:S04]  /*a5df0*/  LDL.LU.64 R130, [R1+0x15d8] ;  /* 0x0015d80001827983 */ /* 0x000ea80000300a00 */
[----:B------:R-:W2:Y:S04]  /*a5e00*/  LDL.LU R241, [R1+0x5c] ;  /* 0x00005c0001f17983 */ /* 0x000ea80000300800 */
[----:B------:R-:W2:Y:S04]  /*a5e10*/  LDL.LU R242, [R1+0x60] ;  /* 0x0000600001f27983 */ /* 0x000ea80000300800 */
[----:B------:R-:W2:Y:S04]  /*a5e20*/  LDL.LU R243, [R1+0x64] ;  /* 0x0000640001f37983 */ /* 0x000ea80000300800 */
[----:B------:R-:W2:Y:S04]  /*a5e30*/  LDL.LU R244, [R1+0x68] ;  /* 0x0000680001f47983 */ /* 0x000ea80000300800 */
[----:B------:R-:W2:Y:S04]  /*a5e40*/  LDL.LU R252, [R1+0x6c] ;  /* 0x00006c0001fc7983 */ /* 0x000ea80000300800 */
[----:B------:R-:W2:Y:S04]  /*a5e50*/  LDL.LU R249, [R1+0x70] ;  /* 0x0000700001f97983 */ /* 0x000ea80000300800 */
[----:B------:R-:W2:Y:S01]  /*a5e60*/  LDL.LU R250, [R1+0x74] ;  /* 0x0000740001fa7983 */ /* 0x000ea20000300800 */
[----:B-1----:R-:W-:-:S04]  /*a5e70*/  IADD3 R7, P2, R8, UR7, RZ ;  /* 0x0000000708077c10 */ /* 0x002fc8000ff5e0ff */
[----:B------:R-:W-:Y:S02]  /*a5e80*/  IADD3.X R8, R9, UR6, RZ, P2, !PT ;  /* 0x0000000609087c10 */ /* 0x000fe400097fe4ff */
[----:B------:R-:W-:-:S04]  /*a5e90*/  IADD3 R9, P2, R34, UR7, RZ ;  /* 0x0000000722097c10 */ /* 0x000fc8000ff5e0ff */
[----:B------:R-:W-:Y:S02]  /*a5ea0*/  IADD3.X R10, R35, UR6, RZ, P2, !PT ;  /* 0x00000006230a7c10 */ /* 0x000fe400097fe4ff */
[----:B------:R-:W-:-:S04]  /*a5eb0*/  IADD3 R34, P2, R96, UR7, RZ ;  /* 0x0000000760227c10 */ /* 0x000fc8000ff5e0ff */
[----:B------:R-:W-:Y:S02]  /*a5ec0*/  IADD3.X R35, R97, UR6, RZ, P2, !PT ;  /* 0x0000000661237c10 */ /* 0x000fe400097fe4ff */
[----:B---3--:R-:W-:-:S04]  /*a5ed0*/  IADD3 R96, P2, R98, UR7, RZ ;  /* 0x0000000762607c10 */ /* 0x008fc8000ff5e0ff */
[----:B------:R-:W-:Y:S02]  /*a5ee0*/  IADD3.X R97, R99, UR6, RZ, P2, !PT ;  /* 0x0000000663617c10 */ /* 0x000fe400097fe4ff */
[----:B----4-:R-:W-:-:S04]  /*a5ef0*/  IADD3 R98, P2, R100, UR7, RZ ;  /* 0x0000000764627c10 */ /* 0x010fc8000ff5e0ff */
[----:B------:R-:W-:Y:S02]  /*a5f00*/  IADD3.X R99, R101, UR6, RZ, P2, !PT ;  /* 0x0000000665637c10 */ /* 0x000fe400097fe4ff */
[----:B------:R-:W-:-:S04]  /*a5f10*/  IADD3 R100, P2, R106, UR7, RZ ;  /* 0x000000076a647c10 */ /* 0x000fc8000ff5e0ff */
[----:B------:R-:W-:Y:S02]  /*a5f20*/  IADD3.X R101, R107, UR6, RZ, P2, !PT ;  /* 0x000000066b657c10 */ /* 0x000fe400097fe4ff */
[----:B------:R-:W-:-:S04]  /*a5f30*/  IADD3 R106, P2, R112, UR7, RZ ;  /* 0x00000007706a7c10 */ /* 0x000fc8000ff5e0ff */
[----:B------:R-:W-:Y:S02]  /*a5f40*/  IADD3.X R107, R113, UR6, RZ, P2, !PT ;  /* 0x00000006716b7c10 */ /* 0x000fe400097fe4ff */
[----:B------:R-:W-:Y:S01]  /*a5f50*/  IADD3 R112, P2, R114, UR7, RZ ;  /* 0x0000000772707c10 */ /* 0x000fe2000ff5e0ff */
[----:B------:R-:W-:-:S03]  /*a5f60*/  IMAD.MOV.U32 R184, RZ, RZ, R209 ;  /* 0x000000ffffb87224 */ /* 0x000fc600078e00d1 */
[----:B------:R-:W-:Y:S02]  /*a5f70*/  IADD3.X R113, R115, UR6, RZ, P2, !PT ;  /* 0x0000000673717c10 */ /* 0x000fe400097fe4ff */
[----:B------:R-:W-:Y:S01]  /*a5f80*/  IADD3 R114, P2, R116, UR7, RZ ;  /* 0x0000000774727c10 */ /* 0x000fe2000ff5e0ff */
[----:B------:R-:W-:Y:S01]  /*a5f90*/  IMAD.MOV.U32 R170, RZ, RZ, R208 ;  /* 0x000000ffffaa7224 */ /* 0x000fe200078e00d0 */
[----:B------:R-:W-:Y:S01]  /*a5fa0*/  MOV R185, R210 ;  /* 0x000000d200b97202 */ /* 0x000fe20000000f00 */
[----:B------:R-:W-:Y:S01]  /*a5fb0*/  IMAD.MOV.U32 R168, RZ, RZ, R207 ;  /* 0x000000ffffa87224 */ /* 0x000fe200078e00cf */
[----:B------:R-:W-:Y:S01]  /*a5fc0*/  MOV R171, R11 ;  /* 0x0000000b00ab7202 */ /* 0x000fe20000000f00 */
[----:B------:R-:W-:Y:S01]  /*a5fd0*/  IMAD.MOV.U32 R164, RZ, RZ, R206 ;  /* 0x000000ffffa47224 */ /* 0x000fe200078e00ce */
[----:B------:R-:W-:Y:S02]  /*a5fe0*/  IADD3.X R115, R117, UR6, RZ, P2, !PT ;  /* 0x0000000675737c10 */ /* 0x000fe400097fe4ff */
[----:B------:R-:W-:Y:S01]  /*a5ff0*/  MOV R169, R28 ;  /* 0x0000001c00a97202 */ /* 0x000fe20000000f00 */
[----:B------:R-:W-:Y:S01]  /*a6000*/  IMAD.MOV.U32 R162, RZ, RZ, R205 ;  /* 0x000000ffffa27224 */ /* 0x000fe200078e00cd */
[----:B------:R-:W-:Y:S01]  /*a6010*/  MOV R165, R29 ;  /* 0x0000001d00a57202 */ /* 0x000fe20000000f00 */
[----:B------:R-:W-:Y:S01]  /*a6020*/  STL.64 [R1+0xbe0], R184 ;  /* 0x000be0b801007387 */ /* 0x000fe20000100a00 */
[----:B------:R-:W-:-:S02]  /*a6030*/  MOV R163, R30 ;  /* 0x0000001e00a37202 */ /* 0x000fc40000000f00 */
[----:B------:R-:W-:Y:S01]  /*a6040*/  IADD3 R116, P2, R118, UR7, RZ ;  /* 0x0000000776747c10 */ /* 0x000fe2000ff5e0ff */
[----:B------:R-:W-:Y:S01]  /*a6050*/  IMAD.MOV.U32 R160, RZ, RZ, R204 ;  /* 0x000000ffffa07224 */ /* 0x000fe200078e00cc */
[----:B------:R-:W-:Y:S01]  /*a6060*/  MOV R161, R102 ;  /* 0x0000006600a17202 */ /* 0x000fe20000000f00 */
[----:B------:R-:W-:Y:S01]  /*a6070*/  STL.64 [R1+0xbd8], R170 ;  /* 0x000bd8aa01007387 */ /* 0x000fe20000100a00 */
[----:B------:R-:W-:Y:S01]  /*a6080*/  IMAD.MOV.U32 R158, RZ, RZ, R195 ;  /* 0x000000ffff9e7224 */ /* 0x000fe200078e00c3 */
[----:B------:R-:W-:Y:S01]  /*a6090*/  MOV R159, R103 ;  /* 0x00000067009f7202 */ /* 0x000fe20000000f00 */
[----:B------:R-:W-:Y:S01]  /*a60a0*/  IMAD.MOV.U32 R156, RZ, RZ, R194 ;  /* 0x000000ffff9c7224 */ /* 0x000fe200078e00c2 */
[----:B------:R-:W-:Y:S01]  /*a60b0*/  IADD3.X R117, R119, UR6, RZ, P2, !PT ;  /* 0x0000000677757c10 */ /* 0x000fe200097fe4ff */
[----:B------:R-:W-:Y:S01]  /*a60c0*/  STL.64 [R1+0xbd0], R168 ;  /* 0x000bd0a801007387 */ /* 0x000fe20000100a00 */
[----:B------:R-:W-:Y:S01]  /*a60d0*/  MOV R157, R104 ;  /* 0x00000068009d7202 */ /* 0x000fe20000000f00 */
[----:B------:R-:W-:Y:S01]  /*a60e0*/  IMAD.MOV.U32 R154, RZ, RZ, R193 ;  /* 0x000000ffff9a7224 */ /* 0x000fe200078e00c1 */
[----:B------:R-:W-:Y:S01]  /*a60f0*/  IADD3 R118, P2, R132, UR7, RZ ;  /* 0x0000000784767c10 */ /* 0x000fe2000ff5e0ff */
        /* <DEDUP_REMOVED lines=9> */
[----:B------:R-:W-:-:S02]  /*a6190*/  MOV R149, R123 ;  /* 0x0000007b00957202 */ /* 0x000fc40000000f00 */
[----:B------:R-:W-:Y:S01]  /*a61a0*/  IADD3.X R119, R133, UR6, RZ, P2, !PT ;  /* 0x0000000685777c10 */ /* 0x000fe200097fe4ff */
[----:B------:R-:W-:Y:S01]  /*a61b0*/  STL.64 [R1+0xc30], R158 ;  /* 0x000c309e01007387 */ /* 0x000fe20000100a00 */
[----:B------:R-:W-:Y:S02]  /*a61c0*/  MOV R147, R124 ;  /* 0x0000007c00937202 */ /* 0x000fe40000000f00 */
[----:B------:R-:W-:Y:S01]  /*a61d0*/  IADD3 R120, P2, R126, UR7, RZ ;  /* 0x000000077e787c10 */ /* 0x000fe2000ff5e0ff */
[----:B------:R-:W-:Y:S01]  /*a61e0*/  STL.64 [R1+0xc28], R156 ;  /* 0x000c289c01007387 */ /* 0x000fe20000100a00 */
[----:B------:R-:W-:-:S03]  /*a61f0*/  MOV R138, R0 ;  /* 0x00000000008a7202 */ /* 0x000fc60000000f00 */
[----:B------:R-:W-:Y:S01]  /*a6200*/  STL.64 [R1+0xc80], R154 ;  /* 0x000c809a01007387 */ /* 0x000fe20000100a00 */
[----:B------:R-:W-:-:S03]  /*a6210*/  IMAD.MOV.U32 R139, RZ, RZ, R2 ;  /* 0x000000ffff8b7224 */ /* 0x000fc600078e0002 */
[----:B------:R-:W-:Y:S01]  /*a6220*/  STL.64 [R1+0xc78], R152 ;  /* 0x000c789801007387 */ /* 0x000fe20000100a00 */
[----:B------:R-:W-:Y:S01]  /*a6230*/  IADD3.X R125, R127, UR6, RZ, P2, !PT ;  /* 0x000000067f7d7c10 */ /* 0x000fe200097fe4ff */
[----:B------:R-:W-:Y:S02]  /*a6240*/  IMAD.MOV.U32 R137, RZ, RZ, R5 ;  /* 0x000000ffff897224 */ /* 0x000fe400078e0005 */
[----:B------:R-:W-:Y:S01]  /*a6250*/  STL.64 [R1+0xc70], R150 ;  /* 0x000c709601007387 */ /* 0x000fe20000100a00 */
[----:B------:R-:W-:Y:S01]  /*a6260*/  MOV R136, R4 ;  /* 0x0000000400887202 */ /* 0x000fe20000000f00 */
[----:B------:R-:W-:Y:S02]  /*a6270*/  IMAD.MOV.U32 R135, RZ, RZ, R8 ;  /* 0x000000ffff877224 */ /* 0x000fe400078e0008 */
[----:B------:R-:W-:Y:S01]  /*a6280*/  STL.64 [R1+0xc68], R148 ;  /* 0x000c689401007387 */ /* 0x000fe20000100a00 */
[----:B------:R-:W-:Y:S01]  /*a6290*/  IADD3 R126, P2, R128, UR7, RZ ;  /* 0x00000007807e7c10 */ /* 0x000fe2000ff5e0ff */
[----:B------:R-:W-:Y:S01]  /*a62a0*/  IMAD.MOV.U32 R29, RZ, RZ, R10 ;  /* 0x000000ffff1d7224 */ /* 0x000fe200078e000a */
[----:B------:R-:W-:-:S02]  /*a62b0*/  MOV R134, R7 ;  /* 0x0000000700867202 */ /* 0x000fc40000000f00 */
[----:B------:R-:W-:Y:S02]  /*a62c0*/  MOV R28, R9 ;  /* 0x00000009001c7202 */ /* 0x000fe40000000f00 */
[----:B------:R-:W-:Y:S01]  /*a62d0*/  IADD3.X R127, R129, UR6, RZ, P2, !PT ;  /* 0x00000006817f7c10 */ /* 0x000fe200097fe4ff */
[----:B------:R-:W-:Y:S01]  /*a62e0*/  IMAD.MOV.U32 R103, RZ, RZ, R113 ;  /* 0x000000ffff677224 */ /* 0x000fe200078e0071 */
[----:B------:R-:W-:Y:S01]  /*a62f0*/  MOV R102, R112 ;  /* 0x0000007000667202 */ /* 0x000fe20000000f00 */
[----:B------:R-:W-:Y:S01]  /*a6300*/  IMAD.MOV.U32 R105, RZ, RZ, R115 ;  /* 0x000000ffff697224 */ /* 0x000fe200078e0073 */
[----:B------:R-:W-:Y:S01]  /*a6310*/  MOV R104, R114 ;  /* 0x0000007200687202 */ /* 0x000fe20000000f00 */
[----:B------:R-:W-:Y:S01]  /*a6320*/  IMAD.MOV.U32 R133, RZ, RZ, R117 ;  /* 0x000000ffff857224 */ /* 0x000fe200078e0075 */
[----:B------:R-:W-:Y:S02]  /*a6330*/  MOV R132, R116 ;  /* 0x0000007400847202 */ /* 0x000fe40000000f00 */
[----:B------:R-:W-:Y:S01]  /*a6340*/  MOV R121, R125 ;  /* 0x0000007d00797202 */ /* 0x000fe20000000f00 */
[----:B--2---:R-:W-:Y:S01]  /*a6350*/  IMAD.MOV.U32 R146, RZ, RZ, R241 ;  /* 0x000000ffff927224 */ /* 0x004fe200078e00f1 */
[----:B------:R-:W-:Y:S01]  /*a6360*/  MOV R145, R242 ;  /* 0x000000f200917202 */ /* 0x000fe20000000f00 */
[----:B------:R-:W-:-:S03]  /*a6370*/  IMAD.MOV.U32 R144, RZ, RZ, R243 ;  /* 0x000000ffff907224 */ /* 0x000fc600078e00f3 */
[----:B------:R-:W-:Y:S01]  /*a6380*/  STL.64 [R1+0xcc0], R146 ;  /* 0x000cc09201007387 */ /* 0x000fe20000100a00 */
[----:B------:R-:W-:Y:S01]  /*a6390*/  MOV R143, R244 ;  /* 0x000000f4008f7202 */ /* 0x000fe20000000f00 */
[----:B------:R-:W-:Y:S02]  /*a63a0*/  IMAD.MOV.U32 R142, RZ, RZ, R252 ;  /* 0x000000ffff8e7224 */ /* 0x000fe400078e00fc */
[----:B------:R-:W-:Y:S01]  /*a63b0*/  STL.64 [R1+0xcb8], R144 ;  /* 0x000cb89001007387 */ /* 0x000fe20000100a00 */
[----:B------:R-:W-:Y:S01]  /*a63c0*/  MOV R141, R249 ;  /* 0x000000f9008d7202 */ /* 0x000fe20000000f00 */
[----:B------:R-:W-:Y:S02]  /*a63d0*/  IMAD.MOV.U32 R140, RZ, RZ, R250 ;  /* 0x000000ffff8c7224 */ /* 0x000fe400078e00fa */
[----:B------:R-:W-:Y:S01]  /*a63e0*/  STL.64 [R1+0xcb0], R142 ;  /* 0x000cb08e01007387 */ /* 0x000fe20000100a00 */
[----:B------:R-:W-:-:S03]  /*a63f0*/  IADD3 R128, P2, R130, UR7, RZ ;  /* 0x0000000782807c10 */ /* 0x000fc6000ff5e0ff */
[----:B------:R-:W-:Y:S04]  /*a6400*/  STL.64 [R1+0xca8], R140 ;  /* 0x000ca88c01007387 */ /* 0x000fe80000100a00 */
[----:B------:R-:W-:Y:S04]  /*a6410*/  STL.64 [R1+0x1710], R138 ;  /* 0x0017108a01007387 */ /* 0x000fe80000100a00 */
[----:B------:R-:W-:Y:S04]  /*a6420*/  STL.64 [R1+0x1708], R136 ;  /* 0x0017088801007387 */ /* 0x000fe80000100a00 */
[----:B------:R-:W-:Y:S01]  /*a6430*/  STL.64 [R1+0x1700], R134 ;  /* 0x0017008601007387 */ /* 0x000fe20000100a00 */
[----:B------:R-:W-:-:S03]  /*a6440*/  IADD3.X R129, R131, UR6, RZ, P2, !PT ;  /* 0x0000000683817c10 */ /* 0x000fc600097fe4ff */
[----:B------:R1:W-:Y:S01]  /*a6450*/  STL.64 [R1+0x16f8], R28 ;  /* 0x0016f81c01007387 */ /* 0x0003e20000100a00 */
[----:B------:R-:W-:-:S03]  /*a6460*/  MOV R130, R118 ;  /* 0x0000007600827202 */ /* 0x000fc60000000f00 */
[----:B------:R2:W-:Y:S01]  /*a6470*/  STL.64 [R1+0x1630], R34 ;  /* 0x0016302201007387 */ /* 0x0005e20000100a00 */
[----:B------:R-:W-:-:S03]  /*a6480*/  IMAD.MOV.U32 R131, RZ, RZ, R119 ;  /* 0x000000ffff837224 */ /* 0x000fc600078e0077 */
[----:B------:R3:W-:Y:S04]  /*a6490*/  STL.64 [R1+0x1628], R96 ;  /* 0x0016286001007387 */ /* 0x0007e80000100a00 */
[----:B------:R2:W-:Y:S01]  /*a64a0*/  STL.64 [R1+0x1620], R98 ;  /* 0x0016206201007387 */ /* 0x0005e20000100a00 */
[----:B------:R-:W-:-:S03]  /*a64b0*/  IMAD.MOV.U32 R122, RZ, RZ, R128 ;  /* 0x000000ffff7a7224 */ /* 0x000fc600078e0080 */
[----:B------:R1:W-:Y:S01]  /*a64c0*/  STL.64 [R1+0x1618], R100 ;  /* 0x0016186401007387 */ /* 0x0003e20000100a00 */
[----:B------:R-:W-:-:S03]  /*a64d0*/  MOV R123, R129 ;  /* 0x00000081007b7202 */ /* 0x000fc60000000f00 */
[----:B------:R-:W-:Y:S04]  /*a64e0*/  STL.64 [R1+0x1610], R106 ;  /* 0x0016106a01007387 */ /* 0x000fe80000100a00 */
[----:B------:R1:W-:Y:S04]  /*a64f0*/  STL.64 [R1+0x1608], R102 ;  /* 0x0016086601007387 */ /* 0x0003e80000100a00 */
[----:B------:R1:W-:Y:S04]  /*a6500*/  STL.64 [R1+0x1600], R104 ;  /* 0x0016006801007387 */ /* 0x0003e80000100a00 */
[----:B------:R-:W-:Y:S04]  /*a6510*/  STL.64 [R1+0x15f8], R132 ;  /* 0x0015f88401007387 */ /* 0x000fe80000100a00 */
[----:B------:R1:W-:Y:S04]  /*a6520*/  STL.64 [R1+0x15f0], R130 ;  /* 0x0015f08201007387 */ /* 0x0003e80000100a00 */
[----:B------:R-:W-:Y:S04]  /*a6530*/  STL.64 [R1+0x15e8], R120 ;  /* 0x0015e87801007387 */ /* 0x000fe80000100a00 */
[----:B------:R1:W-:Y:S04]  /*a6540*/  STL.64 [R1+0x15e0], R126 ;  /* 0x0015e07e01007387 */ /* 0x0003e80000100a00 */
[----:B------:R1:W-:Y:S04]  /*a6550*/  STL.64 [R1+0x15d8], R122 ;  /* 0x0015d87a01007387 */ /* 0x0003e80000100a00 */
[----:B------:R-:W4:Y:S04]  /*a6560*/  LDL.LU.64 R4, [R1+0x16f0] ;  /* 0x0016f00001047983 */ /* 0x000f280000300a00 */
[----:B------:R-:W4:Y:S04]  /*a6570*/  LDL.LU.64 R118, [R1+0x16e8] ;  /* 0x0016e80001767983 */ /* 0x000f280000300a00 */
[----:B------:R-:W4:Y:S04]  /*a6580*/  LDL.LU.64 R8, [R1+0x16e0] ;  /* 0x0016e00001087983 */ /* 0x000f280000300a00 */
[----:B------:R-:W4:Y:S04]  /*a6590*/  LDL.LU.64 R116, [R1+0x16d8] ;  /* 0x0016d80001747983 */ /* 0x000f280000300a00 */
[----:B------:R-:W1:Y:S01]  /*a65a0*/  S2R R251, SR_TID.X ;  /* 0x0000000000fb7919 */ /* 0x000e620000002100 */
[----:B------:R-:W-:-:S02]  /*a65b0*/  MOV R11, UR5 ;  /* 0x00000005000b7c02 */ /* 0x000fc40008000f00 */
[----:B-1----:R-:W-:-:S05]  /*a65c0*/  LOP3.LUT R251, R251, 0x1f, RZ, 0xc0, !PT ;  /* 0x0000001ffbfb7812 */ /* 0x002fca00078ec0ff */
[----:B------:R-:W-:-:S05]  /*a65d0*/  IMAD.SHL.U32 R251, R251, 0x4, RZ ;  /* 0x00000004fbfb7824 */ /* 0x000fca00078e00ff */
[----:B------:R-:W-:-:S05]  /*a65e0*/  LOP3.LUT R251, R251, 0x40, RZ, 0x3c, !PT ;  /* 0x00000040fbfb7812 */ /* 0x000fca00078e3cff */
[----:B------:R-:W-:-:S05]  /*a65f0*/  IMAD R11, R11, 0x8000, R251 ;  /* 0x000080000b0b7824 */ /* 0x000fca00078e02fb */
        /* <DEDUP_REMOVED lines=25> */
[----:B---3--:R-:W3:Y:S04]  /*a6790*/  LDL.LU.64 R96, [R1+0x15c0] ;  /* 0x0015c00001607983 */ /* 0x008ee80000300a00 */
[----:B------:R1:W-:Y:S04]  /*a67a0*/  LDGSTS.E [R11+0x45980], [R100.64], P4 ;  /* 0x45980000640b7fae */ /* 0x0003e8000a121848 */
[----:B-1----:R-:W3:Y:S04]  /*a67b0*/  LDL.LU.64 R98, [R1+0x15b8] ;  /* 0x0015b80001627983 */ /* 0x002ee80000300a00 */
[----:B------:R1:W-:Y:S04]  /*a67c0*/  LDGSTS.E [R11+0x46800], [R106.64], P1 ;  /* 0x468000006a0b7fae */ /* 0x0003e80008921848 */
[----:B------:R-:W3:Y:S04]  /*a67d0*/  LDL.LU.64 R100, [R1+0x1570] ;  /* 0x0015700001647983 */ /* 0x000ee80000300a00 */
        /* <DEDUP_REMOVED lines=16> */
[----:B------:R-:W-:-:S04]  /*a68e0*/  IADD3 R7, P2, R8, UR7, RZ ;  /* 0x0000000708077c10 */ /* 0x000fc8000ff5e0ff */
[----:B------:R-:W-:Y:S02]  /*a68f0*/  IADD3.X R8, R9, UR6, RZ, P2, !PT ;  /* 0x0000000609087c10 */ /* 0x000fe400097fe4ff */
[----:B------:R-:W-:-:S04]  /*a6900*/  IADD3 R9, P2, R116, UR7, RZ ;  /* 0x0000000774097c10 */ /* 0x000fc8000ff5e0ff */
[----:B------:R-:W-:Y:S02]  /*a6910*/  IADD3.X R10, R117, UR6, RZ, P2, !PT ;  /* 0x00000006750a7c10 */ /* 0x000fe400097fe4ff */
[----:B------:R-:W4:Y:S04]  /*a6920*/  LDL.LU.64 R116, [R1+0x1540] ;  /* 0x0015400001747983 */ /* 0x000f280000300a00 */
[----:B------:R-:W4:Y:S04]  /*a6930*/  LDL.LU.64 R118, [R1+0x1538] ;  /* 0x0015380001767983 */ /* 0x000f280000300a00 */
        /* <DEDUP_REMOVED lines=25> */
[----:B-1----:R-:W-:-:S04]  /*a6ad0*/  IADD3 R11, P2, R28, UR7, RZ ;  /* 0x000000071c0b7c10 */ /* 0x002fc8000ff5e0ff */
        /* <DEDUP_REMOVED lines=8> */
[----:B------:R-:W-:Y:S01]  /*a6b60*/  IADD3.X R99, R101, UR6, RZ, P2, !PT ;  /* 0x0000000665637c10 */ /* 0x000fe200097fe4ff */
[----:B------:R-:W-:Y:S01]  /*a6b70*/  IMAD.MOV.U32 R162, RZ, RZ, R213 ;  /* 0x000000ffffa27224 */ /* 0x000fe200078e00d5 */
[----:B------:R-:W-:Y:S01]  /*a6b80*/  MOV R163, R214 ;  /* 0x000000d600a37202 */ /* 0x000fe20000000f00 */
[----:B------:R-:W-:Y:S01]  /*a6b90*/  IMAD.MOV.U32 R160, RZ, RZ, R212 ;  /* 0x000000ffffa07224 */ /* 0x000fe200078e00d4 */
[----:B------:R-:W-:Y:S02]  /*a6ba0*/  MOV R161, R31 ;  /* 0x0000001f00a17202 */ /* 0x000fe40000000f00 */
[----:B------:R-:W-:-:S04]  /*a6bb0*/  IADD3 R100, P2, R102, UR7, RZ ;  /* 0x0000000766647c10 */ /* 0x000fc8000ff5e0ff */
[----:B------:R-:W-:Y:S02]  /*a6bc0*/  IADD3.X R101, R103, UR6, RZ, P2, !PT ;  /* 0x0000000667657c10 */ /* 0x000fe400097fe4ff */
[----:B------:R-:W-:Y:S01]  /*a6bd0*/  IADD3 R102, P2, R104, UR7, RZ ;  /* 0x0000000768667c10 */ /* 0x000fe2000ff5e0ff */
[----:B------:R-:W-:Y:S01]  /*a6be0*/  IMAD.MOV.U32 R158, RZ, RZ, R211 ;  /* 0x000000ffff9e7224 */ /* 0x000fe200078e00d3 */
[----:B------:R-:W-:Y:S02]  /*a6bf0*/  MOV R159, R32 ;  /* 0x00000020009f7202 */ /* 0x000fe40000000f00 */
[----:B------:R-:W-:Y:S02]  /*a6c00*/  IADD3.X R103, R105, UR6, RZ, P2, !PT ;  /* 0x0000000669677c10 */ /* 0x000fe400097fe4ff */
[----:B------:R-:W-:Y:S01]  /*a6c10*/  IADD3 R104, P2, R106, UR7, RZ ;  /* 0x000000076a687c10 */ /* 0x000fe2000ff5e0ff */
[----:B------:R-:W-:Y:S03]  /*a6c20*/  STL.64 [R1+0xb60], R162 ;  /* 0x000b60a201007387 */ /* 0x000fe60000100a00 */
[----:B------:R-:W-:Y:S01]  /*a6c30*/  IADD3.X R105, R107, UR6, RZ, P2, !PT ;  /* 0x000000066b697c10 */ /* 0x000fe200097fe4ff */
[----:B------:R-:W-:Y:S01]  /*a6c40*/  STL.64 [R1+0xb58], R160 ;  /* 0x000b58a001007387 */ /* 0x000fe20000100a00 */
[----:B------:R-:W-:-:S03]  /*a6c50*/  IADD3 R106, P2, R112, UR7, RZ ;  /* 0x00000007706a7c10 */ /* 0x000fc6000ff5e0ff */
[----:B------:R-:W-:Y:S01]  /*a6c60*/  STL.64 [R1+0xb50], R158 ;  /* 0x000b509e01007387 */ /* 0x000fe20000100a00 */
[----:B------:R-:W-:Y:S02]  /*a6c70*/  IADD3.X R107, R113, UR6, RZ, P2, !PT ;  /* 0x00000006716b7c10 */ /* 0x000fe400097fe4ff */
[----:B------:R-:W-:Y:S01]  /*a6c80*/  IADD3 R112, P2, R114, UR7, RZ ;  /* 0x0000000772707c10 */ /* 0x000fe2000ff5e0ff */
[----:B------:R-:W-:Y:S01]  /*a6c90*/  IMAD.MOV.U32 R131, RZ, RZ, R5 ;  /* 0x000000ffff837224 */ /* 0x000fe200078e0005 */
[----:B------:R-:W-:Y:S01]  /*a6ca0*/  MOV R130, R0 ;  /* 0x0000000000827202 */ /* 0x000fe20000000f00 */
[----:B------:R-:W-:Y:S01]  /*a6cb0*/  IMAD.MOV.U32 R129, RZ, RZ, R4 ;  /* 0x000000ffff817224 */ /* 0x000fe200078e0004 */
[----:B------:R-:W-:Y:S01]  /*a6cc0*/  IADD3.X R113, R115, UR6, RZ, P2, !PT ;  /* 0x0000000673717c10 */ /* 0x000fe200097fe4ff */
        /* <DEDUP_REMOVED lines=8> */
[----:B------:R-:W-:Y:S01]  /*a6d50*/  MOV R31, UR5 ;  /* 0x00000005001f7c02 */ /* 0x000fe20008000f00 */
[----:B------:R-:W-:Y:S01]  /*a6d60*/  IMAD.MOV.U32 R121, RZ, RZ, R113 ;  /* 0x000000ffff797224 */ /* 0x000fe200078e0071 */
[----:B------:R-:W-:Y:S01]  /*a6d70*/  MOV R120, R112 ;  /* 0x0000007000787202 */ /* 0x000fe20000000f00 */
[----:B----4-:R-:W-:Y:S01]  /*a6d80*/  IMAD.MOV.U32 R156, RZ, RZ, R157 ;  /* 0x000000ffff9c7224 */ /* 0x010fe200078e009d */
[----:B------:R-:W-:Y:S02]  /*a6d90*/  MOV R157, R33 ;  /* 0x00000021009d7202 */ /* 0x000fe40000000f00 */
[----:B------:R-:W-:-:S04]  /*a6da0*/  LOP3.LUT R155, R155, R154, RZ, 0x3c, !PT ;  /* 0x0000009a9b9b7212 */ /* 0x000fc800078e3cff */
[----:B------:R-:W-:Y:S02]  /*a6db0*/  LOP3.LUT R154, R155, R154, RZ, 0x3c, !PT ;  /* 0x0000009a9b9a7212 */ /* 0x000fe400078e3cff */
[----:B------:R-:W-:-:S04]  /*a6dc0*/  LOP3.LUT R153, R153, R152, RZ, 0x3c, !PT ;  /* 0x0000009899997212 */ /* 0x000fc800078e3cff */
[----:B------:R-:W-:Y:S02]  /*a6dd0*/  LOP3.LUT R152, R153, R152, RZ, 0x3c, !PT ;  /* 0x0000009899987212 */ /* 0x000fe400078e3cff */
[----:B------:R-:W-:Y:S02]  /*a6de0*/  LOP3.LUT R151, R151, R150, RZ, 0x3c, !PT ;  /* 0x0000009697977212 */ /* 0x000fe400078e3cff */
[----:B------:R-:W-:Y:S02]  /*a6df0*/  LOP3.LUT R155, R155, R154, RZ, 0x3c, !PT ;  /* 0x0000009a9b9b7212 */ /* 0x000fe400078e3cff */
[----:B------:R-:W-:Y:S02]  /*a6e00*/  LOP3.LUT R150, R151, R150, RZ, 0x3c, !PT ;  /* 0x0000009697967212 */ /* 0x000fe400078e3cff */
[----:B------:R-:W-:Y:S01]  /*a6e10*/  MOV R145, R142 ;  /* 0x0000008e00917202 */ /* 0x000fe20000000f00 */
[----:B------:R-:W-:Y:S02]  /*a6e20*/  IMAD.MOV.U32 R142, RZ, RZ, R249 ;  /* 0x000000ffff8e7224 */ /* 0x000fe400078e00f9 */
[----:B------:R-:W1:Y:S01]  /*a6e30*/  S2R R249, SR_TID.X ;  /* 0x0000000000f97919 */ /* 0x000e620000002100 */
[----:B------:R-:W-:Y:S01]  /*a6e40*/  LOP3.LUT R153, R153, R152, RZ, 0x3c, !PT ;  /* 0x0000009899997212 */ /* 0x000fe200078e3cff */
[----:B------:R-:W-:Y:S01]  /*a6e50*/  IMAD.MOV.U32 R148, RZ, RZ, R149 ;  /* 0x000000ffff947224 */ /* 0x000fe200078e0095 */
[----:B------:R-:W-:Y:S01]  /*a6e60*/  LOP3.LUT R151, R151, R150, RZ, 0x3c, !PT ;  /* 0x0000009697977212 */ /* 0x000fe200078e3cff */
        /* <DEDUP_REMOVED lines=13> */
[----:B------:R-:W-:-:S03]  /*a6f40*/  MOV R137, R242 ;  /* 0x000000f200897202 */ /* 0x000fc60000000f00 */
[----:B------:R-:W-:Y:S01]  /*a6f50*/  STL.64 [R1+0xba8], R148 ;  /* 0x000ba89401007387 */ /* 0x000fe20000100a00 */
[----:B------:R-:W-:-:S03]  /*a6f60*/  IMAD.MOV.U32 R136, RZ, RZ, R243 ;  /* 0x000000ffff887224 */ /* 0x000fc600078e00f3 */
[----:B------:R-:W-:Y:S01]  /*a6f70*/  STL.64 [R1+0xc20], R146 ;  /* 0x000c209201007387 */ /* 0x000fe20000100a00 */
[----:B-1----:R-:W-:Y:S02]  /*a6f80*/  LOP3.LUT R249, R249, 0x1f, RZ, 0xc0, !PT ;  /* 0x0000001ff9f97812 */ /* 0x002fe400078ec0ff */
[----:B------:R-:W-:Y:S01]  /*a6f90*/  MOV R135, R244 ;  /* 0x000000f400877202 */ /* 0x000fe20000000f00 */
[----:B------:R-:W-:Y:S01]  /*a6fa0*/  STL.64 [R1+0xc18], R144 ;  /* 0x000c189001007387 */ /* 0x000fe20000100a00 */
[----:B------:R-:W-:-:S03]  /*a6fb0*/  IMAD.MOV.U32 R134, RZ, RZ, R252 ;  /* 0x000000ffff867224 */ /* 0x000fc600078e00fc */
[----:B------:R-:W-:Y:S01]  /*a6fc0*/  STL.64 [R1+0xc10], R142 ;  /* 0x000c108e01007387 */ /* 0x000fe20000100a00 */
[----:B------:R-:W-:-:S03]  /*a6fd0*/  MOV R133, R250 ;  /* 0x000000fa00857202 */ /* 0x000fc60000000f00 */
[----:B------:R-:W-:Y:S01]  /*a6fe0*/  STL.64 [R1+0xc08], R140 ;  /* 0x000c088c01007387 */ /* 0x000fe20000100a00 */
[----:B------:R-:W-:Y:S01]  /*a6ff0*/  IMAD.MOV.U32 R132, RZ, RZ, R251 ;  /* 0x000000ffff847224 */ /* 0x000fe200078e00fb */
[----:B------:R-:W-:Y:S02]  /*a7000*/  IADD3 R114, P2, R116, UR7, RZ ;  /* 0x0000000774727c10 */ /* 0x000fe4000ff5e0ff */
[----:B------:R-:W-:Y:S01]  /*a7010*/  STL.64 [R1+0xc60], R138 ;  /* 0x000c608a01007387 */ /* 0x000fe20000100a00 */
[----:B------:R-:W-:-:S03]  /*a7020*/  IMAD.SHL.U32 R249, R249, 0x4, RZ ;  /* 0x00000004f9f97824 */ /* 0x000fc600078e00ff */
[----:B------:R-:W-:Y:S01]  /*a7030*/  STL.64 [R1+0xc58], R136 ;  /* 0x000c588801007387 */ /* 0x000fe20000100a00 */
[----:B------:R-:W-:-:S03]  /*a7040*/  IMAD.MOV.U32 R33, RZ, RZ, R30 ;  /* 0x000000ffff217224 */ /* 0x000fc600078e001e */
[----:B------:R-:W-:Y:S01]  /*a7050*/  STL.64 [R1+0xc50], R134 ;  /* 0x000c508601007387 */ /* 0x000fe20000100a00 */
[----:B------:R-:W-:-:S03]  /*a7060*/  IADD3.X R115, R117, UR6, RZ, P2, !PT ;  /* 0x0000000675737c10 */ /* 0x000fc600097fe4ff */
[----:B------:R-:W-:Y:S01]  /*a7070*/  STL.64 [R1+0xc48], R132 ;  /* 0x000c488401007387 */ /* 0x000fe20000100a00 */
[----:B------:R-:W-:-:S03]  /*a7080*/  IADD3 R116, P2, R118, UR7, RZ ;  /* 0x0000000776747c10 */ /* 0x000fc6000ff5e0ff */
[----:B------:R-:W-:Y:S01]  /*a7090*/  STL.64 [R1+0x16f0], R130 ;  /* 0x0016f08201007387 */ /* 0x000fe20000100a00 */
[----:B------:R-:W-:-:S03]  /*a70a0*/  LOP3.LUT R118, R249, 0x50, RZ, 0x3c, !PT ;  /* 0x00000050f9767812 */ /* 0x000fc600078e3cff */
[----:B------:R-:W-:Y:S04]  /*a70b0*/  STL.64 [R1+0x16e8], R128 ;  /* 0x0016e88001007387 */ /* 0x000fe80000100a00 */
[----:B------:R-:W-:Y:S04]  /*a70c0*/  STL.64 [R1+0x16e0], R126 ;  /* 0x0016e07e01007387 */ /* 0x000fe80000100a00 */
[----:B------:R-:W-:Y:S04]  /*a70d0*/  STL.64 [R1+0x16d8], R124 ;  /* 0x0016d87c01007387 */ /* 0x000fe80000100a00 */
[----:B------:R-:W-:Y:S01]  /*a70e0*/  STL.64 [R1+0x15d0], R122 ;  /* 0x0015d07a01007387 */ /* 0x000fe20000100a00 */
[----:B------:R-:W-:-:S03]  /*a70f0*/  IADD3.X R117, R119, UR6, RZ, P2, !PT ;  /* 0x0000000677757c10 */ /* 0x000fc600097fe4ff */
[----:B------:R1:W-:Y:S01]  /*a7100*/  STL.64 [R1+0x15c8], R32 ;  /* 0x0015c82001007387 */ /* 0x0003e20000100a00 */
[----:B------:R-:W-:-:S03]  /*a7110*/  IMAD R31, R31, 0x8000, R118 ;  /* 0x000080001f1f7824 */ /* 0x000fc600078e0276 */
[----:B------:R2:W-:Y:S01]  /*a7120*/  STL.64 [R1+0x15c0], R34 ;  /* 0x0015c02201007387 */ /* 0x0005e20000100a00 */
[----:B------:R-:W-:Y:S01]  /*a7130*/  MOV R118, R114 ;  /* 0x0000007200767202 */ /* 0x000fe20000000f00 */
[----:B------:R-:W-:Y:S02]  /*a7140*/  IMAD.MOV.U32 R119, RZ, RZ, R115 ;  /* 0x000000ffff777224 */ /* 0x000fe400078e0073 */
[----:B------:R3:W-:Y:S04]  /*a7150*/  STL.64 [R1+0x15b8], R96 ;  /* 0x0015b86001007387 */ /* 0x0007e80000100a00 */
        /* <DEDUP_REMOVED lines=46> */
[----:B------:R1:W-:Y:S04]  /*a7440*/  LDGSTS.E [R31+0x46b80], [R104.64], P4 ;  /* 0x46b80000681f7fae */ /* 0x0003e8000a121848 */
[----:B------:R-:W2:Y:S04]  /*a7450*/  LDL.LU.64 R102, [R1+0x1518] ;  /* 0x0015180001667983 */ /* 0x000ea80000300a00 */
[----:B------:R1:W-:Y:S04]  /*a7460*/  LDGSTS.E [R31+0x47a00], [R106.64], P1 ;  /* 0x47a000006a1f7fae */ /* 0x0003e80008921848 */
[----:B-1----:R-:W2:Y:S04]  /*a7470*/  LDL.LU.64 R104, [R1+0x14f0] ;  /* 0x0014f00001687983 */ /* 0x002ea80000300a00 */
[----:B------:R1:W-:Y:S04]  /*a7480*/  LDGSTS.E [R31+0x47a80], [R120.64], P6 ;  /* 0x47a80000781f7fae */ /* 0x0003e8000b121848 */
[----:B------:R-:W2:Y:S04]  /*a7490*/  LDL.LU.64 R106, [R1+0x14e8] ;  /* 0x0014e800016a7983 */ /* 0x000ea80000300a00 */
        /* <DEDUP_REMOVED lines=63> */
[----:B------:R-:W-:-:S03]  /*a7890*/  IMAD.MOV.U32 R147, RZ, RZ, R5 ;  /* 0x000000ffff937224 */ /* 0x000fc600078e0005 */
[----:B------:R-:W-:Y:S01]  /*a78a0*/  IADD3.X R106, R107, UR6, RZ, P2, !PT ;  /* 0x000000066b6a7c10 */ /* 0x000fe200097fe4ff */
        /* <DEDUP_REMOVED lines=18> */
[----:B----4-:R-:W-:Y:S01]  /*a79d0*/  IMAD.MOV.U32 R191, RZ, RZ, R145 ;  /* 0x000000ffffbf7224 */ /* 0x010fe200078e0091 */
[----:B------:R-:W-:Y:S01]  /*a79e0*/  MOV R190, R146 ;  /* 0x0000009200be7202 */ /* 0x000fe20000000f00 */
[----:B------:R-:W-:Y:S01]  /*a79f0*/  IMAD.MOV.U32 R189, RZ, RZ, R143 ;  /* 0x000000ffffbd7224 */ /* 0x000fe200078e008f */
        /* <DEDUP_REMOVED lines=23> */
[----:B------:R-:W-:-:S03]  /*a7b70*/  MOV R161, R158 ;  /* 0x0000009e00a17202 */ /* 0x000fc60000000f00 */
[----:B------:R-:W-:Y:S01]  /*a7b80*/  STL.64 [R1+0xb80], R162 ;  /* 0x000b80a201007387 */ /* 0x000fe20000100a00 */
[----:B------:R-:W-:-:S03]  /*a7b90*/  MOV R146, R0 ;  /* 0x0000000000927202 */ /* 0x000fc60000000f00 */
[----:B------:R-:W-:Y:S01]  /*a7ba0*/  STL.64 [R1+0xb78], R160 ;  /* 0x000b78a001007387 */ /* 0x000fe20000100a00 */
[----:B------:R-:W-:Y:S01]  /*a7bb0*/  IMAD.MOV.U32 R158, RZ, RZ, R251 ;  /* 0x000000ffff9e7224 */ /* 0x000fe200078e00fb */
[----:B------:R-:W-:-:S04]  /*a7bc0*/  LOP3.LUT R157, R157, R156, RZ, 0x3c, !PT ;  /* 0x0000009c9d9d7212 */ /* 0x000fc800078e3cff */
[----:B------:R-:W-:Y:S02]  /*a7bd0*/  LOP3.LUT R156, R157, R156, RZ, 0x3c, !PT ;  /* 0x0000009c9d9c7212 */ /* 0x000fe400078e3cff */
[----:B------:R-:W-:-:S04]  /*a7be0*/  LOP3.LUT R155, R155, R154, RZ, 0x3c, !PT ;  /* 0x0000009a9b9b7212 */ /* 0x000fc800078e3cff */
[----:B------:R-:W-:Y:S02]  /*a7bf0*/  LOP3.LUT R154, R155, R154, RZ, 0x3c, !PT ;  /* 0x0000009a9b9a7212 */ /* 0x000fe400078e3cff */
[----:B------:R-:W-:Y:S02]  /*a7c00*/  LOP3.LUT R153, R153, R152, RZ, 0x3c, !PT ;  /* 0x0000009899997212 */ /* 0x000fe400078e3cff */
[----:B------:R-:W-:Y:S02]  /*a7c10*/  LOP3.LUT R157, R157, R156, RZ, 0x3c, !PT ;  /* 0x0000009c9d9d7212 */ /* 0x000fe400078e3cff */
[----:B------:R-:W-:Y:S02]  /*a7c20*/  LOP3.LUT R152, R153, R152, RZ, 0x3c, !PT ;  /* 0x0000009899987212 */ /* 0x000fe400078e3cff */
[----:B------:R-:W-:Y:S02]  /*a7c30*/  LOP3.LUT R155, R155, R154, RZ, 0x3c, !PT ;  /* 0x0000009a9b9b7212 */ /* 0x000fe400078e3cff */
[----:B------:R-:W-:Y:S01]  /*a7c40*/  LOP3.LUT R153, R153, R152, RZ, 0x3c, !PT ;  /* 0x0000009899997212 */ /* 0x000fe200078e3cff */
[----:B------:R-:W-:Y:S01]  /*a7c50*/  STL.64 [R1+0xb70], R158 ;  /* 0x000b709e01007387 */ /* 0x000fe20000100a00 */
[----:B------:R-:W-:-:S02]  /*a7c60*/  MOV R150, R252 ;  /* 0x000000fc00967202 */ /* 0x000fc40000000f00 */
[----:B------:R-:W-:Y:S01]  /*a7c70*/  MOV R149, R249 ;  /* 0x000000f900957202 */ /* 0x000fe20000000f00 */
[----:B------:R-:W-:Y:S01]  /*a7c80*/  STL.64 [R1+0xb68], R156 ;  /* 0x000b689c01007387 */ /* 0x000fe20000100a00 */
[----:B------:R-:W-:Y:S01]  /*a7c90*/  IADD3 R107, P2, R112, UR7, RZ ;  /* 0x00000007706b7c10 */ /* 0x000fe2000ff5e0ff */
[----:B------:R-:W-:Y:S02]  /*a7ca0*/  IMAD.MOV.U32 R148, RZ, RZ, R250 ;  /* 0x000000ffff947224 */ /* 0x000fe400078e00fa */
        /* <DEDUP_REMOVED lines=11> */
[----:B------:R-:W-:Y:S01]  /*a7d60*/  IADD3.X R112, R113, UR6, RZ, P2, !PT ;  /* 0x0000000671707c10 */ /* 0x000fe200097fe4ff */
[----:B------:R-:W-:Y:S01]  /*a7d70*/  STL.64 [R1+0xbe8], R148 ;  /* 0x000be89401007387 */ /* 0x000fe20000100a00 */
[----:B------:R-:W-:-:S03]  /*a7d80*/  IADD3 R113, P2, R114, UR7, RZ ;  /* 0x0000000772717c10 */ /* 0x000fc6000ff5e0ff */
[----:B------:R-:W-:Y:S04]  /*a7d90*/  STL.64 [R1+0x16d0], R146 ;  /* 0x0016d09201007387 */ /* 0x000fe80000100a00 */
[----:B------:R1:W-:Y:S01]  /*a7da0*/  STL.64 [R1+0x1668], R144 ;  /* 0x0016689001007387 */ /* 0x0003e20000100a00 */
[----:B------:R-:W-:-:S03]  /*a7db0*/  IADD3.X R114, R115, UR6, RZ, P2, !PT ;  /* 0x0000000673727c10 */ /* 0x000fc600097fe4ff */
[----:B------:R2:W-:Y:S04]  /*a7dc0*/  STL.64 [R1+0x1660], R142 ;  /* 0x0016608e01007387 */ /* 0x0005e80000100a00 */
[----:B------:R3:W-:Y:S04]  /*a7dd0*/  STL.64 [R1+0x1658], R140 ;  /* 0x0016588c01007387 */ /* 0x0007e80000100a00 */
[----:B------:R3:W-:Y:S04]  /*a7de0*/  STL.64 [R1+0x15b0], R138 ;  /* 0x0015b08a01007387 */ /* 0x0007e80000100a00 */
[----:B------:R1:W-:Y:S01]  /*a7df0*/  STL.64 [R1+0x15a8], R136 ;  /* 0x0015a88801007387 */ /* 0x0003e20000100a00 */
[----:B------:R-:W-:-:S03]  /*a7e00*/  MOV R118, R107 ;  /* 0x0000006b00767202 */ /* 0x000fc60000000f00 */
[----:B------:R1:W-:Y:S01]  /*a7e10*/  STL.64 [R1+0x15a0], R134 ;  /* 0x0015a08601007387 */ /* 0x0003e20000100a00 */
[----:B------:R-:W-:-:S03]  /*a7e20*/  IMAD.MOV.U32 R119, RZ, RZ, R112 ;  /* 0x000000ffff777224 */ /* 0x000fc600078e0070 */
        /* <DEDUP_REMOVED lines=9> */
[----:B------:R-:W-:Y:S04]  /*a7ec0*/  STL.64 [R1+0x14e0], R118 ;  /* 0x0014e07601007387 */ /* 0x000fe80000100a00 */
[----:B------:R1:W-:Y:S04]  /*a7ed0*/  STL.64 [R1+0x14d8], R116 ;  /* 0x0014d87401007387 */ /* 0x0003e80000100a00 */
[----:B------:R-:W2:Y:S04]  /*a7ee0*/  LDL.LU.64 R4, [R1+0x1650] ;  /* 0x0016500001047983 */ /* 0x000ea80000300a00 */
[----:B------:R-:W3:Y:S04]  /*a7ef0*/  LDL.LU.64 R112, [R1+0x1648] ;  /* 0x0016480001707983 */ /* 0x000ee80000300a00 */
[----:B------:R-:W1:Y:S01]  /*a7f00*/  S2R R251, SR_TID.X ;  /* 0x0000000000fb7919 */ /* 0x000e620000002100 */
[----:B------:R-:W-:-:S03]  /*a7f10*/  IMAD.U32 R115, RZ, RZ, UR5 ;  /* 0x00000005ff737e24 */ /* 0x000fc6000f8e00ff */
[----:B------:R-:W3:Y:S04]  /*a7f20*/  LDL.LU.64 R8, [R1+0x1640] ;  /* 0x0016400001087983 */ /* 0x000ee80000300a00 */
[----:B------:R-:W3:Y:S04]  /*a7f30*/  LDL.LU.64 R10, [R1+0x1638] ;  /* 0x00163800010a7983 */ /* 0x000ee80000300a00 */
[----:B------:R-:W3:Y:S04]  /*a7f40*/  LDL.LU.64 R28, [R1+0x1590] ;  /* 0x00159000011c7983 */ /* 0x000ee80000300a00 */
[----:B------:R-:W3:Y:S04]  /*a7f50*/  LDL.LU.64 R30, [R1+0x1588] ;  /* 0x00158800011e7983 */ /* 0x000ee80000300a00 */
[----:B------:R-:W3:Y:S01]  /*a7f60*/  LDL.LU.64 R32, [R1+0x1580] ;  /* 0x0015800001207983 */ /* 0x000ee20000300a00 */
[----:B-1----:R-:W-:-:S03]  /*a7f70*/  LOP3.LUT R251, R251, 0x1f, RZ, 0xc0, !PT ;  /* 0x0000001ffbfb7812 */ /* 0x002fc600078ec0ff */
[----:B------:R-:W3:Y:S01]  /*a7f80*/  LDL.LU.64 R34, [R1+0x1578] ;  /* 0x0015780001227983 */ /* 0x000ee20000300a00 */
[----:B------:R-:W-:-:S03]  /*a7f90*/  SHF.L.U32 R251, R251, 0x2, RZ ;  /* 0x00000002fbfb7819 */ /* 0x000fc600000006ff */
[----:B------:R-:W3:Y:S01]  /*a7fa0*/  LDL.LU.64 R96, [R1+0x1510] ;  /* 0x0015100001607983 */ /* 0x000ee20000300a00 */
[----:B------:R-:W-:-:S03]  /*a7fb0*/  LOP3.LUT R251, R251, 0x60, RZ, 0x3c, !PT ;  /* 0x00000060fbfb7812 */ /* 0x000fc600078e3cff */
[----:B------:R-:W3:Y:S02]  /*a7fc0*/  LDL.LU.64 R98, [R1+0x1508] ;  /* 0x0015080001627983 */ /* 0x000ee40000300a00 */
[----:B------:R-:W-:Y:S02]  /*a7fd0*/  IMAD R115, R115, 0x8000, R251 ;  /* 0x0000800073737824 */ /* 0x000fe400078e02fb */
        /* <DEDUP_REMOVED lines=29> */
[----:B------:R-:W4:Y:S04]  /*a81b0*/  LDL.LU.64 R102, [R1+0x14f8] ;  /* 0x0014f80001667983 */ /* 0x000f280000300a00 */
[----:B------:R1:W-:Y:S04]  /*a81c0*/  LDGSTS.E [R115+0x47c00], [R122.64], P1 ;  /* 0x47c000007a737fae */ /* 0x0003e80008921848 */
[----:B------:R-:W4:Y:S04]  /*a81d0*/  LDL.LU.64 R104, [R1+0x14d0] ;  /* 0x0014d00001687983 */ /* 0x000f280000300a00 */
[----:B------:R1:W-:Y:S04]  /*a81e0*/  LDGSTS.E [R115+0x47c80], [R120.64], P6 ;  /* 0x47c8000078737fae */ /* 0x0003e8000b121848 */
[----:B------:R-:W4:Y:S04]  /*a81f0*/  LDL.LU.64 R106, [R1+0x14c8] ;  /* 0x0014c800016a7983 */ /* 0x000f280000300a00 */
[----:B------:R1:W-:Y:S04]  /*a8200*/  LDGSTS.E [R115+0x47d00], [R118.64], P0 ;  /* 0x47d0000076737fae */ /* 0x0003e80008121848 */
[----:B------:R1:W-:Y:S01]  /*a8210*/  LDGSTS.E [R115+0x47d80], [R116.64], P4 ;  /* 0x47d8000074737fae */ /* 0x0003e2000a121848 */
[----:B--2---:R-:W-:-:S04]  /*a8220*/  IADD3 R0, P2, R4, UR7, RZ ;  /* 0x0000000704007c10 */ /* 0x004fc8000ff5e0ff */
[----:B------:R-:W-:Y:S02]  /*a8230*/  IADD3.X R5, R5, UR6, RZ, P2, !PT ;  /* 0x0000000605057c10 */ /* 0x000fe400097fe4ff */
[----:B---3--:R-:W-:-:S04]  /*a8240*/  IADD3 R2, P2, R112, UR7, RZ ;  /* 0x0000000770027c10 */ /* 0x008fc8000ff5e0ff */
[----:B------:R-:W-:Y:S02]  /*a8250*/  IADD3.X R4, R113, UR6, RZ, P2, !PT ;  /* 0x0000000671047c10 */ /* 0x000fe400097fe4ff */
[----:B------:R-:W2:Y:S04]  /*a8260*/  LDL.LU.64 R112, [R1+0x14c0] ;  /* 0x0014c00001707983 */ /* 0x000ea80000300a00 */
[----:B-1----:R-:W3:Y:S04]  /*a8270*/  LDL.LU.64 R114, [R1+0x14b8] ;  /* 0x0014b80001727983 */ /* 0x002ee80000300a00 */
        /* <DEDUP_REMOVED lines=75> */
[----:B--2---:R-:W-:Y:S01]  /*a8730*/  IMAD.MOV.U32 R191, RZ, RZ, R145 ;  /* 0x000000ffffbf7224 */ /* 0x004fe200078e0091 */
[----:B---3--:R-:W-:Y:S01]  /*a8740*/  MOV R190, R146 ;  /* 0x0000009200be7202 */ /* 0x008fe20000000f00 */
[----:B------:R-:W-:Y:S01]  /*a8750*/  IMAD.MOV.U32 R189, RZ, RZ, R143 ;  /* 0x000000ffffbd7224 */ /* 0x000fe200078e008f */
[----:B------:R-:W-:-:S03]  /*a8760*/  MOV R188, R144 ;  /* 0x0000009000bc7202 */ /* 0x000fc60000000f00 */
[----:B------:R1:W-:Y:S01]  /*a8770*/  STL.64 [R1+0xac0], R190 ;  /* 0x000ac0be01007387 */ /* 0x0003e20000100a00 */
[----:B------:R-:W-:Y:S01]  /*a8780*/  IMAD.MOV.U32 R187, RZ, RZ, R141 ;  /* 0x000000ffffbb7224 */ /* 0x000fe200078e008d */
[----:B------:R-:W-:Y:S02]  /*a8790*/  MOV R186, R142 ;  /* 0x0000008e00ba7202 */ /* 0x000fe40000000f00 */
[----:B------:R1:W-:Y:S01]  /*a87a0*/  STL.64 [R1+0xab8], R188 ;  /* 0x000ab8bc01007387 */ /* 0x0003e20000100a00 */
[----:B------:R-:W-:Y:S01]  /*a87b0*/  IMAD.MOV.U32 R185, RZ, RZ, R139 ;  /* 0x000000ffffb97224 */ /* 0x000fe200078e008b */
[----:B------:R-:W-:Y:S02]  /*a87c0*/  MOV R184, R140 ;  /* 0x0000008c00b87202 */ /* 0x000fe40000000f00 */
[----:B------:R1:W-:Y:S01]  /*a87d0*/  STL.64 [R1+0xab0], R186 ;  /* 0x000ab0ba01007387 */ /* 0x0003e20000100a00 */
[----:B------:R-:W-:Y:S01]  /*a87e0*/  IMAD.MOV.U32 R171, RZ, RZ, R138 ;  /* 0x000000ffffab7224 */ /* 0x000fe200078e008a */
[----:B------:R-:W-:-:S02]  /*a87f0*/  MOV R170, R239 ;  /* 0x000000ef00aa7202 */ /* 0x000fc40000000f00 */
[----:B------:R1:W-:Y:S01]  /*a8800*/  STL.64 [R1+0xaa8], R184 ;  /* 0x000aa8b801007387 */ /* 0x0003e20000100a00 */
[----:B------:R-:W-:Y:S01]  /*a8810*/  IMAD.MOV.U32 R169, RZ, RZ, R149 ;  /* 0x000000ffffa97224 */ /* 0x000fe200078e0095 */
[----:B------:R-:W-:Y:S02]  /*a8820*/  MOV R168, R240 ;  /* 0x000000f000a87202 */ /* 0x000fe40000000f00 */
[----:B------:R1:W-:Y:S01]  /*a8830*/  STL.64 [R1+0xae0], R170 ;  /* 0x000ae0aa01007387 */ /* 0x0003e20000100a00 */
[----:B------:R-:W-:Y:S02]  /*a8840*/  IMAD.MOV.U32 R167, RZ, RZ, R241 ;  /* 0x000000ffffa77224 */ /* 0x000fe400078e00f1 */
[----:B------:R-:W-:Y:S01]  /*a8850*/  IMAD.MOV.U32 R163, RZ, RZ, R161 ;  /* 0x000000ffffa37224 */ /* 0x000fe200078e00a1 */
[----:B------:R-:W-:Y:S01]  /*a8860*/  MOV R161, R158 ;  /* 0x0000009e00a17202 */ /* 0x000fe20000000f00 */
[----:B------:R-:W-:Y:S02]  /*a8870*/  IMAD.MOV.U32 R158, RZ, RZ, R249 ;  /* 0x000000ffff9e7224 */ /* 0x000fe400078e00f9 */
[----:B------:R-:W2:Y:S01]  /*a8880*/  S2R R249, SR_TID.X ;  /* 0x0000000000f97919 */ /* 0x000ea20000002100 */
[----:B------:R-:W-:Y:S01]  /*a8890*/  MOV R166, R242 ;  /* 0x000000f200a67202 */ /* 0x000fe20000000f00 */
[----:B------:R-:W-:Y:S01]  /*a88a0*/  IMAD.MOV.U32 R165, RZ, RZ, R243 ;  /* 0x000000ffffa57224 */ /* 0x000fe200078e00f3 */
[----:B------:R-:W-:-:S02]  /*a88b0*/  LOP3.LUT R157, R157, R156, RZ, 0x3c, !PT ;  /* 0x0000009c9d9d7212 */ /* 0x000fc400078e3cff */
[----:B------:R-:W-:Y:S02]  /*a88c0*/  MOV R164, R244 ;  /* 0x000000f400a47202 */ /* 0x000fe40000000f00 */
[----:B------:R-:W-:Y:S02]  /*a88d0*/  LOP3.LUT R156, R157, R156, RZ, 0x3c, !PT ;  /* 0x0000009c9d9c7212 */ /* 0x000fe400078e3cff */
[----:B------:R-:W-:Y:S02]  /*a88e0*/  LOP3.LUT R155, R155, R154, RZ, 0x3c, !PT ;  /* 0x0000009a9b9b7212 */ /* 0x000fe400078e3cff */
[----:B------:R-:W-:Y:S02]  /*a88f0*/  MOV R162, R150 ;  /* 0x0000009600a27202 */ /* 0x000fe40000000f00 */
[----:B------:R-:W-:Y:S02]  /*a8900*/  LOP3.LUT R154, R155, R154, RZ, 0x3c, !PT ;  /* 0x0000009a9b9a7212 */ /* 0x000fe400078e3cff */
[----:B------:R-:W-:Y:S01]  /*a8910*/  LOP3.LUT R153, R153, R152, RZ, 0x3c, !PT ;  /* 0x0000009899997212 */ /* 0x000fe200078e3cff */
[----:B------:R1:W-:Y:S01]  /*a8920*/  STL.64 [R1+0xad8], R168 ;  /* 0x000ad8a801007387 */ /* 0x0003e20000100a00 */
[----:B------:R-:W-:-:S02]  /*a8930*/  LOP3.LUT R157, R157, R156, RZ, 0x3c, !PT ;  /* 0x0000009c9d9d7212 */ /* 0x000fc400078e3cff */
[----:B------:R-:W-:Y:S01]  /*a8940*/  LOP3.LUT R152, R153, R152, RZ, 0x3c, !PT ;  /* 0x0000009899987212 */ /* 0x000fe200078e3cff */
[----:B------:R1:W-:Y:S01]  /*a8950*/  STL.64 [R1+0xad0], R166 ;  /* 0x000ad0a601007387 */ /* 0x0003e20000100a00 */
[----:B------:R-:W-:Y:S02]  /*a8960*/  LOP3.LUT R155, R155, R154, RZ, 0x3c, !PT ;  /* 0x0000009a9b9b7212 */ /* 0x000fe400078e3cff */
[----:B------:R-:W-:Y:S01]  /*a8970*/  LOP3.LUT R153, R153, R152, RZ, 0x3c, !PT ;  /* 0x0000009899997212 */ /* 0x000fe200078e3cff */
[----:B------:R1:W-:Y:S01]  /*a8980*/  STL.64 [R1+0xac8], R164 ;  /* 0x000ac8a401007387 */ /* 0x0003e20000100a00 */
[----:B------:R-:W-:-:S03]  /*a8990*/  MOV R150, R252 ;  /* 0x000000fc00967202 */ /* 0x000fc60000000f00 */
[----:B------:R1:W-:Y:S01]  /*a89a0*/  STL.64 [R1+0xb20], R162 ;  /* 0x000b20a201007387 */ /* 0x0003e20000100a00 */
[----:B------:R-:W-:Y:S01]  /*a89b0*/  MOV R149, R250 ;  /* 0x000000fa00957202 */ /* 0x000fe20000000f00 */
[----:B------:R-:W-:Y:S02]  /*a89c0*/  IMAD.MOV.U32 R148, RZ, RZ, R251 ;  /* 0x000000ffff947224 */ /* 0x000fe400078e00fb */
[----:B------:R1:W-:Y:S01]  /*a89d0*/  STL.64 [R1+0xb18], R160 ;  /* 0x000b18a001007387 */ /* 0x0003e20000100a00 */
[----:B------:R-:W-:Y:S01]  /*a89e0*/  IADD3 R107, P2, R112, UR7, RZ ;  /* 0x00000007706b7c10 */ /* 0x000fe2000ff5e0ff */
[----:B------:R-:W-:Y:S01]  /*a89f0*/  IMAD.MOV.U32 R145, RZ, RZ, R4 ;  /* 0x000000ffff917224 */ /* 0x000fe200078e0004 */
[----:B------:R-:W-:Y:S01]  /*a8a00*/  MOV R146, R0 ;  /* 0x0000000000927202 */ /* 0x000fe20000000f00 */
[----:B------:R1:W-:Y:S01]  /*a8a10*/  STL.64 [R1+0xb10], R158 ;  /* 0x000b109e01007387 */ /* 0x0003e20000100a00 */
[----:B--2---:R-:W-:Y:S01]  /*a8a20*/  LOP3.LUT R249, R249, 0x1f, RZ, 0xc0, !PT ;  /* 0x0000001ff9f97812 */ /* 0x004fe200078ec0ff */
[----:B------:R-:W-:Y:S01]  /*a8a30*/  IMAD.MOV.U32 R143, RZ, RZ, R8 ;  /* 0x000000ffff8f7224 */ /* 0x000fe200078e0008 */
[----:B------:R-:W-:Y:S01]  /*a8a40*/  MOV R144, R2 ;  /* 0x0000000200907202 */ /* 0x000fe20000000f00 */
[----:B------:R1:W-:Y:S01]  /*a8a50*/  STL.64 [R1+0xb08], R156 ;  /* 0x000b089c01007387 */ /* 0x0003e20000100a00 */
[----:B------:R-:W-:Y:S01]  /*a8a60*/  MOV R142, R7 ;  /* 0x00000007008e7202 */ /* 0x000fe20000000f00 */
[----:B------:R-:W-:-:S02]  /*a8a70*/  IMAD.MOV.U32 R141, RZ, RZ, R10 ;  /* 0x000000ffff8d7224 */ /* 0x000fc400078e000a */
[----:B------:R1:W-:Y:S01]  /*a8a80*/  STL.64 [R1+0xba0], R154 ;  /* 0x000ba09a01007387 */ /* 0x0003e20000100a00 */
[----:B------:R-:W-:Y:S01]  /*a8a90*/  MOV R140, R9 ;  /* 0x00000009008c7202 */ /* 0x000fe20000000f00 */
[----:B------:R-:W-:Y:S02]  /*a8aa0*/  IMAD.MOV.U32 R139, RZ, RZ, R28 ;  /* 0x000000ffff8b7224 */ /* 0x000fe400078e001c */
[----:B------:R1:W-:Y:S01]  /*a8ab0*/  STL.64 [R1+0xb98], R152 ;  /* 0x000b989801007387 */ /* 0x0003e20000100a00 */
[----:B------:R-:W-:Y:S02]  /*a8ac0*/  IADD3.X R112, R113, UR6, RZ, P2, !PT ;  /* 0x0000000671707c10 */ /* 0x000fe400097fe4ff */
[----:B------:R-:W-:Y:S01]  /*a8ad0*/  MOV R138, R11 ;  /* 0x0000000b008a7202 */ /* 0x000fe20000000f00 */
[----:B------:R1:W-:Y:S01]  /*a8ae0*/  STL.64 [R1+0xb90], R150 ;  /* 0x000b909601007387 */ /* 0x0003e20000100a00 */
[----:B------:R-:W-:Y:S02]  /*a8af0*/  IADD3 R113, P2, R114, UR7, RZ ;  /* 0x0000000772717c10 */ /* 0x000fe4000ff5e0ff */
[----:B------:R-:W-:Y:S01]  /*a8b00*/  SHF.L.U32 R249, R249, 0x2, RZ ;  /* 0x00000002f9f97819 */ /* 0x000fe200000006ff */
[----:B------:R1:W-:Y:S04]  /*a8b10*/  STL.64 [R1+0xb88], R148 ;  /* 0x000b889401007387 */ /* 0x0003e80000100a00 */
[----:B------:R1:W-:Y:S01]  /*a8b20*/  STL.64 [R1+0x1650], R146 ;  /* 0x0016509201007387 */ /* 0x0003e20000100a00 */
[----:B------:R-:W-:-:S03]  /*a8b30*/  IADD3.X R114, R115, UR6, RZ, P2, !PT ;  /* 0x0000000673727c10 */ /* 0x000fc600097fe4ff */
[----:B------:R1:W-:Y:S01]  /*a8b40*/  STL.64 [R1+0x1648], R144 ;  /* 0x0016489001007387 */ /* 0x0003e20000100a00 */
[----:B------:R-:W-:-:S03]  /*a8b50*/  LOP3.LUT R116, R249, 0x70, RZ, 0x3c, !PT ;  /* 0x00000070f9747812 */ /* 0x000fc600078e3cff */
[----:B------:R1:W-:Y:S01]  /*a8b60*/  STL.64 [R1+0x1640], R142 ;  /* 0x0016408e01007387 */ /* 0x0003e20000100a00 */
[----:B------:R-:W-:-:S03]  /*a8b70*/  IMAD.U32 R115, RZ, RZ, UR5 ;  /* 0x00000005ff737e24 */ /* 0x000fc6000f8e00ff */
[----:B------:R1:W-:Y:S04]  /*a8b80*/  STL.64 [R1+0x1638], R140 ;  /* 0x0016388c01007387 */ /* 0x0003e80000100a00 */
[----:B------:R1:W-:Y:S04]  /*a8b90*/  STL.64 [R1+0x1590], R138 ;  /* 0x0015908a01007387 */ /* 0x0003e80000100a00 */
[----:B------:R1:W-:Y:S01]  /*a8ba0*/  STL.64 [R1+0x1588], R136 ;  /* 0x0015888801007387 */ /* 0x0003e20000100a00 */
[----:B------:R-:W-:-:S03]  /*a8bb0*/  IMAD R115, R115, 0x8000, R116 ;  /* 0x0000800073737824 */ /* 0x000fc600078e0274 */
[----:B------:R1:W-:Y:S01]  /*a8bc0*/  STL.64 [R1+0x1580], R134 ;  /* 0x0015808601007387 */ /* 0x0003e20000100a00 */
[----:B------:R-:W-:Y:S01]  /*a8bd0*/  MOV R118, R107 ;  /* 0x0000006b00767202 */ /* 0x000fe20000000f00 */
[----:B------:R-:W-:Y:S02]  /*a8be0*/  IMAD.MOV.U32 R119, RZ, RZ, R112 ;  /* 0x000000ffff777224 */ /* 0x000fe400078e0070 */
        /* <DEDUP_REMOVED lines=11> */
[----:B------:R-:W2:Y:S04]  /*a8ca0*/  LDL.LU R251, [R1+0xaa4] ;  /* 0x000aa40001fb7983 */ /* 0x000ea80000300800 */
        /* <DEDUP_REMOVED lines=8> */
[----:B------:R-:W-:-:S03]  /*a8d30*/  MOV R250, c[0x0][0x180] ;  /* 0x0000600000fa7a02 */ /* 0x000fc60000000f00 */
[----:B------:R1:W-:Y:S04]  /*a8d40*/  LDGSTS.E [R115+0x42e00], [R162.64], P1 ;  /* 0x42e00000a2737fae */ /* 0x0003e80008921848 */
[----:B------:R1:W-:Y:S04]  /*a8d50*/  LDGSTS.E [R115+0x42e80], [R160.64], P6 ;  /* 0x42e80000a0737fae */ /* 0x0003e8000b121848 */
[----:B------:R1:W-:Y:S04]  /*a8d60*/  LDGSTS.E [R115+0x42f00], [R158.64], P0 ;  /* 0x42f000009e737fae */ /* 0x0003e80008121848 */
[----:B------:R1:W-:Y:S01]  /*a8d70*/  LDGSTS.E [R115+0x42f80], [R156.64], P4 ;  /* 0x42f800009c737fae */ /* 0x0003e2000a121848 */
[----:B------:R-:W-:-:S03]  /*a8d80*/  IADD3 R250, R250, 0x7f, RZ ;  /* 0x0000007ffafa7810 */ /* 0x000fc60007ffe0ff */
[----:B------:R1:W-:Y:S04]  /*a8d90*/  LDGSTS.E [R115+0x43e00], [R154.64], P1 ;  /* 0x43e000009a737fae */ /* 0x0003e80008921848 */
[----:B------:R1:W-:Y:S04]  /*a8da0*/  LDGSTS.E [R115+0x43e80], [R152.64], P6 ;  /* 0x43e8000098737fae */ /* 0x0003e8000b121848 */
[----:B------:R1:W-:Y:S04]  /*a8db0*/  LDGSTS.E [R115+0x43f00], [R150.64], P0 ;  /* 0x43f0000096737fae */ /* 0x0003e80008121848 */
[----:B------:R1:W-:Y:S01]  /*a8dc0*/  LDGSTS.E [R115+0x43f80], [R148.64], P4 ;  /* 0x43f8000094737fae */ /* 0x0003e2000a121848 */
[----:B------:R-:W-:-:S03]  /*a8dd0*/  SHF.R.S32.HI R0, RZ, 0x1f, R250 ;  /* 0x0000001fff007819 */ /* 0x000fc600000114fa */
[----:B------:R1:W-:Y:S04]  /*a8de0*/  LDGSTS.E [R115+0x44e00], [R146.64], P1 ;  /* 0x44e0000092737fae */ /* 0x0003e80008921848 */
[----:B------:R1:W-:Y:S04]  /*a8df0*/  LDGSTS.E [R115+0x44e80], [R144.64], P6 ;  /* 0x44e8000090737fae */ /* 0x0003e8000b121848 */
[----:B------:R1:W-:Y:S04]  /*a8e00*/  LDGSTS.E [R115+0x44f00], [R142.64], P0 ;  /* 0x44f000008e737fae */ /* 0x0003e80008121848 */
[----:B------:R1:W-:Y:S01]  /*a8e10*/  LDGSTS.E [R115+0x44f80], [R140.64], P4 ;  /* 0x44f800008c737fae */ /* 0x0003e2000a121848 */
[----:B------:R-:W-:-:S03]  /*a8e20*/  LEA.HI R0, R0, R250, RZ, 0x7 ;  /* 0x000000fa00007211 */ /* 0x000fc600078f38ff */
        /* <DEDUP_REMOVED lines=13> */
[----:B------:R1:W-:Y:S02]  /*a8f00*/  LDGSTS.E [R115+0x47f80], [R116.64], P4 ;  /* 0x47f8000074737fae */ /* 0x0003e4000a121848 */
[----:B------:R-:W-:Y:S02]  /*a8f10*/  IMAD.SHL.U32 R6, R6, 0x80, RZ ;  /* 0x0000008006067824 */ /* 0x000fe400078e00ff */
[----:B------:R-:W0:Y:S03]  /*a8f20*/  LDGDEPBAR ;  /* 0x00000000000079af */ /* 0x000e260000000000 */
[----:B------:R-:W-:Y:S02]  /*a8f30*/  SHF.L.U32 R6, R6, 0x2, RZ ;  /* 0x0000000206067819 */ /* 0x000fe400000006ff */
[----:B--2---:R-:W-:-:S05]  /*a8f40*/  IADD3 R251, R251, 0x1, RZ ;  /* 0x00000001fbfb7810 */ /* 0x004fca0007ffe0ff */
[----:B------:R1:W-:Y:S01]  /*a8f50*/  STL [R1+0xaa4], R251 ;  /* 0x000aa4fb01007387 */ /* 0x0003e20000100800 */
[----:B------:R-:W-:-:S13]  /*a8f60*/  ISETP.NE.U32.AND P0, PT, R251, R0, PT ;  /* 0x00000000fb00720c */ /* 0x000fda0003f05070 */
[----:B-1----:R-:W-:Y:S01]  /*a8f70*/  @!P0 CALL.REL.NOINC `(.L_x_0) ;  /* 0x0000001000008944 */ /* 0x002fe20003c00000 */
[----:B------:R-:W-:Y:S05]  /*a8f80*/  BRA `(.L_x_1) ;  /* 0xfff9757000007947 */ /* 0x000fea000383ffff */
.L_x_0:
[----:B----45:R-:W2:Y:S01]  /*a8f90*/  LDL.LU R33, [R1+0x3d58] ;  /* 0x003d580001217983 */ /* 0x030ea20000300800 */
[----:B------:R-:W-:-:S04]  /*a8fa0*/  DEPBAR.LE SB0, 0x0 ;  /* 0x000080000000791a */ /* 0x000fc80000000000 */
[----:B------:R-:W3:Y:S04]  /*a8fb0*/  LDL.LU R4, [R1+0x670] ;  /* 0x0006700001047983 */ /* 0x000ee80000300800 */
[----:B------:R-:W3:Y:S04]  /*a8fc0*/  LDL.LU R5, [R1+0x674] ;  /* 0x0006740001057983 */ /* 0x000ee80000300800 */
[----:B------:R-:W3:Y:S04]  /*a8fd0*/  LDL.LU R6, [R1+0x660] ;  /* 0x0006600001067983 */ /* 0x000ee80000300800 */
[----:B------:R-:W3:Y:S04]  /*a8fe0*/  LDL.LU R7, [R1+0x664] ;  /* 0x0006640001077983 */ /* 0x000ee80000300800 */
[----:B------:R-:W1:Y:S02]  /*a8ff0*/  S2R R34, SR_TID.X ;  /* 0x0000000000227919 */ /* 0x000e640000002100 */
[C---:B-1----:R-:W-:Y:S01]  /*a9000*/  IMAD.SHL.U32 R0, R34.reuse, 0x40, RZ ;  /* 0x0000004022007824 */ /* 0x042fe200078e00ff */
[----:B------:R-:W-:-:S04]  /*a9010*/  SHF.L.U32 R2, R34, 0x5, RZ ;  /* 0x0000000522027819 */ /* 0x000fc800000006ff */
[----:B------:R-:W-:-:S04]  /*a9020*/  LOP3.LUT R0, R0, 0x600, RZ, 0xc0, !PT ;  /* 0x0000060000007812 */ /* 0x000fc800078ec0ff */
[----:B------:R-:W-:Y:S01]  /*a9030*/  LOP3.LUT R0, R0, 0x60, R2, 0xf8, !PT ;  /* 0x0000006000007812 */ /* 0x000fe200078ef802 */
[----:B------:R-:W-:-:S05]  /*a9040*/  IMAD.SHL.U32 R2, R34, 0x4, RZ ;  /* 0x0000000422027824 */ /* 0x000fca00078e00ff */
[----:B------:R-:W-:Y:S01]  /*a9050*/  LOP3.LUT R0, R0, 0x70, R2, 0x78, !PT ;  /* 0x0000007000007812 */ /* 0x000fe200078e7802 */
[----:B------:R-:W-:Y:S06]  /*a9060*/  BAR.SYNC.DEFER_BLOCKING 0x0 ;  /* 0x0000000000007b1d */ /* 0x000fec0000010000 */
[----:B---3--:R1:W-:Y:S04]  /*a9070*/  STS.128 [R0], R4 ;  /* 0x0000000400007388 */ /* 0x0083e80000000c00 */
[----:B-1----:R-:W3:Y:S04]  /*a9080*/  LDL.LU R4, [R1+0x678] ;  /* 0x0006780001047983 */ /* 0x002ee80000300800 */
[----:B------:R-:W3:Y:S04]  /*a9090*/  LDL.LU R5, [R1+0x67c] ;  /* 0x00067c0001057983 */ /* 0x000ee80000300800 */
[----:B------:R-:W3:Y:S04]  /*a90a0*/  LDL.LU R6, [R1+0x668] ;  /* 0x0006680001067983 */ /* 0x000ee80000300800 */
[----:B------:R-:W3:Y:S04]  /*a90b0*/  LDL.LU R7, [R1+0x66c] ;  /* 0x00066c0001077983 */ /* 0x000ee80000300800 */
[----:B------:R-:W4:Y:S04]  /*a90c0*/  LDL.LU R8, [R1+0x690] ;  /* 0x0006900001087983 */ /* 0x000f280000300800 */
[----:B------:R-:W4:Y:S04]  /*a90d0*/  LDL.LU R9, [R1+0x694] ;  /* 0x0006940001097983 */ /* 0x000f280000300800 */
[----:B------:R-:W4:Y:S04]  /*a90e0*/  LDL.LU R10, [R1+0x680] ;  /* 0x00068000010a7983 */ /* 0x000f280000300800 */
[----:B------:R-:W4:Y:S04]  /*a90f0*/  LDL.LU R11, [R1+0x684] ;  /* 0x00068400010b7983 */ /* 0x000f280000300800 */
[----:B------:R-:W2:Y:S04]  /*a9100*/  LDL.LU R28, [R1+0x698] ;  /* 0x00069800011c7983 */ /* 0x000ea80000300800 */
[----:B------:R-:W2:Y:S04]  /*a9110*/  LDL.LU R29, [R1+0x69c] ;  /* 0x00069c00011d7983 */ /* 0x000ea80000300800 */
[----:B------:R-:W2:Y:S04]  /*a9120*/  LDL.LU R30, [R1+0x688] ;  /* 0x00068800011e7983 */ /* 0x000ea80000300800 */
[----:B------:R-:W2:Y:S01]  /*a9130*/  LDL.LU R31, [R1+0x68c] ;  /* 0x00068c00011f7983 */ /* 0x000ea20000300800 */
[----:B------:R-:W-:-:S02]  /*a9140*/  SHF.L.U32 R2, R34, 0x8, RZ ;  /* 0x0000000822027819 */ /* 0x000fc400000006ff */
[----:B------:R-:W-:Y:S02]  /*a9150*/  LOP3.LUT R32, R34, 0x1f, RZ, 0xc0, !PT ;  /* 0x0000001f22207812 */ /* 0x000fe400078ec0ff */
[----:B------:R-:W-:-:S05]  /*a9160*/  LOP3.LUT R2, R2, 0x600, RZ, 0xc0, !PT ;  /* 0x0000060002027812 */ /* 0x000fca00078ec0ff */
[----:B------:R-:W-:Y:S01]  /*a9170*/  IMAD R2, R32, 0x10, R2 ;  /* 0x0000001020027824 */ /* 0x000fe200078e0202 */
[----:B---3--:R1:W-:Y:S04]  /*a9180*/  STS.128 [R0+0x80], R4 ;  /* 0x0000800400007388 */ /* 0x0083e80000000c00 */
[----:B-1----:R-:W3:Y:S04]  /*a9190*/  LDL.LU R4, [R1+0x6a0] ;  /* 0x0006a00001047983 */ /* 0x002ee80000300800 */
[----:B------:R-:W3:Y:S04]  /*a91a0*/  LDL.LU R5, [R1+0x6a4] ;  /* 0x0006a40001057983 */ /* 0x000ee80000300800 */
[----:B------:R-:W3:Y:S04]  /*a91b0*/  LDL.LU R6, [R1+0x650] ;  /* 0x0006500001067983 */ /* 0x000ee80000300800 */
[----:B------:R-:W3:Y:S04]  /*a91c0*/  LDL.LU R7, [R1+0x654] ;  /* 0x0006540001077983 */ /* 0x000ee80000300800 */
[----:B----4-:R-:W-:Y:S04]  /*a91d0*/  STS.128 [R0+0x100], R8 ;  /* 0x0001000800007388 */ /* 0x010fe80000000c00 */
[----:B--2---:R-:W-:Y:S01]  /*a91e0*/  STS.128 [R0+0x180], R28 ;  /* 0x0001801c00007388 */ /* 0x004fe20000000c00 */
[----:B------:R-:W-:-:S06]  /*a91f0*/  NOP ;  /* 0x0000000000007918 */ /* 0x000fcc0000000000 */
[----:B------:R-:W1:Y:S01]  /*a9200*/  LDS.128 R8, [R2] ;  /* 0x0000000002087984 */ /* 0x000e620000000c00 */
[C---:B------:R-:W-:Y:S02]  /*a9210*/  LOP3.LUT R228, R2.reuse, 0x20, RZ, 0x3c, !PT ;  /* 0x0000002002e47812 */ /* 0x040fe400078e3cff */
[C---:B------:R-:W-:Y:S02]  /*a9220*/  LOP3.LUT R3, R2.reuse, 0x40, RZ, 0x3c, !PT ;  /* 0x0000004002037812 */ /* 0x040fe400078e3cff */
[----:B------:R-:W-:Y:S02]  /*a9230*/  ISETP.GE.AND P0, PT, R33, c[0x0][0x17c], PT ;  /* 0x00005f0021007a0c */ /* 0x000fe40003f06270 */
[----:B------:R-:W-:Y:S01]  /*a9240*/  LOP3.LUT R252, R2, 0x60, RZ, 0x3c, !PT ;  /* 0x0000006002fc7812 */ /* 0x000fe200078e3cff */
[----:B------:R-:W2:Y:S04]  /*a9250*/  LDS.128 R32, [R228] ;  /* 0x00000000e4207984 */ /* 0x000ea80000000c00 */
[----:B------:R-:W4:Y:S04]  /*a9260*/  LDS.128 R28, [R3] ;  /* 0x00000000031c7984 */ /* 0x000f280000000c00 */
[----:B-1----:R-:W-:Y:S01]  /*a9270*/  STL.64 [R1+0x160], R8 ;  /* 0x0001600801007387 */ /* 0x002fe20000100a00 */
[----:B------:R-:W-:-:S03]  /*a9280*/  MOV R250, R10 ;  /* 0x0000000a00fa7202 */ /* 0x000fc60000000f00 */
[----:B------:R-:W-:Y:S04]  /*a9290*/  STL [R1+0x16c], R11 ;  /* 0x00016c0b01007387 */ /* 0x000fe80000100800 */
[----:B------:R-:W1:Y:S01]  /*a92a0*/  LDS.128 R8, [R252] ;  /* 0x00000000fc087984 */ /* 0x000e620000000c00 */
[----:B------:R-:W-:-:S06]  /*a92b0*/  NOP ;  /* 0x0000000000007918 */ /* 0x000fcc0000000000 */
[----:B------:R-:W-:Y:S04]  /*a92c0*/  STL [R1+0x3e9c], R250 ;  /* 0x003e9cfa01007387 */ /* 0x000fe80000100800 */
[----:B--2---:R-:W-:Y:S04]  /*a92d0*/  STL.64 [R1+0x1e0], R32 ;  /* 0x0001e02001007387 */ /* 0x004fe80000100a00 */
[----:B------:R-:W-:Y:S04]  /*a92e0*/  STL.64 [R1+0x1e8], R34 ;  /* 0x0001e82201007387 */ /* 0x000fe80000100a00 */
[----:B----4-:R-:W-:Y:S04]  /*a92f0*/  STL.64 [R1+0x240], R28 ;  /* 0x0002401c01007387 */ /* 0x010fe80000100a00 */
[----:B------:R-:W-:Y:S04]  /*a9300*/  STL.64 [R1+0x248], R30 ;  /* 0x0002481e01007387 */ /* 0x000fe80000100a00 */
[----:B-1----:R-:W-:Y:S04]  /*a9310*/  STL.64 [R1+0x290], R8 ;  /* 0x0002900801007387 */ /* 0x002fe80000100a00 */
[----:B------:R-:W-:Y:S04]  /*a9320*/  STL.64 [R1+0x298], R10 ;  /* 0x0002980a01007387 */ /* 0x000fe80000100a00 */
[----:B---3--:R1:W-:Y:S04]  /*a9330*/  STS.128 [R0], R4 ;  /* 0x0000000400007388 */ /* 0x0083e80000000c00 */
        /* <DEDUP_REMOVED lines=8> */
[----:B--2---:R1:W-:Y:S04]  /*a93c0*/  STS.128 [R0+0x80], R4 ;  /* 0x0000800400007388 */ /* 0x0043e80000000c00 */
[----:B-1----:R-:W2:Y:S04]  /*a93d0*/  LDL.LU R4, [R1+0x508] ;  /* 0x0005080001047983 */ /* 0x002ea80000300800 */
[----:B------:R-:W2:Y:S04]  /*a93e0*/  LDL.LU R5, [R1+0x50c] ;  /* 0x00050c0001057983 */ /* 0x000ea80000300800 */
[----:B------:R-:W2:Y:S04]  /*a93f0*/  LDL.LU R6, [R1+0x4f8] ;  /* 0x0004f80001067983 */ /* 0x000ea80000300800 */
[----:B------:R-:W2:Y:S04]  /*a9400*/  LDL.LU R7, [R1+0x4fc] ;  /* 0x0004fc0001077983 */ /* 0x000ea80000300800 */
[----:B---3--:R-:W-:Y:S04]  /*a9410*/  STS.128 [R0+0x100], R8 ;  /* 0x0001000800007388 */ /* 0x008fe80000000c00 */
[----:B--2---:R1:W-:Y:S01]  /*a9420*/  STS.128 [R0+0x180], R4 ;  /* 0x0001800400007388 */ /* 0x0043e20000000c00 */
[----:B------:R-:W-:-:S06]  /*a9430*/  NOP ;  /* 0x0000000000007918 */ /* 0x000fcc0000000000 */
[----:B------:R-:W2:Y:S04]  /*a9440*/  LDS.128 R8, [R2] ;  /* 0x0000000002087984 */ /* 0x000ea80000000c00 */
[----:B------:R-:W3:Y:S04]  /*a9450*/  LDS.128 R32, [R228] ;  /* 0x00000000e4207984 */ /* 0x000ee80000000c00 */
[----:B------:R-:W3:Y:S04]  /*a9460*/  LDS.128 R28, [R3] ;  /* 0x00000000031c7984 */ /* 0x000ee80000000c00 */
[----:B-1----:R-:W4:Y:S04]  /*a9470*/  LDL.LU R4, [R1+0x6e0] ;  /* 0x0006e00001047983 */ /* 0x002f280000300800 */
[----:B------:R-:W4:Y:S04]  /*a9480*/  LDL.LU R5, [R1+0x6e4] ;  /* 0x0006e40001057983 */ /* 0x000f280000300800 */
[----:B------:R-:W4:Y:S04]  /*a9490*/  LDL.LU R6, [R1+0x6d0] ;  /* 0x0006d00001067983 */ /* 0x000f280000300800 */
[----:B------:R-:W4:Y:S04]  /*a94a0*/  LDL.LU R7, [R1+0x6d4] ;  /* 0x0006d40001077983 */ /* 0x000f280000300800 */
[----:B--2---:R-:W-:Y:S04]  /*a94b0*/  STL.64 [R1+0x120], R8 ;  /* 0x0001200801007387 */ /* 0x004fe80000100a00 */
[----:B------:R-:W-:Y:S04]  /*a94c0*/  STL.64 [R1+0x128], R10 ;  /* 0x0001280a01007387 */ /* 0x000fe80000100a00 */
[----:B------:R-:W1:Y:S01]  /*a94d0*/  LDS.128 R8, [R252] ;  /* 0x00000000fc087984 */ /* 0x000e620000000c00 */
[----:B------:R-:W-:-:S06]  /*a94e0*/  NOP ;  /* 0x0000000000007918 */ /* 0x000fcc0000000000 */
[----:B---3--:R-:W-:Y:S04]  /*a94f0*/  STL.64 [R1+0x1b0], R32 ;  /* 0x0001b02001007387 */ /* 0x008fe80000100a00 */
[----:B------:R-:W-:Y:S04]  /*a9500*/  STL.64 [R1+0x1b8], R34 ;  /* 0x0001b82201007387 */ /* 0x000fe80000100a00 */
[----:B------:R-:W-:Y:S04]  /*a9510*/  STL.64 [R1+0x220], R28 ;  /* 0x0002201c01007387 */ /* 0x000fe80000100a00 */
[----:B------:R-:W-:Y:S04]  /*a9520*/  STL.64 [R1+0x228], R30 ;  /* 0x0002281e01007387 */ /* 0x000fe80000100a00 */
[----:B-1----:R-:W-:Y:S04]  /*a9530*/  STL.64 [R1+0x260], R8 ;  /* 0x0002600801007387 */ /* 0x002fe80000100a00 */
[----:B------:R-:W-:Y:S04]  /*a9540*/  STL.64 [R1+0x268], R10 ;  /* 0x0002680a01007387 */ /* 0x000fe80000100a00 */
[----:B----4-:R1:W-:Y:S04]  /*a9550*/  STS.128 [R0], R4 ;  /* 0x0000000400007388 */ /* 0x0103e80000000c00 */
        /* <DEDUP_REMOVED lines=37> */
[----:B------:R-:W2:Y:S01]  /*a97b0*/  LDL.LU R7, [R1+0x62c] ;  /* 0x00062c0001077983 */ /* 0x000ea20000300800 */
[----:B------:R-:W-:Y:S01]  /*a97c0*/  IMAD.MOV.U32 R10, RZ, RZ, R180 ;  /* 0x000000ffff0a7224 */ /* 0x000fe200078e00b4 */
[----:B------:R-:W-:Y:S01]  /*a97d0*/  MOV R11, R181 ;  /* 0x000000b5000b7202 */ /* 0x000fe20000000f00 */
[----:B------:R-:W-:Y:S01]  /*a97e0*/  IMAD.MOV.U32 R8, RZ, RZ, R176 ;  /* 0x000000ffff087224 */ /* 0x000fe200078e00b0 */
[----:B------:R-:W-:Y:S01]  /*a97f0*/  MOV R9, R177 ;  /* 0x000000b100097202 */ /* 0x000fe20000000f00 */
[----:B------:R-:W-:Y:S01]  /*a9800*/  IMAD.MOV.U32 R180, RZ, RZ, R178 ;  /* 0x000000ffffb47224 */ /* 0x000fe200078e00b2 */
[----:B------:R-:W-:-:S03]  /*a9810*/  MOV R181, R179 ;  /* 0x000000b300b57202 */ /* 0x000fc60000000f00 */
[----:B------:R-:W-:Y:S04]  /*a9820*/  STS.128 [R0+0x100], R8 ;  /* 0x0001000800007388 */ /* 0x000fe80000000c00 */
[----:B------:R-:W-:Y:S04]  /*a9830*/  STS.128 [R0+0x180], R180 ;  /* 0x000180b400007388 */ /* 0x000fe80000000c00 */
        /* <DEDUP_REMOVED lines=76> */
[----:B------:R-:W-:Y:S01]  /*a9d00*/  STL.64 [R1+0x28], R34 ;  /* 0x0000282201007387 */ /* 0x000fe20000100a00 */
[----:B---3--:R-:W-:-:S03]  /*a9d10*/  IMAD.MOV.U32 R249, RZ, RZ, R8 ;  /* 0x000000fffff97224 */ /* 0x008fc600078e0008 */
[----:B------:R-:W-:Y:S04]  /*a9d20*/  STL [R1+0x184], R9 ;  /* 0x0001840901007387 */ /* 0x000fe80000100800 */
[----:B------:R-:W-:Y:S04]  /*a9d30*/  STL.64 [R1+0xf0], R28 ;  /* 0x0000f01c01007387 */ /* 0x000fe80000100a00 */
[----:B------:R-:W-:Y:S04]  /*a9d40*/  STL.64 [R1+0xf8], R30 ;  /* 0x0000f81e01007387 */ /* 0x000fe80000100a00 */
[----:B------:R-:W-:Y:S04]  /*a9d50*/  STL.64 [R1+0x188], R10 ;  /* 0x0001880a01007387 */ /* 0x000fe80000100a00 */
[----:B------:R-:W1:Y:S01]  /*a9d60*/  LDS.128 R8, [R252] ;  /* 0x00000000fc087984 */ /* 0x000e620000000c00 */
[----:B------:R-:W-:-:S06]  /*a9d70*/  NOP ;  /* 0x0000000000007918 */ /* 0x000fcc0000000000 */
[----:B------:R-:W-:Y:S04]  /*a9d80*/  STL [R1+0x3ea4], R249 ;  /* 0x003ea4f901007387 */ /* 0x000fe80000100800 */
        /* <DEDUP_REMOVED lines=28> */
[----:B---3--:R-:W-:-:S03]  /*a9f50*/  MOV R248, R8 ;  /* 0x0000000800f87202 */ /* 0x008fc60000000f00 */
[----:B------:R-:W-:Y:S04]  /*a9f60*/  STL [R1+0x134], R9 ;  /* 0x0001340901007387 */ /* 0x000fe80000100800 */
[----:B------:R-:W-:Y:S04]  /*a9f70*/  STL.64 [R1+0x60], R28 ;  /* 0x0000601c01007387 */ /* 0x000fe80000100a00 */
[----:B------:R-:W-:Y:S04]  /*a9f80*/  STL.64 [R1+0x68], R30 ;  /* 0x0000681e01007387 */ /* 0x000fe80000100a00 */
[----:B------:R-:W-:Y:S04]  /*a9f90*/  STL.64 [R1+0x138], R10 ;  /* 0x0001380a01007387 */ /* 0x000fe80000100a00 */
[----:B------:R-:W1:Y:S01]  /*a9fa0*/  LDS.128 R8, [R252] ;  /* 0x00000000fc087984 */ /* 0x000e620000000c00 */
[----:B------:R-:W-:-:S06]  /*a9fb0*/  NOP ;  /* 0x0000000000007918 */ /* 0x000fcc0000000000 */
[----:B------:R-:W-:Y:S01]  /*a9fc0*/  STL [R1+0x3ea8], R248 ;  /* 0x003ea8f801007387 */ /* 0x000fe20000100800 */
[----:B-1----:R-:W-:-:S03]  /*a9fd0*/  IMAD.MOV.U32 R250, RZ, RZ, R9 ;  /* 0x000000fffffa7224 */ /* 0x002fc600078e0009 */
[----:B------:R-:W-:Y:S04]  /*a9fe0*/  STL [R1+0x1c0], R8 ;  /* 0x0001c00801007387 */ /* 0x000fe80000100800 */
[----:B------:R-:W-:Y:S04]  /*a9ff0*/  STL.64 [R1+0x1c8], R10 ;  /* 0x0001c80a01007387 */ /* 0x000fe80000100a00 */
[----:B------:R-:W-:Y:S04]  /*aa000*/  STL [R1+0x3ea0], R250 ;  /* 0x003ea0fa01007387 */ /* 0x000fe80000100800 */
[----:B----4-:R1:W-:Y:S04]  /*aa010*/  STS.128 [R0], R4 ;  /* 0x0000000400007388 */ /* 0x0103e80000000c00 */
[----:B-1----:R-:W2:Y:S04]  /*aa020*/  LDL.LU R4, [R1+0x578] ;  /* 0x0005780001047983 */ /* 0x002ea80000300800 */
[----:B------:R-:W2:Y:S04]  /*aa030*/  LDL.LU R5, [R1+0x57c] ;  /* 0x00057c0001057983 */ /* 0x000ea80000300800 */
[----:B------:R-:W2:Y:S04]  /*aa040*/  LDL.LU R6, [R1+0x568] ;  /* 0x0005680001067983 */ /* 0x000ea80000300800 */
[----:B------:R-:W2:Y:S01]  /*aa050*/  LDL.LU R7, [R1+0x56c] ;  /* 0x00056c0001077983 */ /* 0x000ea20000300800 */
[----:B------:R-:W-:Y:S01]  /*aa060*/  MOV R10, R220 ;  /* 0x000000dc000a7202 */ /* 0x000fe20000000f00 */
[----:B------:R-:W-:Y:S01]  /*aa070*/  IMAD.MOV.U32 R11, RZ, RZ, R221 ;  /* 0x000000ffff0b7224 */ /* 0x000fe200078e00dd */
[----:B------:R-:W-:Y:S01]  /*aa080*/  MOV R8, R200 ;  /* 0x000000c800087202 */ /* 0x000fe20000000f00 */
[----:B------:R-:W-:Y:S01]  /*aa090*/  IMAD.MOV.U32 R9, RZ, RZ, R201 ;  /* 0x000000ffff097224 */ /* 0x000fe200078e00c9 */
[----:B------:R-:W-:Y:S01]  /*aa0a0*/  MOV R220, R202 ;  /* 0x000000ca00dc7202 */ /* 0x000fe20000000f00 */
[----:B------:R-:W-:-:S03]  /*aa0b0*/  IMAD.MOV.U32 R221, RZ, RZ, R203 ;  /* 0x000000ffffdd7224 */ /* 0x000fc600078e00cb */
[----:B------:R-:W-:Y:S04]  /*aa0c0*/  STS.128 [R0+0x100], R8 ;  /* 0x0001000800007388 */ /* 0x000fe80000000c00 */
[----:B------:R-:W-:Y:S04]  /*aa0d0*/  STS.128 [R0+0x180], R220 ;  /* 0x000180dc00007388 */ /* 0x000fe80000000c00 */
[----:B--2---:R1:W-:Y:S01]  /*aa0e0*/  STS.128 [R0+0x80], R4 ;  /* 0x0000800400007388 */ /* 0x0043e20000000c00 */
[----:B------:R-:W-:-:S06]  /*aa0f0*/  NOP ;  /* 0x0000000000007918 */ /* 0x000fcc0000000000 */
[----:B------:R-:W2:Y:S04]  /*aa100*/  LDS.128 R28, [R2] ;  /* 0x00000000021c7984 */ /* 0x000ea80000000c00 */
[----:B------:R-:W3:Y:S04]  /*aa110*/  LDS.128 R8, [R228] ;  /* 0x00000000e4087984 */ /* 0x000ee80000000c00 */
[----:B-1----:R-:W4:Y:S04]  /*aa120*/  LDL.LU R4, [R1+0x860] ;  /* 0x0008600001047983 */ /* 0x002f280000300800 */
[----:B------:R-:W4:Y:S04]  /*aa130*/  LDL.LU R5, [R1+0x864] ;  /* 0x0008640001057983 */ /* 0x000f280000300800 */
[----:B------:R-:W4:Y:S04]  /*aa140*/  LDL.LU R6, [R1+0x850] ;  /* 0x0008500001067983 */ /* 0x000f280000300800 */
[----:B------:R-:W4:Y:S04]  /*aa150*/  LDL.LU R7, [R1+0x854] ;  /* 0x0008540001077983 */ /* 0x000f280000300800 */
[----:B--2---:R-:W-:Y:S04]  /*aa160*/  STL.64 [R1], R28 ;  /* 0x0000001c01007387 */ /* 0x004fe80000100a00 */
[----:B------:R-:W-:Y:S01]  /*aa170*/  STL.64 [R1+0x8], R30 ;  /* 0x0000081e01007387 */ /* 0x000fe20000100a00 */
[----:B---3--:R-:W-:Y:S01]  /*aa180*/  MOV R248, R8 ;  /* 0x0000000800f87202 */ /* 0x008fe20000000f00 */
[----:B------:R-:W-:-:S02]  /*aa190*/  IMAD.MOV.U32 R249, RZ, RZ, R9 ;  /* 0x000000fffff97224 */ /* 0x000fc400078e0009 */
[----:B------:R-:W1:Y:S04]  /*aa1a0*/  LDS.128 R28, [R3] ;  /* 0x00000000031c7984 */ /* 0x000e680000000c00 */
[----:B------:R-:W-:Y:S04]  /*aa1b0*/  STL.64 [R1+0x38], R10 ;  /* 0x0000380a01007387 */ /* 0x000fe80000100a00 */
[----:B------:R-:W2:Y:S01]  /*aa1c0*/  LDS.128 R8, [R252] ;  /* 0x00000000fc087984 */ /* 0x000ea20000000c00 */
[----:B------:R-:W-:-:S06]  /*aa1d0*/  NOP ;  /* 0x0000000000007918 */ /* 0x000fcc0000000000 */
[----:B-1----:R-:W-:Y:S04]  /*aa1e0*/  STL.64 [R1+0x80], R28 ;  /* 0x0000801c01007387 */ /* 0x002fe80000100a00 */
[----:B------:R-:W-:Y:S04]  /*aa1f0*/  STL.64 [R1+0x88], R30 ;  /* 0x0000881e01007387 */ /* 0x000fe80000100a00 */
[----:B--2---:R-:W-:Y:S04]  /*aa200*/  STL.64 [R1+0x178], R10 ;  /* 0x0001780a01007387 */ /* 0x004fe80000100a00 */
[----:B----4-:R1:W-:Y:S04]  /*aa210*/  STS.128 [R0], R4 ;  /* 0x0000000400007388 */ /* 0x0103e80000000c00 */
[----:B-1----:R-:W2:Y:S04]  /*aa220*/  LDL.LU R4, [R1+0x868] ;  /* 0x0008680001047983 */ /* 0x002ea80000300800 */
[----:B------:R-:W2:Y:S04]  /*aa230*/  LDL.LU R5, [R1+0x86c] ;  /* 0x00086c0001057983 */ /* 0x000ea80000300800 */
[----:B------:R-:W2:Y:S04]  /*aa240*/  LDL.LU R6, [R1+0x858] ;  /* 0x0008580001067983 */ /* 0x000ea80000300800 */
[----:B------:R-:W2:Y:S01]  /*aa250*/  LDL.LU R7, [R1+0x85c] ;  /* 0x00085c0001077983 */ /* 0x000ea20000300800 */
[----:B------:R-:W-:Y:S01]  /*aa260*/  MOV R250, R8 ;  /* 0x0000000800fa7202 */ /* 0x000fe20000000f00 */
[----:B------:R-:W-:-:S02]  /*aa270*/  IMAD.MOV.U32 R251, RZ, RZ, R9 ;  /* 0x000000fffffb7224 */ /* 0x000fc400078e0009 */
        /* <DEDUP_REMOVED lines=312> */
[----:B--2---:R-:W-:Y:S04]  /*ab600*/  STS.128 [R0+0x80], R4 ;  /* 0x0000800400007388 */ /* 0x004fe80000000c00 */
[----:B---3--:R-:W-:Y:S04]  /*ab610*/  STS.128 [R0+0x100], R8 ;  /* 0x0001000800007388 */ /* 0x008fe80000000c00 */
[----:B----4-:R-:W-:Y:S01]  /*ab620*/  STS.128 [R0+0x180], R32 ;  /* 0x0001802000007388 */ /* 0x010fe20000000c00 */
[----:B------:R-:W-:-:S06]  /*ab630*/  NOP ;  /* 0x0000000000007918 */ /* 0x000fcc0000000000 */
[----:B------:R-:W1:Y:S04]  /*ab640*/  LDS.128 R24, [R2] ;  /* 0x0000000002187984 */ /* 0x000e680000000c00 */
[----:B------:R-:W2:Y:S04]  /*ab650*/  LDS.128 R20, [R228] ;  /* 0x00000000e4147984 */ /* 0x000ea80000000c00 */
[----:B------:R-:W3:Y:S04]  /*ab660*/  LDS.128 R8, [R3] ;  /* 0x0000000003087984 */ /* 0x000ee80000000c00 */
[----:B------:R-:W-:Y:S01]  /*ab670*/  LDS.128 R4, [R252] ;  /* 0x00000000fc047984 */ /* 0x000fe20000000c00 */
[----:B------:R-:W-:-:S06]  /*ab680*/  NOP ;  /* 0x0000000000007918 */ /* 0x000fcc0000000000 */
[----:B------:R4:W-:Y:S04]  /*ab690*/  STS.128 [R0], R28 ;  /* 0x0000001c00007388 */ /* 0x0009e80000000c00 */
[----:B-1----:R-:W-:Y:S04]  /*ab6a0*/  STL [R1+0x3e80], R24 ;  /* 0x003e801801007387 */ /* 0x002fe80000100800 */
[----:B------:R-:W-:Y:S04]  /*ab6b0*/  STL [R1+0x3e7c], R25 ;  /* 0x003e7c1901007387 */ /* 0x000fe80000100800 */
[----:B------:R-:W-:Y:S04]  /*ab6c0*/  STL [R1+0x3e78], R26 ;  /* 0x003e781a01007387 */ /* 0x000fe80000100800 */
[----:B------:R-:W-:Y:S04]  /*ab6d0*/  STL [R1+0x3e74], R27 ;  /* 0x003e741b01007387 */ /* 0x000fe80000100800 */
[----:B--2---:R-:W-:Y:S04]  /*ab6e0*/  STL [R1+0x3e90], R20 ;  /* 0x003e901401007387 */ /* 0x004fe80000100800 */
[----:B------:R-:W-:Y:S04]  /*ab6f0*/  STL [R1+0x3e8c], R21 ;  /* 0x003e8c1501007387 */ /* 0x000fe80000100800 */
[----:B------:R-:W-:Y:S04]  /*ab700*/  STL [R1+0x3e88], R22 ;  /* 0x003e881601007387 */ /* 0x000fe80000100800 */
[----:B------:R-:W-:Y:S04]  /*ab710*/  STL [R1+0x3e84], R23 ;  /* 0x003e841701007387 */ /* 0x000fe80000100800 */
[----:B---3--:R-:W-:Y:S04]  /*ab720*/  STL [R1+0x3e98], R10 ;  /* 0x003e980a01007387 */ /* 0x008fe80000100800 */
[----:B------:R-:W-:Y:S04]  /*ab730*/  STL [R1+0x3e94], R11 ;  /* 0x003e940b01007387 */ /* 0x000fe80000100800 */
[----:B----4-:R-:W2:Y:S04]  /*ab740*/  LDL.LU R28, [R1+0xa78] ;  /* 0x000a7800011c7983 */ /* 0x010ea80000300800 */
        /* <DEDUP_REMOVED lines=19> */
[----:B------:R-:W-:Y:S04]  /*ab880*/  LDS.128 R60, [R2] ;  /* 0x00000000023c7984 */ /* 0x000fe80000000c00 */
[----:B------:R-:W-:Y:S04]  /*ab890*/  LDS.128 R56, [R228] ;  /* 0x00000000e4387984 */ /* 0x000fe80000000c00 */
[----:B------:R-:W-:Y:S04]  /*ab8a0*/  LDS.128 R32, [R3] ;  /* 0x0000000003207984 */ /* 0x000fe80000000c00 */
[----:B------:R-:W-:Y:S01]  /*ab8b0*/  LDS.128 R28, [R252] ;  /* 0x00000000fc1c7984 */ /* 0x000fe20000000c00 */
[----:B------:R-:W-:-:S06]  /*ab8c0*/  NOP ;  /* 0x0000000000007918 */ /* 0x000fcc0000000000 */
[----:B------:R1:W-:Y:S04]  /*ab8d0*/  STS.128 [R0], R64 ;  /* 0x0000004000007388 */ /* 0x0003e80000000c00 */
[----:B-1----:R-:W2:Y:S04]  /*ab8e0*/  LDL.LU R64, [R1+0xe8] ;  /* 0x0000e80001407983 */ /* 0x002ea80000300800 */
[----:B------:R-:W2:Y:S04]  /*ab8f0*/  LDL.LU R65, [R1+0xec] ;  /* 0x0000ec0001417983 */ /* 0x000ea80000300800 */
[----:B------:R-:W2:Y:S04]  /*ab900*/  LDL.LU R66, [R1+0xd8] ;  /* 0x0000d80001427983 */ /* 0x000ea80000300800 */
[----:B------:R-:W2:Y:S04]  /*ab910*/  LDL.LU R67, [R1+0xdc] ;  /* 0x0000dc0001437983 */ /* 0x000ea80000300800 */
        /* <DEDUP_REMOVED lines=12> */
[----:B------:R-:W-:Y:S04]  /*ab9e0*/  STS.128 [R0+0x100], R68 ;  /* 0x0001004400007388 */ /* 0x000fe80000000c00 */
[----:B------:R-:W-:Y:S04]  /*ab9f0*/  STS.128 [R0+0x180], R92 ;  /* 0x0001805c00007388 */ /* 0x000fe80000000c00 */
[----:B--2---:R-:W-:Y:S01]  /*aba00*/  STS.128 [R0+0x80], R64 ;  /* 0x0000804000007388 */ /* 0x004fe20000000c00 */
[----:B------:R-:W-:-:S06]  /*aba10*/  NOP ;  /* 0x0000000000007918 */ /* 0x000fcc0000000000 */
[----:B------:R-:W-:Y:S04]  /*aba20*/  LDS.128 R68, [R2] ;  /* 0x0000000002447984 */ /* 0x000fe80000000c00 */
[----:B------:R-:W-:Y:S04]  /*aba30*/  LDS.128 R64, [R228] ;  /* 0x00000000e4407984 */ /* 0x000fe80000000c00 */
[----:B------:R-:W-:Y:S04]  /*aba40*/  LDS.128 R48, [R3] ;  /* 0x0000000003307984 */ /* 0x000fe80000000c00 */
[----:B------:R-:W-:Y:S01]  /*aba50*/  LDS.128 R44, [R252] ;  /* 0x00000000fc2c7984 */ /* 0x000fe20000000c00 */
[----:B------:R-:W-:-:S06]  /*aba60*/  NOP ;  /* 0x0000000000007918 */ /* 0x000fcc0000000000 */
        /* <DEDUP_REMOVED lines=126> */
[----:B------:R-:W-:Y:S04]  /*ac250*/  LDS.128 R152, [R2] ;  /* 0x0000000002987984 */ /* 0x000fe80000000c00 */
[----:B------:R-:W-:Y:S04]  /*ac260*/  LDS.128 R148, [R228] ;  /* 0x00000000e4947984 */ /* 0x000fe80000000c00 */
[----:B------:R-:W-:Y:S01]  /*ac270*/  LDS.128 R144, [R3] ;  /* 0x0000000003907984 */ /* 0x000fe20000000c00 */
[----:B------:R-:W-:-:S06]  /*ac280*/  NOP ;  /* 0x0000000000007918 */ /* 0x000fcc0000000000 */
[----:B------:R2:W-:Y:S04]  /*ac290*/  STS.128 [R0], R156 ;  /* 0x0000009c00007388 */ /* 0x0005e80000000c00 */
[----:B-1----:R-:W-:Y:S04]  /*ac2a0*/  STL [R1+0x3e68], R143 ;  /* 0x003e688f01007387 */ /* 0x002fe80000100800 */
[----:B--2---:R-:W2:Y:S04]  /*ac2b0*/  LDL.LU R156, [R1+0x6b8] ;  /* 0x0006b800019c7983 */ /* 0x004ea80000300800 */
        /* <DEDUP_REMOVED lines=15> */
[----:B--2---:R-:W-:Y:S01]  /*ac3b0*/  STS.128 [R0+0x80], R156 ;  /* 0x0000809c00007388 */ /* 0x004fe20000000c00 */
[----:B------:R-:W-:-:S06]  /*ac3c0*/  NOP ;  /* 0x0000000000007918 */ /* 0x000fcc0000000000 */
[----:B------:R-:W1:Y:S04]  /*ac3d0*/  LDS.128 R108, [R252] ;  /* 0x00000000fc6c7984 */ /* 0x000e680000000c00 */
[----:B------:R-:W-:Y:S04]  /*ac3e0*/  LDS.128 R164, [R2] ;  /* 0x0000000002a47984 */ /* 0x000fe80000000c00 */
[----:B------:R-:W-:Y:S04]  /*ac3f0*/  LDS.128 R160, [R228] ;  /* 0x00000000e4a07984 */ /* 0x000fe80000000c00 */
[----:B------:R-:W-:Y:S01]  /*ac400*/  LDS.128 R156, [R3] ;  /* 0x00000000039c7984 */ /* 0x000fe20000000c00 */
[----:B------:R-:W-:-:S06]  /*ac410*/  NOP ;  /* 0x0000000000007918 */ /* 0x000fcc0000000000 */
[----:B---3--:R2:W-:Y:S04]  /*ac420*/  STS.128 [R0], R168 ;  /* 0x000000a800007388 */ /* 0x0085e80000000c00 */
        /* <DEDUP_REMOVED lines=14> */
[----:B------:R-:W4:Y:S01]  /*ac510*/  LDL.LU R188, [R1+0xc0] ;  /* 0x0000c00001bc7983 */ /* 0x000f220000300800 */
[----:B------:R-:W-:-:S03]  /*ac520*/  IMAD.MOV.U32 R191, RZ, RZ, R173 ;  /* 0x000000ffffbf7224 */ /* 0x000fc600078e00ad */
[----:B------:R-:W4:Y:S04]  /*ac530*/  LDL.LU R189, [R1+0xc4] ;  /* 0x0000c40001bd7983 */ /* 0x000f280000300800 */
[----:B--2---:R-:W-:Y:S04]  /*ac540*/  STS.128 [R0+0x80], R168 ;  /* 0x000080a800007388 */ /* 0x004fe80000000c00 */
[----:B---3--:R-:W-:Y:S04]  /*ac550*/  STS.128 [R0+0x100], R176 ;  /* 0x000100b000007388 */ /* 0x008fe80000000c00 */
[----:B----4-:R-:W-:Y:S01]  /*ac560*/  STS.128 [R0+0x180], R192 ;  /* 0x000180c000007388 */ /* 0x010fe20000000c00 */
[----:B------:R-:W-:-:S06]  /*ac570*/  NOP ;  /* 0x0000000000007918 */ /* 0x000fcc0000000000 */
[----:B------:R-:W1:Y:S01]  /*ac580*/  LDS.128 R168, [R252] ;  /* 0x00000000fca87984 */ /* 0x000e620000000c00 */
[----:B------:R-:W-:-:S03]  /*ac590*/  MOV R200, R42 ;  /* 0x0000002a00c87202 */ /* 0x000fc60000000f00 */
[----:B------:R-:W-:Y:S01]  /*ac5a0*/  LDS.128 R184, [R2] ;  /* 0x0000000002b87984 */ /* 0x000fe20000000c00 */
[----:B------:R-:W-:-:S03]  /*ac5b0*/  IMAD.MOV.U32 R201, RZ, RZ, R43 ;  /* 0x000000ffffc97224 */ /* 0x000fc600078e002b */
[----:B------:R-:W-:Y:S01]  /*ac5c0*/  LDS.128 R180, [R228] ;  /* 0x00000000e4b47984 */ /* 0x000fe20000000c00 */
[----:B------:R-:W-:-:S03]  /*ac5d0*/  MOV R202, R38 ;  /* 0x0000002600ca7202 */ /* 0x000fc60000000f00 */
[----:B------:R-:W-:Y:S01]  /*ac5e0*/  LDS.128 R176, [R3] ;  /* 0x0000000003b07984 */ /* 0x000fe20000000c00 */
[----:B------:R-:W-:-:S06]  /*ac5f0*/  NOP ;  /* 0x0000000000007918 */ /* 0x000fcc0000000000 */
[----:B-1----:R-:W-:Y:S04]  /*ac600*/  STL [R1+0x3e58], R171 ;  /* 0x003e58ab01007387 */ /* 0x002fe80000100800 */
[----:B------:R-:W2:Y:S04]  /*ac610*/  LDL.LU R172, [R1+0xc8] ;  /* 0x0000c80001ac7983 */ /* 0x000ea80000300800 */
[----:B------:R-:W2:Y:S04]  /*ac620*/  LDL.LU R173, [R1+0xcc] ;  /* 0x0000cc0001ad7983 */ /* 0x000ea80000300800 */
[----:B------:R-:W3:Y:S04]  /*ac630*/  LDL.LU R192, [R1+0xa00] ;  /* 0x000a000001c07983 */ /* 0x000ee80000300800 */
[----:B------:R-:W3:Y:S04]  /*ac640*/  LDL.LU R193, [R1+0xa04] ;  /* 0x000a040001c17983 */ /* 0x000ee80000300800 */
[----:B------:R-:W3:Y:S04]  /*ac650*/  LDL.LU R194, [R1+0x8c0] ;  /* 0x0008c00001c27983 */ /* 0x000ee80000300800 */
[----:B------:R-:W3:Y:S01]  /*ac660*/  LDL.LU R195, [R1+0x8c4] ;  /* 0x0008c40001c37983 */ /* 0x000ee20000300800 */
[----:B------:R-:W-:-:S03]  /*ac670*/  IMAD.MOV.U32 R203, RZ, RZ, R39 ;  /* 0x000000ffffcb7224 */ /* 0x000fc600078e0027 */
[----:B------:R-:W-:Y:S04]  /*ac680*/  STS.128 [R0], R188 ;  /* 0x000000bc00007388 */ /* 0x000fe80000000c00 */
[----:B------:R-:W-:Y:S04]  /*ac690*/  STS.128 [R0+0x180], R200 ;  /* 0x000180c800007388 */ /* 0x000fe80000000c00 */
[----:B--2---:R1:W-:Y:S02]  /*ac6a0*/  STS.128 [R0+0x80], R172 ;  /* 0x000080ac00007388 */ /* 0x0043e40000000c00 */
[----:B-1----:R-:W-:Y:S01]  /*ac6b0*/  MOV R172, R40 ;  /* 0x0000002800ac7202 */ /* 0x002fe20000000f00 */
[----:B------:R-:W-:Y:S01]  /*ac6c0*/  IMAD.MOV.U32 R173, RZ, RZ, R41 ;  /* 0x000000ffffad7224 */ /* 0x000fe200078e0029 */
[----:B------:R-:W-:Y:S01]  /*ac6d0*/  MOV R174, R36 ;  /* 0x0000002400ae7202 */ /* 0x000fe20000000f00 */
[----:B------:R-:W-:-:S05]  /*ac6e0*/  IMAD.MOV.U32 R175, RZ, RZ, R37 ;  /* 0x000000ffffaf7224 */ /* 0x000fca00078e0025 */
[----:B------:R-:W-:Y:S01]  /*ac6f0*/  STS.128 [R0+0x100], R172 ;  /* 0x000100ac00007388 */ /* 0x000fe20000000c00 */
        /* <DEDUP_REMOVED lines=60> */
[----:B------:R-:W-:Y:S04]  /*acac0*/  STL [R1+0x3e64], R55 ;  /* 0x003e643701007387 */ /* 0x000fe80000100800 */
        /* <DEDUP_REMOVED lines=12> */
[----:B--2---:R1:W-:Y:S04]  /*acb90*/  STS.128 [R0+0x80], R220 ;  /* 0x000080dc00007388 */ /* 0x0043e80000000c00 */
[----:B---3--:R-:W-:Y:S04]  /*acba0*/  STS.128 [R0+0x100], R224 ;  /* 0x000100e000007388 */ /* 0x008fe80000000c00 */
[----:B----4-:R-:W-:Y:S01]  /*acbb0*/  STS.128 [R0+0x180], R244 ;  /* 0x000180f400007388 */ /* 0x010fe20000000c00 */
[----:B------:R-:W-:-:S06]  /*acbc0*/  NOP ;  /* 0x0000000000007918 */ /* 0x000fcc0000000000 */
[----:B------:R-:W2:Y:S01]  /*acbd0*/  LDS.128 R240, [R252] ;  /* 0x00000000fcf07984 */ /* 0x000ea20000000c00 */
[----:B-1----:R-:W-:-:S03]  /*acbe0*/  MOV R222, R196 ;  /* 0x000000c400de7202 */ /* 0x002fc60000000f00 */
[----:B------:R-:W3:Y:S01]  /*acbf0*/  LDL.LU R220, [R1+0xa90] ;  /* 0x000a900001dc7983 */ /* 0x000ee20000300800 */
[----:B------:R-:W-:-:S03]  /*acc00*/  IMAD.MOV.U32 R223, RZ, RZ, R197 ;  /* 0x000000ffffdf7224 */ /* 0x000fc600078e00c5 */
[----:B------:R-:W3:Y:S04]  /*acc10*/  LDL.LU R221, [R1+0xa94] ;  /* 0x000a940001dd7983 */ /* 0x000ee80000300800 */
[----:B------:R-:W4:Y:S04]  /*acc20*/  LDL.LU R10, [R1+0x1a7c] ;  /* 0x001a7c00010a7983 */ /* 0x000f280000300800 */
[----:B------:R-:W1:Y:S04]  /*acc30*/  LDS.128 R224, [R2] ;  /* 0x0000000002e07984 */ /* 0x000e680000000c00 */
[----:B------:R-:W-:Y:S04]  /*acc40*/  LDS.128 R228, [R228] ;  /* 0x00000000e4e47984 */ /* 0x000fe80000000c00 */
[----:B------:R-:W-:Y:S01]  /*acc50*/  LDS.128 R236, [R3] ;  /* 0x0000000003ec7984 */ /* 0x000fe20000000c00 */
[----:B------:R-:W-:-:S06]  /*acc60*/  NOP ;  /* 0x0000000000007918 */ /* 0x000fcc0000000000 */
[----:B--2---:R2:W-:Y:S04]  /*acc70*/  STL [R1+0x3e6c], R243 ;  /* 0x003e6cf301007387 */ /* 0x0045e80000100800 */
        /* <DEDUP_REMOVED lines=11> */
[----:B------:R-:W2:Y:S01]  /*acd30*/  LDL.LU R111, [R1+0x1a90] ;  /* 0x001a9000016f7983 */ /* 0x000ea20000300800 */
[----:B----4-:R-:W-:-:S03]  /*acd40*/  IMAD R246, R10, c[0x0][0x198], RZ ;  /* 0x000066000af67a24 */ /* 0x010fc600078e02ff */
[----:B---3--:R-:W-:Y:S04]  /*acd50*/  STS.128 [R0], R220 ;  /* 0x000000dc00007388 */ /* 0x008fe80000000c00 */
[----:B------:R3:W-:Y:S02]  /*acd60*/  STS.128 [R0+0x80], R196 ;  /* 0x000080c400007388 */ /* 0x0007e40000000c00 */
[----:B---3--:R-:W-:Y:S01]  /*acd70*/  MOV R196, R216 ;  /* 0x000000d800c47202 */ /* 0x008fe20000000f00 */
[C---:B------:R-:W-:Y:S01]  /*acd80*/  IMAD R3, R54.reuse, c[0x0][0x194], RZ ;  /* 0x0000650036037a24 */ /* 0x040fe200078e02ff */
[----:B------:R-:W-:Y:S02]  /*acd90*/  ISETP.GE.AND P1, PT, R54, c[0x0][0x178], PT ;  /* 0x00005e0036007a0c */ /* 0x000fe40003f26270 */
[----:B------:R-:W-:-:S02]  /*acda0*/  MOV R216, R218 ;  /* 0x000000da00d87202 */ /* 0x000fc40000000f00 */
[----:B------:R-:W-:Y:S01]  /*acdb0*/  MOV R218, R234 ;  /* 0x000000ea00da7202 */ /* 0x000fe20000000f00 */
[----:B------:R-:W-:Y:S01]  /*acdc0*/  IMAD.MOV.U32 R197, RZ, RZ, R217 ;  /* 0x000000ffffc57224 */ /* 0x000fe200078e00d9 */
[C---:B------:R-:W-:Y:S01]  /*acdd0*/  LEA R234, P2, R3.reuse, c[0x0][0x170], 0x2 ;  /* 0x00005c0003ea7a11 */ /* 0x040fe200078410ff */
[----:B------:R-:W-:Y:S01]  /*acde0*/  IMAD.MOV.U32 R217, RZ, RZ, R219 ;  /* 0x000000ffffd97224 */ /* 0x000fe200078e00db */
[----:B------:R-:W-:Y:S01]  /*acdf0*/  ISETP.LT.AND P1, PT, R10, c[0x0][0x17c], !P1 ;  /* 0x00005f000a007a0c */ /* 0x000fe20004f21270 */
[----:B------:R-:W-:Y:S01]  /*ace00*/  IMAD.MOV.U32 R199, RZ, RZ, R233 ;  /* 0x000000ffffc77224 */ /* 0x000fe200078e00e9 */
[----:B------:R-:W-:Y:S01]  /*ace10*/  MOV R198, R232 ;  /* 0x000000e800c67202 */ /* 0x000fe20000000f00 */
[----:B------:R-:W-:Y:S01]  /*ace20*/  IMAD.MOV.U32 R219, RZ, RZ, R235 ;  /* 0x000000ffffdb7224 */ /* 0x000fe200078e00eb */
[----:B------:R-:W-:-:S03]  /*ace30*/  LEA.HI.X.SX32 R235, R3, c[0x0][0x174], 0x2, P2 ;  /* 0x00005d0003eb7a11 */ /* 0x000fc600010f16ff */
[----:B------:R3:W-:Y:S04]  /*ace40*/  STS.128 [R0+0x100], R196 ;  /* 0x000100c400007388 */ /* 0x0007e80000000c00 */
[----:B------:R2:W-:Y:S01]  /*ace50*/  STS.128 [R0+0x180], R216 ;  /* 0x000180d800007388 */ /* 0x0005e20000000c00 */
[----:B---3--:R-:W-:Y:S01]  /*ace60*/  IMAD.WIDE R196, R246, 0x4, R234 ;  /* 0x00000004f6c47825 */ /* 0x008fe200078e02ea */
[----:B------:R-:W-:-:S06]  /*ace70*/  NOP ;  /* 0x0000000000007918 */ /* 0x000fcc0000000000 */
[----:B------:R3:W-:Y:S01]  /*ace80*/  @P1 STG.E [R196.64], R24 ;  /* 0x00000018c4001986 */ /* 0x0007e2000c101908 */
[C---:B--2---:R-:W-:Y:S01]  /*ace90*/  IMAD R0, R243.reuse, c[0x0][0x194], RZ ;  /* 0x00006500f3007a24 */ /* 0x044fe200078e02ff */
[----:B------:R-:W-:Y:S02]  /*acea0*/  ISETP.GE.AND P1, PT, R243, c[0x0][0x178], PT ;  /* 0x00005e00f3007a0c */ /* 0x000fe40003f26270 */
[----:B---3--:R-:W2:Y:S02]  /*aceb0*/  LDL.LU R24, [R1+0x50] ;  /* 0x0000500001187983 */ /* 0x008ea40000300800 */
[----:B------:R-:W-:Y:S02]  /*acec0*/  LEA R232, P2, R0, c[0x0][0x170], 0x2 ;  /* 0x00005c0000e87a11 */ /* 0x000fe400078410ff */
[----:B------:R-:W-:Y:S02]  /*aced0*/  ISETP.LT.AND P1, PT, R10, c[0x0][0x17c], !P1 ;  /* 0x00005f000a007a0c */ /* 0x000fe40004f21270 */
[----:B------:R-:W-:Y:S01]  /*acee0*/  LEA.HI.X.SX32 R233, R0, c[0x0][0x174], 0x2, P2 ;  /* 0x00005d0000e97a11 */ /* 0x000fe200010f16ff */
[----:B------:R-:W-:-:S04]  /*acef0*/  IMAD R0, R143, c[0x0][0x194], RZ ;  /* 0x000065008f007a24 */ /* 0x000fc800078e02ff */
[----:B------:R-:W-:-:S06]  /*acf00*/  IMAD.WIDE R196, R246, 0x4, R232 ;  /* 0x00000004f6c47825 */ /* 0x000fcc00078e02e8 */
[----:B------:R3:W-:Y:S01]  /*acf10*/  @P1 STG.E [R196.64], R26 ;  /* 0x0000001ac4001986 */ /* 0x0007e2000c101908 */
[----:B------:R-:W-:-:S04]  /*acf20*/  ISETP.GE.AND P1, PT, R143, c[0x0][0x178], PT ;  /* 0x00005e008f007a0c */ /* 0x000fc80003f26270 */
[----:B------:R-:W-:Y:S02]  /*acf30*/  ISETP.LT.AND P1, PT, R10, c[0x0][0x17c], !P1 ;  /* 0x00005f000a007a0c */ /* 0x000fe40004f21270 */
[C---:B---3--:R-:W-:Y:S01]  /*acf40*/  LEA R196, P2, R0.reuse, c[0x0][0x170], 0x2 ;  /* 0x00005c0000c47a11 */ /* 0x048fe200078410ff */
[----:B------:R-:W3:Y:S03]  /*acf50*/  LDL.LU R26, [R1+0x20] ;  /* 0x00002000011a7983 */ /* 0x000ee60000300800 */
[----:B------:R-:W-:Y:S01]  /*acf60*/  LEA.HI.X.SX32 R197, R0, c[0x0][0x174], 0x2, P2 ;  /* 0x00005d0000c57a11 */ /* 0x000fe200010f16ff */
[----:B------:R-:W-:-:S04]  /*acf70*/  IMAD R0, R55, c[0x0][0x194], RZ ;  /* 0x0000650037007a24 */ /* 0x000fc800078e02ff */
[----:B------:R-:W-:Y:S01]  /*acf80*/  IMAD.WIDE R198, R246, 0x4, R196 ;  /* 0x00000004f6c67825 */ /* 0x000fe200078e02c4 */
[----:B------:R-:W-:-:S04]  /*acf90*/  LEA R222, P2, R0, c[0x0][0x170], 0x2 ;  /* 0x00005c0000de7a11 */ /* 0x000fc800078410ff */
[----:B------:R4:W-:Y:S01]  /*acfa0*/  @P1 STG.E [R198.64], R25 ;  /* 0x00000019c6001986 */ /* 0x0009e2000c101908 */
[----:B------:R-:W-:-:S04]  /*acfb0*/  ISETP.GE.AND P1, PT, R55, c[0x0][0x178], PT ;  /* 0x00005e0037007a0c */ /* 0x000fc80003f26270 */
[----:B------:R-:W-:Y:S02]  /*acfc0*/  ISETP.LT.AND P1, PT, R10, c[0x0][0x17c], !P1 ;  /* 0x00005f000a007a0c */ /* 0x000fe40004f21270 */
[----:B------:R-:W-:-:S05]  /*acfd0*/  LEA.HI.X.SX32 R223, R0, c[0x0][0x174], 0x2, P2 ;  /* 0x00005d0000df7a11 */ /* 0x000fca00010f16ff */
[----:B----4-:R-:W-:Y:S01]  /*acfe0*/  IMAD.WIDE R198, R246, 0x4, R222 ;  /* 0x00000004f6c67825 */ /* 0x010fe200078e02de */
[----:B------:R-:W4:Y:S04]  /*acff0*/  LDL.LU R25, [R1+0x10] ;  /* 0x0000100001197983 */ /* 0x000f280000300800 */
[----:B------:R-:W4:Y:S04]  /*ad000*/  LDL.LU R20, [R1] ;  /* 0x0000000001147983 */ /* 0x000f280000300800 */
[----:B------:R1:W-:Y:S04]  /*ad010*/  @P1 STG.E [R198.64], R27 ;  /* 0x0000001bc6001986 */ /* 0x0003e8000c101908 */
[----:B-1----:R-:W4:Y:S04]  /*ad020*/  LDL.LU R27, [R1+0x164] ;  /* 0x00016400011b7983 */ /* 0x002f280000300800 */
[----:B------:R-:W4:Y:S04]  /*ad030*/  LDL.LU R171, [R1+0x1a94] ;  /* 0x001a940001ab7983 */ /* 0x000f280000300800 */
[----:B------:R-:W4:Y:S01]  /*ad040*/  LDL.LU R195, [R1+0x1a98] ;  /* 0x001a980001c37983 */ /* 0x000f220000300800 */
[----:B------:R-:W-:-:S02]  /*ad050*/  MOV R244, c[0x0][0x194] ;  /* 0x0000650000f47a02 */ /* 0x000fc40000000f00 */
[----:B------:R-:W-:-:S03]  /*ad060*/  ISETP.GE.AND P1, PT, R10, c[0x0][0x17c], PT ;  /* 0x00005f000a007a0c */ /* 0x000fc60003f26270 */
[----:B------:R-:W-:Y:S01]  /*ad070*/  IMAD R0, R244, 0x80, R3 ;  /* 0x00000080f4007824 */ /* 0x000fe200078e0203 */
[----:B------:R-:W-:-:S04]  /*ad080*/  ISETP.LT.AND P3, PT, R39, c[0x0][0x178], !P1 ;  /* 0x00005e0027007a0c */ /* 0x000fc80004f61270 */
[----:B------:R-:W-:-:S04]  /*ad090*/  LEA R220, P2, R0, c[0x0][0x170], 0x2 ;  /* 0x00005c0000dc7a11 */ /* 0x000fc800078410ff */
[----:B------:R-:W-:-:S05]  /*ad0a0*/  LEA.HI.X.SX32 R221, R0, c[0x0][0x174], 0x2, P2 ;  /* 0x00005d0000dd7a11 */ /* 0x000fca00010f16ff */
[----:B------:R-:W-:Y:S01]  /*ad0b0*/  IMAD.WIDE R198, R246, 0x4, R220 ;  /* 0x00000004f6c67825 */ /* 0x000fe200078e02dc */
[----:B------:R-:W-:-:S04]  /*ad0c0*/  LEA R0, R244, R0, 0x5 ;  /* 0x00000000f4007211 */ /* 0x000fc800078e28ff */
[----:B------:R-:W-:-:S04]  /*ad0d0*/  LEA R218, P2, R0, c[0x0][0x170], 0x2 ;  /* 0x00005c0000da7a11 */ /* 0x000fc800078410ff */
[----:B------:R-:W-:Y:S01]  /*ad0e0*/  LEA.HI.X.SX32 R219, R0, c[0x0][0x174], 0x2, P2 ;  /* 0x00005d0000db7a11 */ /* 0x000fe200010f16ff */
[----:B------:R-:W-:-:S05]  /*ad0f0*/  IMAD R0, R244, 0x20, R0 ;  /* 0x00000020f4007824 */ /* 0x000fca00078e0200 */
[----:B------:R-:W-:-:S04]  /*ad100*/  LEA R216, P2, R0, c[0x0][0x170], 0x2 ;  /* 0x00005c0000d87a11 */ /* 0x000fc800078410ff */
[----:B------:R-:W-:Y:S01]  /*ad110*/  LEA.HI.X.SX32 R217, R0, c[0x0][0x174], 0x2, P2 ;  /* 0x00005d0000d97a11 */ /* 0x000fe200010f16ff */
[----:B--2---:R1:W-:Y:S04]  /*ad120*/  @P3 STG.E [R198.64], R24 ;  /* 0x00000018c6003986 */ /* 0x0043e8000c101908 */
[----:B-1----:R-:W2:Y:S01]  /*ad130*/  LDL.LU R24, [R1+0x124] ;  /* 0x0001240001187983 */ /* 0x002ea20000300800 */
[----:B------:R-:W-:Y:S01]  /*ad140*/  ISETP.LT.AND P3, PT, R111, c[0x0][0x178], !P1 ;  /* 0x00005e006f007a0c */ /* 0x000fe20004f61270 */
[C---:B------:R-:W-:Y:S02]  /*ad150*/  IMAD.WIDE R198, R246.reuse, 0x4, R218 ;  /* 0x00000004f6c67825 */ /* 0x040fe400078e02da */
[----:B------:R-:W2:Y:S10]  /*ad160*/  LDL.LU R22, [R1+0x104] ;  /* 0x0001040001167983 */ /* 0x000eb40000300800 */
[----:B---3--:R1:W-:Y:S04]  /*ad170*/  @P3 STG.E [R198.64], R26 ;  /* 0x0000001ac6003986 */ /* 0x0083e8000c101908 */
[----:B-1----:R-:W3:Y:S01]  /*ad180*/  LDL.LU R26, [R1+0x74] ;  /* 0x00007400011a7983 */ /* 0x002ee20000300800 */
[----:B------:R-:W-:-:S03]  /*ad190*/  IMAD.WIDE R198, R246, 0x4, R216 ;  /* 0x00000004f6c67825 */ /* 0x000fc600078e02d8 */
[----:B------:R-:W3:Y:S01]  /*ad1a0*/  LDL.LU R21, [R1+0x54] ;  /* 0x0000540001157983 */ /* 0x000ee20000300800 */
[----:B----4-:R-:W-:-:S13]  /*ad1b0*/  ISETP.LT.AND P3, PT, R171, c[0x0][0x178], !P1 ;  /* 0x00005e00ab007a0c */ /* 0x010fda0004f61270 */
[----:B------:R1:W-:Y:S04]  /*ad1c0*/  @P3 STG.E [R198.64], R25 ;  /* 0x00000019c6003986 */ /* 0x0003e8000c101908 */
[----:B-1----:R-:W4:Y:S01]  /*ad1d0*/  LDL.LU R25, [R1+0x24] ;  /* 0x0000240001197983 */ /* 0x002f220000300800 */
[----:B------:R-:W-:Y:S02]  /*ad1e0*/  LEA R0, R244, R0, 0x5 ;  /* 0x00000000f4007211 */ /* 0x000fe400078e28ff */
[----:B------:R-:W-:Y:S01]  /*ad1f0*/  ISETP.LT.AND P1, PT, R195, c[0x0][0x178], !P1 ;  /* 0x00005e00c3007a0c */ /* 0x000fe20004f21270 */
[----:B------:R-:W4:Y:S01]  /*ad200*/  LDL.LU R23, [R1+0x14] ;  /* 0x0000140001177983 */ /* 0x000f220000300800 */
[----:B------:R-:W-:-:S04]  /*ad210*/  LEA R198, P2, R0, c[0x0][0x170], 0x2 ;  /* 0x00005c0000c67a11 */ /* 0x000fc800078410ff */
[----:B------:R-:W-:-:S05]  /*ad220*/  LEA.HI.X.SX32 R199, R0, c[0x0][0x174], 0x2, P2 ;  /* 0x00005d0000c77a11 */ /* 0x000fca00010f16ff */
[C---:B------:R-:W-:Y:S01]  /*ad230*/  IMAD.WIDE R244, R246.reuse, 0x4, R198 ;  /* 0x00000004f6f47825 */ /* 0x040fe200078e02c6 */
[----:B------:R-:W-:-:S04]  /*ad240*/  IADD3 R3, R246, c[0x0][0x198], RZ ;  /* 0x00006600f6037a10 */ /* 0x000fc80007ffe0ff */
[----:B------:R1:W-:Y:S01]  /*ad250*/  @P1 STG.E [R244.64], R20 ;  /* 0x00000014f4001986 */ /* 0x0003e2000c101908 */
[----:B------:R-:W-:Y:S02]  /*ad260*/  ISETP.LT.AND P1, PT, R54, c[0x0][0x178], !P0 ;  /* 0x00005e0036007a0c */ /* 0x000fe40004721270 */
[----:B------:R-:W-:Y:S01]  /*ad270*/  ISETP.LT.AND P2, PT, R243, c[0x0][0x178], !P0 ;  /* 0x00005e00f3007a0c */ /* 0x000fe20004741270 */
[C---:B-1----:R-:W-:Y:S01]  /*ad280*/  IMAD.WIDE R244, R3.reuse, 0x4, R234 ;  /* 0x0000000403f47825 */ /* 0x042fe200078e02ea */
[----:B------:R-:W4:Y:S09]  /*ad290*/  LDL.LU R20, [R1+0x4] ;  /* 0x0000040001147983 */ /* 0x000f320000300800 */
[----:B------:R1:W-:Y:S02]  /*ad2a0*/  @P1 STG.E [R244.64], R27 ;  /* 0x0000001bf4001986 */ /* 0x0003e4000c101908 */
[----:B-1----:R-:W-:-:S02]  /*ad2b0*/  IMAD.WIDE R244, R3, 0x4, R232 ;  /* 0x0000000403f47825 */ /* 0x002fc400078e02e8 */
[----:B------:R-:W4:Y:S01]  /*ad2c0*/  LDL.LU R27, [R1+0x1e0] ;  /* 0x0001e000011b7983 */ /* 0x000f220000300800 */
[----:B------:R-:W-:-:S03]  /*ad2d0*/  ISETP.LT.AND P1, PT, R143, c[0x0][0x178], !P0 ;  /* 0x00005e008f007a0c */ /* 0x000fc60004721270 */
[----:B--2---:R1:W-:Y:S04]  /*ad2e0*/  @P2 STG.E [R244.64], R24 ;  /* 0x00000018f4002986 */ /* 0x0043e8000c101908 */
[----:B-1----:R-:W2:Y:S04]  /*ad2f0*/  LDL.LU R24, [R1+0x1b0] ;  /* 0x0001b00001187983 */ /* 0x002ea80000300800 */
[----:B------:R-:W2:Y:S01]  /*ad300*/  LDL.LU R0, [R1+0x3d5c] ;  /* 0x003d5c0001007983 */ /* 0x000ea20000300800 */
[----:B------:R-:W-:Y:S01]  /*ad310*/  ISETP.LT.AND P2, PT, R55, c[0x0][0x178], !P0 ;  /* 0x00005e0037007a0c */ /* 0x000fe20004741270 */
[----:B------:R-:W-:-:S05]  /*ad320*/  IMAD.WIDE R244, R3, 0x4, R196 ;  /* 0x0000000403f47825 */ /* 0x000fca00078e02c4 */
[----:B------:R1:W-:Y:S01]  /*ad330*/  @P1 STG.E [R244.64], R22 ;  /* 0x00000016f4001986 */ /* 0x0003e2000c101908 */
[----:B------:R-:W-:-:S03]  /*ad340*/  ISETP.LT.AND P1, PT, R39, c[0x0][0x178], !P0 ;  /* 0x00005e0027007a0c */ /* 0x000fc60004721270 */
[----:B-1----:R-:W2:Y:S01]  /*ad350*/  LDL.LU R22, [R1+0x190] ;  /* 0x0001900001167983 */ /* 0x002ea20000300800 */
[----:B------:R-:W-:-:S05]  /*ad360*/  IMAD.WIDE R244, R3, 0x4, R222 ;  /* 0x0000000403f47825 */ /* 0x000fca00078e02de */
[----:B---3--:R1:W-:Y:S01]  /*ad370*/  @P2 STG.E [R244.64], R26 ;  /* 0x0000001af4002986 */ /* 0x0083e2000c101908 */
[----:B------:R-:W-:-:S03]  /*ad380*/  ISETP.LT.AND P2, PT, R111, c[0x0][0x178], !P0 ;  /* 0x00005e006f007a0c */ /* 0x000fc60004741270 */
[----:B-1----:R-:W3:Y:S01]  /*ad390*/  LDL.LU R26, [R1+0x150] ;  /* 0x00015000011a7983 */ /* 0x002ee20000300800 */
[----:B------:R-:W-:-:S05]  /*ad3a0*/  IMAD.WIDE R244, R3, 0x4, R220 ;  /* 0x0000000403f47825 */ /* 0x000fca00078e02dc */
[----:B------:R1:W-:Y:S02]  /*ad3b0*/  @P1 STG.E [R244.64], R21 ;  /* 0x00000015f4001986 */ /* 0x0003e4000c101908 */
[----:B-1----:R-:W-:Y:S02]  /*ad3c0*/  IMAD.WIDE R244, R3, 0x4, R218 ;  /* 0x0000000403f47825 */ /* 0x002fe400078e02da */
[----:B------:R-:W3:Y:S04]  /*ad3d0*/  LDL.LU R21, [R1+0x110] ;  /* 0x0001100001157983 */ /* 0x000ee80000300800 */
[----:B----4-:R1:W-:Y:S04]  /*ad3e0*/  @P2 STG.E [R244.64], R25 ;  /* 0x00000019f4002986 */ /* 0x0103e8000c101908 */
[----:B-1----:R-:W4:Y:S01]  /*ad3f0*/  LDL.LU R25, [R1+0xf0] ;  /* 0x0000f00001197983 */ /* 0x002f220000300800 */
[----:B------:R-:W-:-:S02]  /*ad400*/  ISETP.LT.AND P1, PT, R171, c[0x0][0x178], !P0 ;  /* 0x00005e00ab007a0c */ /* 0x000fc40004721270 */
[----:B------:R-:W-:Y:S01]  /*ad410*/  ISETP.LT.AND P0, PT, R195, c[0x0][0x178], !P0 ;  /* 0x00005e00c3007a0c */ /* 0x000fe20004701270 */
[----:B------:R-:W-:-:S10]  /*ad420*/  IMAD.WIDE R244, R3, 0x4, R216 ;  /* 0x0000000403f47825 */ /* 0x000fd400078e02d8 */
[----:B------:R1:W-:Y:S02]  /*ad430*/  @P1 STG.E [R244.64], R23 ;  /* 0x00000017f4001986 */ /* 0x0003e4000c101908 */
[----:B-1----:R-:W-:-:S05]  /*ad440*/  IMAD.WIDE R244, R3, 0x4, R198 ;  /* 0x0000000403f47825 */ /* 0x002fca00078e02c6 */
[----:B------:R1:W-:Y:S01]  /*ad450*/  @P0 STG.E [R244.64], R20 ;  /* 0x00000014f4000986 */ /* 0x0003e2000c101908 */
[----:B------:R-:W-:-:S05]  /*ad460*/  IADD3 R3, R3, c[0x0][0x198], RZ ;  /* 0x0000660003037a10 */ /* 0x000fca0007ffe0ff */
[----:B-1----:R-:W-:Y:S01]  /*ad470*/  IMAD.WIDE R244, R3, 0x4, R234 ;  /* 0x0000000403f47825 */ /* 0x002fe200078e02ea */
[----:B------:R-:W4:Y:S01]  /*ad480*/  LDL.LU R20, [R1+0x60] ;  /* 0x0000600001147983 */ /* 0x000f220000300800 */
[----:B--2---:R-:W-:-:S04]  /*ad490*/  ISETP.GE.AND P0, PT, R0, c[0x0][0x17c], PT ;  /* 0x00005f0000007a0c */ /* 0x004fc80003f06270 */
[----:B------:R-:W-:Y:S02]  /*ad4a0*/  ISETP.LT.AND P1, PT, R54, c[0x0][0x178], !P0 ;  /* 0x00005e0036007a0c */ /* 0x000fe40004721270 */
[----:B------:R-:W-:-:S11]  /*ad4b0*/  ISETP.LT.AND P2, PT, R243, c[0x0][0x178], !P0 ;  /* 0x00005e00f3007a0c */ /* 0x000fd60004741270 */
[----:B------:R1:W-:Y:S02]  /*ad4c0*/  @P1 STG.E [R244.64], R27 ;  /* 0x0000001bf4001986 */ /* 0x0003e4000c101908 */
[----:B-1----:R-:W-:Y:S02]  /*ad4d0*/  IMAD.WIDE R244, R3, 0x4, R232 ;  /* 0x0000000403f47825 */ /* 0x002fe400078e02e8 */
[----:B------:R-:W2:Y:S04]  /*ad4e0*/  LDL.LU R27, [R1+0x1e4] ;  /* 0x0001e400011b7983 */ /* 0x000ea80000300800 */
[----:B------:R1:W-:Y:S04]  /*ad4f0*/  @P2 STG.E [R244.64], R24 ;  /* 0x00000018f4002986 */ /* 0x0003e8000c101908 */
[----:B-1----:R-:W2:Y:S04]  /*ad500*/  LDL.LU R24, [R1+0x1b4] ;  /* 0x0001b40001187983 */ /* 0x002ea80000300800 */
[----:B------:R-:W2:Y:S01]  /*ad510*/  LDL.LU R0, [R1+0x3d60] ;  /* 0x003d600001007983 */ /* 0x000ea20000300800 */
[----:B------:R-:W-:-:S02]  /*ad520*/  ISETP.LT.AND P1, PT, R143, c[0x0][0x178], !P0 ;  /* 0x00005e008f007a0c */ /* 0x000fc40004721270 */
[----:B------:R-:W-:Y:S01]  /*ad530*/  ISETP.LT.AND P2, PT, R55, c[0x0][0x178], !P0 ;  /* 0x00005e0037007a0c */ /* 0x000fe20004741270 */
[----:B------:R-:W-:Y:S01]  /*ad540*/  IMAD.WIDE R244, R3, 0x4, R196 ;  /* 0x0000000403f47825 */ /* 0x000fe200078e02c4 */
[----:B------:R-:W2:Y:S09]  /*ad550*/  LDL.LU R23, [R1+0x194] ;  /* 0x0001940001177983 */ /* 0x000eb20000300800 */
[----:B------:R1:W-:Y:S01]  /*ad560*/  @P1 STG.E [R244.64], R22 ;  /* 0x00000016f4001986 */ /* 0x0003e2000c101908 */
[----:B------:R-:W-:Y:S01]  /*ad570*/  ISETP.LT.AND P1, PT, R39, c[0x0][0x178], !P0 ;  /* 0x00005e0027007a0c */ /* 0x000fe20004721270 */
[----:B-1----:R-:W-:-:S05]  /*ad580*/  IMAD.WIDE R244, R3, 0x4, R222 ;  /* 0x0000000403f47825 */ /* 0x002fca00078e02de */
[----:B---3--:R1:W-:Y:S01]  /*ad590*/  @P2 STG.E [R244.64], R26 ;  /* 0x0000001af4002986 */ /* 0x0083e2000c101908 */
[----:B------:R-:W-:-:S03]  /*ad5a0*/  ISETP.LT.AND P2, PT, R111, c[0x0][0x178], !P0 ;  /* 0x00005e006f007a0c */ /* 0x000fc60004741270 */
[----:B-1----:R-:W3:Y:S01]  /*ad5b0*/  LDL.LU R26, [R1+0x154] ;  /* 0x00015400011a7983 */ /* 0x002ee20000300800 */
[----:B------:R-:W-:-:S03]  /*ad5c0*/  IMAD.WIDE R244, R3, 0x4, R220 ;  /* 0x0000000403f47825 */ /* 0x000fc600078e02dc */
[----:B------:R-:W3:Y:S04]  /*ad5d0*/  LDL.LU R22, [R1+0x114] ;  /* 0x0001140001167983 */ /* 0x000ee80000300800 */
[----:B------:R1:W-:Y:S02]  /*ad5e0*/  @P1 STG.E [R244.64], R21 ;  /* 0x00000015f4001986 */ /* 0x0003e4000c101908 */
[----:B-1----:R-:W-:-:S05]  /*ad5f0*/  IMAD.WIDE R244, R3, 0x4, R218 ;  /* 0x0000000403f47825 */ /* 0x002fca00078e02da */
[----:B----4-:R1:W-:Y:S04]  /*ad600*/  @P2 STG.E [R244.64], R25 ;  /* 0x00000019f4002986 */ /* 0x0103e8000c101908 */
[----:B-1----:R-:W4:Y:S01]  /*ad610*/  LDL.LU R25, [R1+0xf4] ;  /* 0x0000f40001197983 */ /* 0x002f220000300800 */
[----:B------:R-:W-:Y:S02]  /*ad620*/  ISETP.LT.AND P1, PT, R171, c[0x0][0x178], !P0 ;  /* 0x00005e00ab007a0c */ /* 0x000fe40004721270 */
[----:B------:R-:W-:Y:S01]  /*ad630*/  ISETP.LT.AND P0, PT, R195, c[0x0][0x178], !P0 ;  /* 0x00005e00c3007a0c */ /* 0x000fe20004701270 */
[----:B------:R-:W-:-:S10]  /*ad640*/  IMAD.WIDE R244, R3, 0x4, R216 ;  /* 0x0000000403f47825 */ /* 0x000fd400078e02d8 */
[----:B------:R1:W-:Y:S02]  /*ad650*/  @P1 STG.E [R244.64], R20 ;  /* 0x00000014f4001986 */ /* 0x0003e4000c101908 */
[----:B-1----:R-:W-:-:S05]  /*ad660*/  IMAD.WIDE R244, R3, 0x4, R198 ;  /* 0x0000000403f47825 */ /* 0x002fca00078e02c6 */
[----:B------:R1:W-:Y:S01]  /*ad670*/  @P0 STG.E [R244.64], R248 ;  /* 0x000000f8f4000986 */ /* 0x0003e2000c101908 */
[----:B------:R-:W-:-:S03]  /*ad680*/  IADD3 R3, R3, c[0x0][0x198], RZ ;  /* 0x0000660003037a10 */ /* 0x000fc60007ffe0ff */
[----:B-1----:R-:W4:Y:S04]  /*ad690*/  LDL.LU R248, [R1+0x3ea8] ;  /* 0x003ea80001f87983 */ /* 0x002f280000300800 */
[----:B------:R-:W4:Y:S04]  /*ad6a0*/  LDL.LU R21, [R1+0x64] ;  /* 0x0000640001157983 */ /* 0x000f280000300800 */
[----:B------:R-:W4:Y:S01]  /*ad6b0*/  LDL.LU R20, [R1+0x240] ;  /* 0x0002400001147983 */ /* 0x000f220000300800 */
[----:B------:R-:W-:-:S03]  /*ad6c0*/  IMAD.WIDE R244, R3, 0x4, R234 ;  /* 0x0000000403f47825 */ /* 0x000fc600078e02ea */
[----:B------:R-:W4:Y:S01]  /*ad6d0*/  LDL.LU R10, [R1+0x3d64] ;  /* 0x003d6400010a7983 */ /* 0x000f220000300800 */
[----:B--2---:R-:W-:-:S04]  /*ad6e0*/  ISETP.GE.AND P0, PT, R0, c[0x0][0x17c], PT ;  /* 0x00005f0000007a0c */ /* 0x004fc80003f06270 */
[----:B------:R-:W-:Y:S02]  /*ad6f0*/  ISETP.LT.AND P1, PT, R54, c[0x0][0x178], !P0 ;  /* 0x00005e0036007a0c */ /* 0x000fe40004721270 */
[----:B------:R-:W-:-:S11]  /*ad700*/  ISETP.LT.AND P2, PT, R243, c[0x0][0x178], !P0 ;  /* 0x00005e00f3007a0c */ /* 0x000fd60004741270 */
[----:B------:R1:W-:Y:S01]  /*ad710*/  @P1 STG.E [R244.64], R27 ;  /* 0x0000001bf4001986 */ /* 0x0003e2000c101908 */
[----:B------:R-:W-:Y:S01]  /*ad720*/  ISETP.LT.AND P1, PT, R143, c[0x0][0x178], !P0 ;  /* 0x00005e008f007a0c */ /* 0x000fe20004721270 */
[----:B-1----:R-:W-:Y:S02]  /*ad730*/  IMAD.WIDE R244, R3, 0x4, R232 ;  /* 0x0000000403f47825 */ /* 0x002fe400078e02e8 */
[----:B------:R-:W2:Y:S04]  /*ad740*/  LDL.LU R27, [R1+0x220] ;  /* 0x00022000011b7983 */ /* 0x000ea80000300800 */
[----:B------:R1:W-:Y:S01]  /*ad750*/  @P2 STG.E [R244.64], R24 ;  /* 0x00000018f4002986 */ /* 0x0003e2000c101908 */
[----:B------:R-:W-:Y:S01]  /*ad760*/  ISETP.LT.AND P2, PT, R55, c[0x0][0x178], !P0 ;  /* 0x00005e0037007a0c */ /* 0x000fe20004741270 */
[----:B-1----:R-:W-:-:S02]  /*ad770*/  IMAD.WIDE R244, R3, 0x4, R196 ;  /* 0x0000000403f47825 */ /* 0x002fc400078e02c4 */
[----:B------:R-:W2:Y:S04]  /*ad780*/  LDL.LU R24, [R1+0x200] ;  /* 0x0002000001187983 */ /* 0x000ea80000300800 */
[----:B------:R1:W-:Y:S01]  /*ad790*/  @P1 STG.E [R244.64], R23 ;  /* 0x00000017f4001986 */ /* 0x0003e2000c101908 */
[----:B------:R-:W-:Y:S01]  /*ad7a0*/  ISETP.LT.AND P1, PT, R39, c[0x0][0x178], !P0 ;  /* 0x00005e0027007a0c */ /* 0x000fe20004721270 */
[----:B-1----:R-:W-:-:S05]  /*ad7b0*/  IMAD.WIDE R244, R3, 0x4, R222 ;  /* 0x0000000403f47825 */ /* 0x002fca00078e02de */
[----:B---3--:R1:W-:Y:S01]  /*ad7c0*/  @P2 STG.E [R244.64], R26 ;  /* 0x0000001af4002986 */ /* 0x0083e2000c101908 */
[----:B------:R-:W-:Y:S01]  /*ad7d0*/  ISETP.LT.AND P2, PT, R111, c[0x0][0x178], !P0 ;  /* 0x00005e006f007a0c */ /* 0x000fe20004741270 */
[C---:B-1----:R-:W-:Y:S02]  /*ad7e0*/  IMAD.WIDE R244, R3.reuse, 0x4, R220 ;  /* 0x0000000403f47825 */ /* 0x042fe400078e02dc */
[----:B------:R-:W3:Y:S04]  /*ad7f0*/  LDL.LU R26, [R1+0x1d0] ;  /* 0x0001d000011a7983 */ /* 0x000ee80000300800 */
[----:B------:R1:W-:Y:S04]  /*ad800*/  @P1 STG.E [R244.64], R22 ;  /* 0x00000016f4001986 */ /* 0x0003e8000c101908 */
[----:B------:R-:W3:Y:S01]  /*ad810*/  LDL.LU R0, [R1+0x3d68] ;  /* 0x003d680001007983 */ /* 0x000ee20000300800 */
[----:B-1----:R-:W-:-:S05]  /*ad820*/  IMAD.WIDE R244, R3, 0x4, R218 ;  /* 0x0000000403f47825 */ /* 0x002fca00078e02da */
[----:B----4-:R1:W-:Y:S04]  /*ad830*/  @P2 STG.E [R244.64], R25 ;  /* 0x00000019f4002986 */ /* 0x0103e8000c101908 */
[----:B-1----:R-:W4:Y:S01]  /*ad840*/  LDL.LU R25, [R1+0x1a0] ;  /* 0x0001a00001197983 */ /* 0x002f220000300800 */
[----:B------:R-:W-:Y:S02]  /*ad850*/  ISETP.LT.AND P1, PT, R171, c[0x0][0x178], !P0 ;  /* 0x00005e00ab007a0c */ /* 0x000fe40004721270 */
[----:B------:R-:W-:Y:S01]  /*ad860*/  ISETP.LT.AND P0, PT, R195, c[0x0][0x178], !P0 ;  /* 0x00005e00c3007a0c */ /* 0x000fe20004701270 */
[----:B------:R-:W-:-:S10]  /*ad870*/  IMAD.WIDE R244, R3, 0x4, R216 ;  /* 0x0000000403f47825 */ /* 0x000fd400078e02d8 */
[----:B------:R1:W-:Y:S01]  /*ad880*/  @P1 STG.E [R244.64], R21 ;  /* 0x00000015f4001986 */ /* 0x0003e2000c101908 */
[----:B------:R-:W-:Y:S01]  /*ad890*/  ISETP.GE.AND P1, PT, R10, c[0x0][0x17c], PT ;  /* 0x00005f000a007a0c */ /* 0x000fe20003f26270 */
[C---:B-1----:R-:W-:Y:S01]  /*ad8a0*/  IMAD.WIDE R244, R3.reuse, 0x4, R198 ;  /* 0x0000000403f47825 */ /* 0x042fe200078e02c6 */
[----:B------:R-:W-:-:S04]  /*ad8b0*/  IADD3 R3, R3, c[0x0][0x198], RZ ;  /* 0x0000660003037a10 */ /* 0x000fc80007ffe0ff */
[----:B------:R1:W-:Y:S01]  /*ad8c0*/  @P0 STG.E [R244.64], R249 ;  /* 0x000000f9f4000986 */ /* 0x0003e2000c101908 */
[----:B------:R-:W-:Y:S02]  /*ad8d0*/  ISETP.LT.AND P0, PT, R54, c[0x0][0x178], !P1 ;  /* 0x00005e0036007a0c */ /* 0x000fe40004f01270 */
[----:B------:R-:W-:Y:S01]  /*ad8e0*/  ISETP.LT.AND P2, PT, R243, c[0x0][0x178], !P1 ;  /* 0x00005e00f3007a0c */ /* 0x000fe20004f41270 */
[----:B-1----:R-:W-:Y:S01]  /*ad8f0*/  IMAD.WIDE R244, R3, 0x4, R234 ;  /* 0x0000000403f47825 */ /* 0x002fe200078e02ea */
[----:B------:R-:W-:Y:S01]  /*ad900*/  ISETP.LT.AND P3, PT, R55, c[0x0][0x178], !P1 ;  /* 0x00005e0037007a0c */ /* 0x000fe20004f61270 */
[----:B------:R-:W4:Y:S08]  /*ad910*/  LDL.LU R249, [R1+0x3ea4] ;  /* 0x003ea40001f97983 */ /* 0x000f300000300800 */
[----:B------:R1:W-:Y:S01]  /*ad920*/  @P0 STG.E [R244.64], R20 ;  /* 0x00000014f4000986 */ /* 0x0003e2000c101908 */
[----:B------:R-:W-:-:S02]  /*ad930*/  ISETP.LT.AND P0, PT, R143, c[0x0][0x178], !P1 ;  /* 0x00005e008f007a0c */ /* 0x000fc40004f01270 */
[----:B------:R-:W-:Y:S01]  /*ad940*/  ISETP.LT.AND P4, PT, R39, c[0x0][0x178], !P1 ;  /* 0x00005e0027007a0c */ /* 0x000fe20004f81270 */
[----:B------:R-:W4:Y:S04]  /*ad950*/  LDL.LU R11, [R1+0x80] ;  /* 0x00008000010b7983 */ /* 0x000f280000300800 */
[----:B------:R-:W4:Y:S01]  /*ad960*/  LDL.LU R23, [R1+0x244] ;  /* 0x0002440001177983 */ /* 0x000f220000300800 */
[----:B-1----:R-:W-:-:S05]  /*ad970*/  IMAD.WIDE R244, R3, 0x4, R232 ;  /* 0x0000000403f47825 */ /* 0x002fca00078e02e8 */
[----:B--2---:R1:W-:Y:S02]  /*ad980*/  @P2 STG.E [R244.64], R27 ;  /* 0x0000001bf4002986 */ /* 0x0043e4000c101908 */
[----:B-1----:R-:W-:-:S05]  /*ad990*/  IMAD.WIDE R244, R3, 0x4, R196 ;  /* 0x0000000403f47825 */ /* 0x002fca00078e02c4 */
[----:B------:R1:W-:Y:S02]  /*ad9a0*/  @P0 STG.E [R244.64], R24 ;  /* 0x00000018f4000986 */ /* 0x0003e4000c101908 */
[C---:B-1----:R-:W-:Y:S02]  /*ad9b0*/  IMAD.WIDE R244, R3.reuse, 0x4, R222 ;  /* 0x0000000403f47825 */ /* 0x042fe400078e02de */
[----:B------:R-:W2:Y:S04]  /*ad9c0*/  LDL.LU R24, [R1+0x224] ;  /* 0x0002240001187983 */ /* 0x000ea80000300800 */
[----:B------:R-:W2:Y:S04]  /*ad9d0*/  LDL.LU R22, [R1+0x204] ;  /* 0x0002040001167983 */ /* 0x000ea80000300800 */
[----:B---3--:R1:W-:Y:S02]  /*ad9e0*/  @P3 STG.E [R244.64], R26 ;  /* 0x0000001af4003986 */ /* 0x0083e4000c101908 */
[----:B-1----:R-:W-:-:S02]  /*ad9f0*/  IMAD.WIDE R244, R3, 0x4, R220 ;  /* 0x0000000403f47825 */ /* 0x002fc400078e02dc */
[----:B------:R-:W3:Y:S04]  /*ada00*/  LDL.LU R26, [R1+0x84] ;  /* 0x00008400011a7983 */ /* 0x000ee80000300800 */
[----:B------:R-:W3:Y:S04]  /*ada10*/  LDL.LU R10, [R1+0x3d6c] ;  /* 0x003d6c00010a7983 */ /* 0x000ee80000300800 */
[----:B------:R-:W3:Y:S04]  /*ada20*/  LDL.LU R20, [R1+0x1d4] ;  /* 0x0001d40001147983 */ /* 0x000ee80000300800 */
[----:B----4-:R1:W-:Y:S04]  /*ada30*/  @P4 STG.E [R244.64], R25 ;  /* 0x00000019f4004986 */ /* 0x0103e8000c101908 */
[----:B-1----:R-:W4:Y:S01]  /*ada40*/  LDL.LU R25, [R1+0x1a4] ;  /* 0x0001a40001197983 */ /* 0x002f220000300800 */
[----:B------:R-:W-:-:S02]  /*ada50*/  ISETP.LT.AND P2, PT, R111, c[0x0][0x178], !P1 ;  /* 0x00005e006f007a0c */ /* 0x000fc40004f41270 */
[----:B------:R-:W-:Y:S02]  /*ada60*/  ISETP.LT.AND P3, PT, R171, c[0x0][0x178], !P1 ;  /* 0x00005e00ab007a0c */ /* 0x000fe40004f61270 */
[----:B------:R-:W-:Y:S01]  /*ada70*/  ISETP.GE.AND P0, PT, R0, c[0x0][0x17c], PT ;  /* 0x00005f0000007a0c */ /* 0x000fe20003f06270 */
[----:B------:R-:W-:Y:S01]  /*ada80*/  IMAD.WIDE R246, R3, 0x4, R218 ;  /* 0x0000000403f67825 */ /* 0x000fe200078e02da */
[----:B------:R-:W-:Y:S01]  /*ada90*/  ISETP.LT.AND P1, PT, R195, c[0x0][0x178], !P1 ;  /* 0x00005e00c3007a0c */ /* 0x000fe20004f21270 */
[----:B------:R-:W4:Y:S01]  /*adaa0*/  LDL.LU R21, [R1+0x184] ;  /* 0x0001840001157983 */ /* 0x000f220000300800 */
[----:B------:R-:W-:Y:S01]  /*adab0*/  ISETP.LT.AND P4, PT, R54, c[0x0][0x178], !P0 ;  /* 0x00005e0036007a0c */ /* 0x000fe20004781270 */
[----:B------:R-:W-:Y:S01]  /*adac0*/  IMAD.WIDE R244, R3, 0x4, R216 ;  /* 0x0000000403f47825 */ /* 0x000fe200078e02d8 */
[----:B------:R-:W-:Y:S01]  /*adad0*/  ISETP.LT.AND P6, PT, R243, c[0x0][0x178], !P0 ;  /* 0x00005e00f3007a0c */ /* 0x000fe200047c1270 */
[----:B------:R-:W4:Y:S01]  /*adae0*/  LDL.LU R27, [R1+0x134] ;  /* 0x00013400011b7983 */ /* 0x000f220000300800 */
[----:B------:R-:W-:-:S02]  /*adaf0*/  IADD3 R0, R3, c[0x0][0x198], RZ ;  /* 0x0000660003007a10 */ /* 0x000fc40007ffe0ff */
[----:B------:R-:W-:Y:S01]  /*adb00*/  ISETP.LT.AND P5, PT, R39, c[0x0][0x178], !P0 ;  /* 0x00005e0027007a0c */ /* 0x000fe200047a1270 */
[----:B------:R1:W-:Y:S01]  /*adb10*/  @P2 STG.E [R246.64], R249 ;  /* 0x000000f9f6002986 */ /* 0x0003e2000c101908 */
[----:B------:R-:W-:-:S03]  /*adb20*/  ISETP.LT.AND P2, PT, R143, c[0x0][0x178], !P0 ;  /* 0x00005e008f007a0c */ /* 0x000fc60004741270 */
[----:B------:R1:W-:Y:S01]  /*adb30*/  @P3 STG.E [R244.64], R248 ;  /* 0x000000f8f4003986 */ /* 0x0003e2000c101908 */
[----:B------:R-:W-:Y:S01]  /*adb40*/  ISETP.LT.AND P3, PT, R55, c[0x0][0x178], !P0 ;  /* 0x00005e0037007a0c */ /* 0x000fe20004761270 */
[----:B-1----:R-:W-:-:S04]  /*adb50*/  IMAD.WIDE R246, R0, 0x4, R234 ;  /* 0x0000000400f67825 */ /* 0x002fc800078e02ea */
[----:B------:R-:W-:-:S04]  /*adb60*/  IMAD.WIDE R244, R3, 0x4, R198 ;  /* 0x0000000403f47825 */ /* 0x000fc800078e02c6 */
[C---:B------:R-:W-:Y:S01]  /*adb70*/  IMAD.WIDE R248, R0.reuse, 0x4, R232 ;  /* 0x0000000400f87825 */ /* 0x040fe200078e02e8 */
[----:B------:R1:W-:Y:S04]  /*adb80*/  @P1 STG.E [R244.64], R11 ;  /* 0x0000000bf4001986 */ /* 0x0003e8000c101908 */
[----:B------:R1:W-:Y:S02]  /*adb90*/  @P4 STG.E [R246.64], R23 ;  /* 0x00000017f6004986 */ /* 0x0003e4000c101908 */
[----:B-1----:R-:W-:-:S04]  /*adba0*/  IMAD.WIDE R244, R0, 0x4, R196 ;  /* 0x0000000400f47825 */ /* 0x002fc800078e02c4 */
[C---:B------:R-:W-:Y:S01]  /*adbb0*/  IMAD.WIDE R246, R0.reuse, 0x4, R222 ;  /* 0x0000000400f67825 */ /* 0x040fe200078e02de */
[----:B--2---:R1:W-:Y:S04]  /*adbc0*/  @P6 STG.E [R248.64], R24 ;  /* 0x00000018f8006986 */ /* 0x0043e8000c101908 */
[----:B------:R-:W-:Y:S04]  /*adbd0*/  @P2 STG.E [R244.64], R22 ;  /* 0x00000016f4002986 */ /* 0x000fe8000c101908 */
[----:B-1----:R-:W2:Y:S01]  /*adbe0*/  LDL.LU R24, [R1+0x290] ;  /* 0x0002900001187983 */ /* 0x002ea20000300800 */
[----:B------:R-:W-:-:S03]  /*adbf0*/  IMAD.WIDE R248, R0, 0x4, R220 ;  /* 0x0000000400f87825 */ /* 0x000fc600078e02dc */
[----:B------:R-:W2:Y:S04]  /*adc00*/  LDL.LU R3, [R1+0x260] ;  /* 0x0002600001037983 */ /* 0x000ea80000300800 */
[----:B------:R-:W2:Y:S01]  /*adc10*/  LDL.LU R11, [R1+0x250] ;  /* 0x00025000010b7983 */ /* 0x000ea20000300800 */
[----:B---3--:R-:W-:-:S03]  /*adc20*/  ISETP.GE.AND P1, PT, R10, c[0x0][0x17c], PT ;  /* 0x00005f000a007a0c */ /* 0x008fc60003f26270 */
[----:B------:R1:W-:Y:S04]  /*adc30*/  @P3 STG.E [R246.64], R20 ;  /* 0x00000014f6003986 */ /* 0x0003e8000c101908 */
[----:B-1----:R-:W3:Y:S04]  /*adc40*/  LDL.LU R20, [R1+0x3d70] ;  /* 0x003d700001147983 */ /* 0x002ee80000300800 */
[----:B------:R-:W3:Y:S04]  /*adc50*/  LDL.LU R10, [R1+0x230] ;  /* 0x00023000010a7983 */ /* 0x000ee80000300800 */
[----:B----4-:R1:W-:Y:S04]  /*adc60*/  @P5 STG.E [R248.64], R25 ;  /* 0x00000019f8005986 */ /* 0x0103e8000c101908 */
[----:B-1----:R-:W4:Y:S04]  /*adc70*/  LDL.LU R25, [R1+0x210] ;  /* 0x0002100001197983 */ /* 0x002f280000300800 */
[----:B------:R-:W4:Y:S04]  /*adc80*/  LDL.LU R23, [R1+0x1f0] ;  /* 0x0001f00001177983 */ /* 0x000f280000300800 */
[----:B------:R-:W4:Y:S01]  /*adc90*/  LDL.LU R22, [R1+0x1c0] ;  /* 0x0001c00001167983 */ /* 0x000f220000300800 */
[----:B------:R-:W-:-:S02]  /*adca0*/  ISETP.LT.AND P4, PT, R111, c[0x0][0x178], !P0 ;  /* 0x00005e006f007a0c */ /* 0x000fc40004781270 */
[----:B------:R-:W-:Y:S02]  /*adcb0*/  ISETP.LT.AND P6, PT, R171, c[0x0][0x178], !P0 ;  /* 0x00005e00ab007a0c */ /* 0x000fe400047c1270 */
[----:B------:R-:W-:Y:S01]  /*adcc0*/  ISETP.LT.AND P0, PT, R195, c[0x0][0x178], !P0 ;  /* 0x00005e00c3007a0c */ /* 0x000fe20004701270 */
[----:B------:R-:W-:Y:S01]  /*adcd0*/  IMAD.WIDE R248, R0, 0x4, R218 ;  /* 0x0000000400f87825 */ /* 0x000fe200078e02da */
[----:B------:R-:W-:Y:S02]  /*adce0*/  ISETP.LT.AND P2, PT, R54, c[0x0][0x178], !P1 ;  /* 0x00005e0036007a0c */ /* 0x000fe40004f41270 */
[----:B------:R-:W-:Y:S01]  /*adcf0*/  ISETP.LT.AND P3, PT, R243, c[0x0][0x178], !P1 ;  /* 0x00005e00f3007a0c */ /* 0x000fe20004f61270 */
[----:B------:R-:W-:Y:S01]  /*add00*/  IMAD.WIDE R246, R0, 0x4, R216 ;  /* 0x0000000400f67825 */ /* 0x000fe200078e02d8 */
[----:B------:R-:W-:-:S03]  /*add10*/  ISETP.LT.AND P5, PT, R143, c[0x0][0x178], !P1 ;  /* 0x00005e008f007a0c */ /* 0x000fc60004fa1270 */
[C---:B------:R-:W-:Y:S01]  /*add20*/  IMAD.WIDE R244, R0.reuse, 0x4, R198 ;  /* 0x0000000400f47825 */ /* 0x040fe200078e02c6 */
[----:B------:R-:W-:Y:S01]  /*add30*/  IADD3 R0, R0, c[0x0][0x198], RZ ;  /* 0x0000660000007a10 */ /* 0x000fe20007ffe0ff */
[----:B------:R1:W-:Y:S01]  /*add40*/  @P4 STG.E [R248.64], R21 ;  /* 0x00000015f8004986 */ /* 0x0003e2000c101908 */
[----:B------:R-:W-:-:S03]  /*add50*/  ISETP.LT.AND P4, PT, R39, c[0x0][0x178], !P1 ;  /* 0x00005e0027007a0c */ /* 0x000fc60004f81270 */
[----:B------:R1:W-:Y:S01]  /*add60*/  @P6 STG.E [R246.64], R27 ;  /* 0x0000001bf6006986 */ /* 0x0003e2000c101908 */
[----:B------:R-:W-:-:S03]  /*add70*/  ISETP.LT.AND P6, PT, R111, c[0x0][0x178], !P1 ;  /* 0x00005e006f007a0c */ /* 0x000fc60004fc1270 */
[----:B------:R1:W-:Y:S01]  /*add80*/  @P0 STG.E [R244.64], R26 ;  /* 0x0000001af4000986 */ /* 0x0003e2000c101908 */
[----:B------:R-:W-:Y:S01]  /*add90*/  ISETP.LT.AND P0, PT, R55, c[0x0][0x178], !P1 ;  /* 0x00005e0037007a0c */ /* 0x000fe20004f01270 */
[C---:B-1----:R-:W-:Y:S02]  /*adda0*/  IMAD.WIDE R248, R0.reuse, 0x4, R196 ;  /* 0x0000000400f87825 */ /* 0x042fe400078e02c4 */
[----:B------:R-:W4:Y:S02]  /*addb0*/  LDL.LU R21, [R1+0x294] ;  /* 0x0002940001157983 */ /* 0x000f240000300800 */
[----:B------:R-:W-:-:S04]  /*addc0*/  IMAD.WIDE R246, R0, 0x4, R232 ;  /* 0x0000000400f67825 */ /* 0x000fc800078e02e8 */
[----:B------:R-:W-:-:S05]  /*addd0*/  IMAD.WIDE R244, R0, 0x4, R234 ;  /* 0x0000000400f47825 */ /* 0x000fca00078e02ea */
[----:B--2---:R1:W-:Y:S04]  /*adde0*/  @P2 STG.E [R244.64], R24 ;  /* 0x00000018f4002986 */ /* 0x0043e8000c101908 */
[----:B------:R2:W-:Y:S01]  /*addf0*/  @P3 STG.E [R246.64], R3 ;  /* 0x00000003f6003986 */ /* 0x0005e2000c101908 */
[----:B------:R-:W-:Y:S02]  /*ade00*/  ISETP.LT.AND P3, PT, R171, c[0x0][0x178], !P1 ;  /* 0x00005e00ab007a0c */ /* 0x000fe40004f61270 */
[----:B------:R-:W-:Y:S01]  /*ade10*/  ISETP.LT.AND P1, PT, R195, c[0x0][0x178], !P1 ;  /* 0x00005e00c3007a0c */ /* 0x000fe20004f21270 */
[----:B------:R2:W-:Y:S01]  /*ade20*/  @P5 STG.E [R248.64], R11 ;  /* 0x0000000bf8005986 */ /* 0x0005e2000c101908 */
[----:B-1----:R-:W-:-:S04]  /*ade30*/  IMAD.WIDE R244, R0, 0x4, R218 ;  /* 0x0000000400f47825 */ /* 0x002fc800078e02da */
[----:B--2---:R-:W-:-:S04]  /*ade40*/  IMAD.WIDE R246, R0, 0x4, R222 ;  /* 0x0000000400f67825 */ /* 0x004fc800078e02de */
[----:B------:R-:W-:Y:S01]  /*ade50*/  IMAD.WIDE R248, R0, 0x4, R220 ;  /* 0x0000000400f87825 */ /* 0x000fe200078e02dc */
[----:B---3--:R-:W-:Y:S02]  /*ade60*/  ISETP.GE.AND P2, PT, R20, c[0x0][0x17c], PT ;  /* 0x00005f0014007a0c */ /* 0x008fe40003f46270 */
[----:B------:R-:W2:Y:S04]  /*ade70*/  LDL.LU R20, [R1+0x264] ;  /* 0x0002640001147983 */ /* 0x000ea80000300800 */
[----:B------:R1:W-:Y:S04]  /*ade80*/  @P0 STG.E [R246.64], R10 ;  /* 0x0000000af6000986 */ /* 0x0003e8000c101908 */
[----:B------:R-:W3:Y:S04]  /*ade90*/  LDL.LU R27, [R1+0x254] ;  /* 0x00025400011b7983 */ /* 0x000ee80000300800 */
[----:B------:R-:W3:Y:S01]  /*adea0*/  LDL.LU R26, [R1+0x234] ;  /* 0x00023400011a7983 */ /* 0x000ee20000300800 */
[----:B-1----:R-:W-:-:S03]  /*adeb0*/  IMAD.WIDE R246, R0, 0x4, R198 ;  /* 0x0000000400f67825 */ /* 0x002fc600078e02c6 */
[----:B------:R-:W3:Y:S04]  /*adec0*/  LDL.LU R24, [R1+0x1f4] ;  /* 0x0001f40001187983 */ /* 0x000ee80000300800 */
[----:B------:R-:W3:Y:S04]  /*aded0*/  LDL.LU R10, [R1+0x3d74] ;  /* 0x003d7400010a7983 */ /* 0x000ee80000300800 */
[----:B----4-:R1:W-:Y:S04]  /*adee0*/  @P4 STG.E [R248.64], R25 ;  /* 0x00000019f8004986 */ /* 0x0103e8000c101908 */
[----:B------:R4:W-:Y:S04]  /*adef0*/  @P6 STG.E [R244.64], R23 ;  /* 0x00000017f4006986 */ /* 0x0009e8000c101908 */
[----:B-1----:R-:W3:Y:S01]  /*adf00*/  LDL.LU R25, [R1+0x214] ;  /* 0x0002140001197983 */ /* 0x002ee20000300800 */
[----:B----4-:R-:W-:-:S05]  /*adf10*/  IMAD.WIDE R244, R0, 0x4, R216 ;  /* 0x0000000400f47825 */ /* 0x010fca00078e02d8 */
[----:B------:R-:W-:Y:S04]  /*adf20*/  @P3 STG.E [R244.64], R22 ;  /* 0x00000016f4003986 */ /* 0x000fe8000c101908 */
[----:B------:R1:W-:Y:S04]  /*adf30*/  @P1 STG.E [R246.64], R250 ;  /* 0x000000faf6001986 */ /* 0x0003e8000c101908 */
[----:B-1----:R-:W4:Y:S01]  /*adf40*/  LDL.LU R250, [R1+0x3ea0] ;  /* 0x003ea00001fa7983 */ /* 0x002f220000300800 */
[----:B------:R-:W-:Y:S02]  /*adf50*/  ISETP.LT.AND P5, PT, R54, c[0x0][0x178], !P2 ;  /* 0x00005e0036007a0c */ /* 0x000fe400057a1270 */
[----:B------:R-:W-:-:S02]  /*adf60*/  IADD3 R3, R0, c[0x0][0x198], RZ ;  /* 0x0000660000037a10 */ /* 0x000fc40007ffe0ff */
[----:B------:R-:W-:Y:S02]  /*adf70*/  ISETP.LT.AND P0, PT, R243, c[0x0][0x178], !P2 ;  /* 0x00005e00f3007a0c */ /* 0x000fe40005701270 */
[----:B------:R-:W-:Y:S01]  /*adf80*/  ISETP.LT.AND P4, PT, R143, c[0x0][0x178], !P2 ;  /* 0x00005e008f007a0c */ /* 0x000fe20005781270 */
[----:B------:R-:W-:Y:S01]  /*adf90*/  IMAD.WIDE R248, R3, 0x4, R234 ;  /* 0x0000000403f87825 */ /* 0x000fe200078e02ea */
[----:B------:R-:W-:Y:S02]  /*adfa0*/  ISETP.LT.AND P6, PT, R55, c[0x0][0x178], !P2 ;  /* 0x00005e0037007a0c */ /* 0x000fe400057c1270 */
[----:B------:R-:W-:Y:S01]  /*adfb0*/  ISETP.LT.AND P1, PT, R39, c[0x0][0x178], !P2 ;  /* 0x00005e0027007a0c */ /* 0x000fe20005721270 */
[----:B------:R-:W-:Y:S01]  /*adfc0*/  IMAD.WIDE R244, R3, 0x4, R232 ;  /* 0x0000000403f47825 */ /* 0x000fe200078e02e8 */
[----:B------:R-:W-:Y:S01]  /*adfd0*/  ISETP.LT.AND P3, PT, R111, c[0x0][0x178], !P2 ;  /* 0x00005e006f007a0c */ /* 0x000fe20005761270 */
[----:B------:R1:W-:Y:S01]  /*adfe0*/  @P5 STG.E [R248.64], R21 ;  /* 0x00000015f8005986 */ /* 0x0003e2000c101908 */
[----:B------:R-:W-:Y:S01]  /*adff0*/  ISETP.LT.AND P5, PT, R171, c[0x0][0x178], !P2 ;  /* 0x00005e00ab007a0c */ /* 0x000fe200057a1270 */
[----:B------:R-:W-:-:S04]  /*ae000*/  IMAD.WIDE R246, R3, 0x4, R196 ;  /* 0x0000000403f67825 */ /* 0x000fc800078e02c4 */
[C---:B-1----:R-:W-:Y:S01]  /*ae010*/  IMAD.WIDE R248, R3.reuse, 0x4, R222 ;  /* 0x0000000403f87825 */ /* 0x042fe200078e02de */
[----:B--2---:R1:W-:Y:S04]  /*ae020*/  @P0 STG.E [R244.64], R20 ;  /* 0x00000014f4000986 */ /* 0x0043e8000c101908 */
[----:B---3--:R2:W-:Y:S04]  /*ae030*/  @P4 STG.E [R246.64], R27 ;  /* 0x0000001bf6004986 */ /* 0x0085e8000c101908 */
[----:B------:R3:W-:Y:S01]  /*ae040*/  @P6 STG.E [R248.64], R26 ;  /* 0x0000001af8006986 */ /* 0x0007e2000c101908 */
[----:B-1----:R-:W-:-:S04]  /*ae050*/  IMAD.WIDE R244, R3, 0x4, R216 ;  /* 0x0000000403f47825 */ /* 0x002fc800078e02d8 */
[C---:B--2---:R-:W-:Y:S01]  /*ae060*/  IMAD.WIDE R246, R3.reuse, 0x4, R220 ;  /* 0x0000000403f67825 */ /* 0x044fe200078e02dc */
[----:B------:R-:W-:Y:S02]  /*ae070*/  ISETP.GE.AND P0, PT, R10, c[0x0][0x17c], PT ;  /* 0x00005f000a007a0c */ /* 0x000fe40003f06270 */
[----:B------:R-:W2:Y:S01]  /*ae080*/  LDL.LU R10, [R1+0x128] ;  /* 0x00012800010a7983 */ /* 0x000ea20000300800 */
[----:B---3--:R-:W-:-:S03]  /*ae090*/  IMAD.WIDE R248, R3, 0x4, R218 ;  /* 0x0000000403f87825 */ /* 0x008fc600078e02da */
[----:B------:R-:W3:Y:S04]  /*ae0a0*/  LDL.LU R23, [R1+0x108] ;  /* 0x0001080001177983 */ /* 0x000ee80000300800 */
[----:B------:R-:W2:Y:S04]  /*ae0b0*/  LDL.LU R22, [R1+0x78] ;  /* 0x0000780001167983 */ /* 0x000ea80000300800 */
[----:B------:R-:W2:Y:S04]  /*ae0c0*/  LDL.LU R21, [R1+0x58] ;  /* 0x0000580001157983 */ /* 0x000ea80000300800 */
[----:B------:R-:W-:Y:S04]  /*ae0d0*/  @P1 STG.E [R246.64], R25 ;  /* 0x00000019f6001986 */ /* 0x000fe8000c101908 */
[----:B------:R-:W-:Y:S04]  /*ae0e0*/  @P3 STG.E [R248.64], R24 ;  /* 0x00000018f8003986 */ /* 0x000fe8000c101908 */
[----:B----4-:R1:W-:Y:S04]  /*ae0f0*/  @P5 STG.E [R244.64], R250 ;  /* 0x000000faf4005986 */ /* 0x0103e8000c101908 */
[----:B-1----:R-:W4:Y:S04]  /*ae100*/  LDL.LU R250, [R1+0x3e9c] ;  /* 0x003e9c0001fa7983 */ /* 0x002f280000300800 */
[----:B------:R-:W2:Y:S04]  /*ae110*/  LDL.LU R26, [R1+0x3d78] ;  /* 0x003d7800011a7983 */ /* 0x000ea80000300800 */
[----:B------:R-:W3:Y:S04]  /*ae120*/  LDL.LU R20, [R1+0x28] ;  /* 0x0000280001147983 */ /* 0x000ee80000300800 */
[----:B------:R-:W3:Y:S04]  /*ae130*/  LDL.LU R24, [R1+0x12c] ;  /* 0x00012c0001187983 */ /* 0x000ee80000300800 */
[----:B------:R-:W3:Y:S04]  /*ae140*/  LDL.LU R11, [R1+0x18] ;  /* 0x00001800010b7983 */ /* 0x000ee80000300800 */
[----:B------:R-:W3:Y:S04]  /*ae150*/  LDL.LU R27, [R1+0x8] ;  /* 0x00000800011b7983 */ /* 0x000ee80000300800 */
[----:B------:R-:W3:Y:S01]  /*ae160*/  LDL.LU R25, [R1+0x16c] ;  /* 0x00016c0001197983 */ /* 0x000ee20000300800 */
[----:B------:R-:W-:-:S02]  /*ae170*/  ISETP.LT.AND P2, PT, R195, c[0x0][0x178], !P2 ;  /* 0x00005e00c3007a0c */ /* 0x000fc40005741270 */
[----:B------:R-:W-:Y:S02]  /*ae180*/  ISETP.LT.AND P4, PT, R54, c[0x0][0x178], !P0 ;  /* 0x00005e0036007a0c */ /* 0x000fe40004781270 */
[C---:B------:R-:W-:Y:S01]  /*ae190*/  IADD3 R0, R3.reuse, c[0x0][0x198], RZ ;  /* 0x0000660003007a10 */ /* 0x040fe20007ffe0ff */
[----:B------:R-:W-:Y:S01]  /*ae1a0*/  IMAD.WIDE R244, R3, 0x4, R198 ;  /* 0x0000000403f47825 */ /* 0x000fe200078e02c6 */
[----:B------:R-:W-:Y:S02]  /*ae1b0*/  ISETP.LT.AND P1, PT, R243, c[0x0][0x178], !P0 ;  /* 0x00005e00f3007a0c */ /* 0x000fe40004721270 */
[----:B------:R-:W-:Y:S01]  /*ae1c0*/  ISETP.LT.AND P3, PT, R143, c[0x0][0x178], !P0 ;  /* 0x00005e008f007a0c */ /* 0x000fe20004761270 */
[C---:B------:R-:W-:Y:S01]  /*ae1d0*/  IMAD.WIDE R246, R0.reuse, 0x4, R234 ;  /* 0x0000000400f67825 */ /* 0x040fe200078e02ea */
[----:B------:R-:W-:Y:S02]  /*ae1e0*/  ISETP.LT.AND P5, PT, R55, c[0x0][0x178], !P0 ;  /* 0x00005e0037007a0c */ /* 0x000fe400047a1270 */
[----:B------:R-:W-:Y:S01]  /*ae1f0*/  ISETP.LT.AND P6, PT, R39, c[0x0][0x178], !P0 ;  /* 0x00005e0027007a0c */ /* 0x000fe200047c1270 */
[----:B------:R1:W-:Y:S01]  /*ae200*/  @P2 STG.E [R244.64], R251 ;  /* 0x000000fbf4002986 */ /* 0x0003e2000c101908 */
[----:B------:R-:W-:-:S04]  /*ae210*/  IMAD.WIDE R248, R0, 0x4, R222 ;  /* 0x0000000400f87825 */ /* 0x000fc800078e02de */
[C---:B-1----:R-:W-:Y:S01]  /*ae220*/  IMAD.WIDE R244, R0.reuse, 0x4, R232 ;  /* 0x0000000400f47825 */ /* 0x042fe200078e02e8 */
[----:B------:R-:W-:Y:S01]  /*ae230*/  IADD3 R3, R0, c[0x0][0x198], RZ ;  /* 0x0000660000037a10 */ /* 0x000fe20007ffe0ff */
[----:B----4-:R1:W-:Y:S01]  /*ae240*/  @P4 STG.E [R246.64], R250 ;  /* 0x000000faf6004986 */ /* 0x0103e2000c101908 */
[----:B------:R-:W-:Y:S02]  /*ae250*/  ISETP.LT.AND P4, PT, R111, c[0x0][0x178], !P0 ;  /* 0x00005e006f007a0c */ /* 0x000fe40004781270 */
[----:B--2---:R-:W-:Y:S01]  /*ae260*/  ISETP.GE.AND P2, PT, R26, c[0x0][0x17c], PT ;  /* 0x00005f001a007a0c */ /* 0x004fe20003f46270 */
[----:B------:R2:W-:Y:S04]  /*ae270*/  @P1 STG.E [R244.64], R10 ;  /* 0x0000000af4001986 */ /* 0x0005e8000c101908 */
[----:B------:R-:W4:Y:S01]  /*ae280*/  LDL.LU R26, [R1+0x1c] ;  /* 0x00001c00011a7983 */ /* 0x000f220000300800 */
[----:B-1----:R-:W-:-:S04]  /*ae290*/  IMAD.WIDE R246, R0, 0x4, R196 ;  /* 0x0000000400f67825 */ /* 0x002fc800078e02c4 */
[C---:B------:R-:W-:Y:S01]  /*ae2a0*/  IMAD.WIDE R250, R0.reuse, 0x4, R220 ;  /* 0x0000000400fa7825 */ /* 0x040fe200078e02dc */
[----:B---3--:R1:W-:Y:S03]  /*ae2b0*/  @P3 STG.E [R246.64], R23 ;  /* 0x00000017f6003986 */ /* 0x0083e6000c101908 */
[----:B--2---:R-:W-:Y:S01]  /*ae2c0*/  IMAD.WIDE R244, R0, 0x4, R218 ;  /* 0x0000000400f47825 */ /* 0x004fe200078e02da */
[----:B------:R2:W-:Y:S04]  /*ae2d0*/  @P5 STG.E [R248.64], R22 ;  /* 0x00000016f8005986 */ /* 0x0005e8000c101908 */
[----:B------:R3:W-:Y:S04]  /*ae2e0*/  @P6 STG.E [R250.64], R21 ;  /* 0x00000015fa006986 */ /* 0x0007e8000c101908 */
[----:B-1----:R-:W4:Y:S04]  /*ae2f0*/  LDL.LU R23, [R1+0x10c] ;  /* 0x00010c0001177983 */ /* 0x002f280000300800 */
[----:B--2---:R-:W2:Y:S01]  /*ae300*/  LDL.LU R22, [R1+0x7c] ;  /* 0x00007c0001167983 */ /* 0x004ea20000300800 */
[----:B------:R-:W-:-:S03]  /*ae310*/  ISETP.LT.AND P1, PT, R171, c[0x0][0x178], !P0 ;  /* 0x00005e00ab007a0c */ /* 0x000fc60004721270 */
[----:B---3--:R-:W3:Y:S01]  /*ae320*/  LDL.LU R21, [R1+0x5c] ;  /* 0x00005c0001157983 */ /* 0x008ee20000300800 */
[----:B------:R-:W-:-:S03]  /*ae330*/  ISETP.LT.AND P0, PT, R195, c[0x0][0x178], !P0 ;  /* 0x00005e00c3007a0c */ /* 0x000fc60004701270 */
[----:B------:R1:W-:Y:S04]  /*ae340*/  @P4 STG.E [R244.64], R20 ;  /* 0x00000014f4004986 */ /* 0x0003e8000c101908 */
[----:B------:R-:W3:Y:S01]  /*ae350*/  LDL.LU R10, [R1+0x3d7c] ;  /* 0x003d7c00010a7983 */ /* 0x000ee20000300800 */
[----:B------:R-:W-:-:S03]  /*ae360*/  ISETP.LT.AND P3, PT, R54, c[0x0][0x178], !P2 ;  /* 0x00005e0036007a0c */ /* 0x000fc60005761270 */
[----:B-1----:R-:W3:Y:S01]  /*ae370*/  LDL.LU R20, [R1+0x2c] ;  /* 0x00002c0001147983 */ /* 0x002ee20000300800 */
[----:B------:R-:W-:-:S04]  /*ae380*/  IMAD.WIDE R244, R0, 0x4, R216 ;  /* 0x0000000400f47825 */ /* 0x000fc800078e02d8 */
[----:B------:R-:W-:Y:S01]  /*ae390*/  IMAD.WIDE R246, R0, 0x4, R198 ;  /* 0x0000000400f67825 */ /* 0x000fe200078e02c6 */
[----:B------:R-:W-:Y:S03]  /*ae3a0*/  @P1 STG.E [R244.64], R11 ;  /* 0x0000000bf4001986 */ /* 0x000fe6000c101908 */
[----:B------:R-:W-:Y:S01]  /*ae3b0*/  IMAD.WIDE R248, R3, 0x4, R234 ;  /* 0x0000000403f87825 */ /* 0x000fe200078e02ea */
[----:B------:R1:W-:Y:S04]  /*ae3c0*/  @P0 STG.E [R246.64], R27 ;  /* 0x0000001bf6000986 */ /* 0x0003e8000c101908 */
[----:B------:R1:W-:Y:S04]  /*ae3d0*/  @P3 STG.E [R248.64], R25 ;  /* 0x00000019f8003986 */ /* 0x0003e8000c101908 */
[----:B-1----:R-:W3:Y:S04]  /*ae3e0*/  LDL.LU R27, [R1+0xc] ;  /* 0x00000c00011b7983 */ /* 0x002ee80000300800 */
[----:B------:R-:W3:Y:S01]  /*ae3f0*/  LDL.LU R25, [R1+0x1e8] ;  /* 0x0001e80001197983 */ /* 0x000ee20000300800 */
[----:B------:R-:W-:-:S02]  /*ae400*/  ISETP.LT.AND P6, PT, R243, c[0x0][0x178], !P2 ;  /* 0x00005e00f3007a0c */ /* 0x000fc400057c1270 */
[----:B------:R-:W-:Y:S02]  /*ae410*/  ISETP.LT.AND P4, PT, R143, c[0x0][0x178], !P2 ;  /* 0x00005e008f007a0c */ /* 0x000fe40005781270 */
[----:B------:R-:W-:Y:S02]  /*ae420*/  ISETP.LT.AND P5, PT, R55, c[0x0][0x178], !P2 ;  /* 0x00005e0037007a0c */ /* 0x000fe400057a1270 */
[----:B------:R-:W-:Y:S01]  /*ae430*/  ISETP.LT.AND P0, PT, R39, c[0x0][0x178], !P2 ;  /* 0x00005e0027007a0c */ /* 0x000fe20005701270 */
[----:B------:R-:W-:Y:S01]  /*ae440*/  IMAD.WIDE R250, R3, 0x4, R232 ;  /* 0x0000000403fa7825 */ /* 0x000fe200078e02e8 */
[----:B------:R-:W-:-:S03]  /*ae450*/  ISETP.LT.AND P1, PT, R111, c[0x0][0x178], !P2 ;  /* 0x00005e006f007a0c */ /* 0x000fc60005721270 */
[C---:B------:R-:W-:Y:S02]  /*ae460*/  IMAD.WIDE R244, R3.reuse, 0x4, R196 ;  /* 0x0000000403f47825 */ /* 0x040fe400078e02c4 */
[----:B------:R1:W-:Y:S02]  /*ae470*/  @P6 STG.E [R250.64], R24 ;  /* 0x00000018fa006986 */ /* 0x0003e4000c101908 */
[----:B------:R-:W-:-:S04]  /*ae480*/  IMAD.WIDE R246, R3, 0x4, R222 ;  /* 0x0000000403f67825 */ /* 0x000fc800078e02de */
[----:B------:R-:W-:Y:S01]  /*ae490*/  IMAD.WIDE R248, R3, 0x4, R220 ;  /* 0x0000000403f87825 */ /* 0x000fe200078e02dc */
[----:B------:R-:W-:Y:S01]  /*ae4a0*/  ISETP.LT.AND P6, PT, R171, c[0x0][0x178], !P2 ;  /* 0x00005e00ab007a0c */ /* 0x000fe200057c1270 */
[----:B-1----:R-:W3:Y:S04]  /*ae4b0*/  LDL.LU R24, [R1+0x1b8] ;  /* 0x0001b80001187983 */ /* 0x002ee80000300800 */
[----:B------:R-:W3:Y:S04]  /*ae4c0*/  LDL.LU R250, [R1+0x198] ;  /* 0x0001980001fa7983 */ /* 0x000ee80000300800 */
[----:B------:R-:W3:Y:S01]  /*ae4d0*/  LDL.LU R251, [R1+0x158] ;  /* 0x0001580001fb7983 */ /* 0x000ee20000300800 */
[----:B------:R-:W-:-:S03]  /*ae4e0*/  ISETP.LT.AND P2, PT, R195, c[0x0][0x178], !P2 ;  /* 0x00005e00c3007a0c */ /* 0x000fc60005741270 */
[----:B------:R-:W3:Y:S01]  /*ae4f0*/  LDL.LU R11, [R1+0x118] ;  /* 0x00011800010b7983 */ /* 0x000ee20000300800 */
[----:B------:R-:W-:-:S03]  /*ae500*/  IADD3 R0, R3, c[0x0][0x198], RZ ;  /* 0x0000660003007a10 */ /* 0x000fc60007ffe0ff */
[----:B----4-:R1:W-:Y:S04]  /*ae510*/  @P4 STG.E [R244.64], R23 ;  /* 0x00000017f4004986 */ /* 0x0103e8000c101908 */
[----:B--2---:R2:W-:Y:S04]  /*ae520*/  @P5 STG.E [R246.64], R22 ;  /* 0x00000016f6005986 */ /* 0x0045e8000c101908 */
[----:B---3--:R-:W-:Y:S01]  /*ae530*/  @P0 STG.E [R248.64], R21 ;  /* 0x00000015f8000986 */ /* 0x008fe2000c101908 */
[----:B-1----:R-:W-:Y:S01]  /*ae540*/  IMAD.WIDE R244, R3, 0x4, R218 ;  /* 0x0000000403f47825 */ /* 0x002fe200078e02da */
[----:B------:R-:W-:-:S03]  /*ae550*/  ISETP.GE.AND P3, PT, R10, c[0x0][0x17c], PT ;  /* 0x00005f000a007a0c */ /* 0x000fc60003f66270 */
[C---:B--2---:R-:W-:Y:S01]  /*ae560*/  IMAD.WIDE R246, R3.reuse, 0x4, R216 ;  /* 0x0000000403f67825 */ /* 0x044fe200078e02d8 */
[----:B------:R-:W-:Y:S01]  /*ae570*/  ISETP.LT.AND P4, PT, R54, c[0x0][0x178], !P3 ;  /* 0x00005e0036007a0c */ /* 0x000fe20005f81270 */
[----:B------:R1:W-:Y:S04]  /*ae580*/  @P1 STG.E [R244.64], R20 ;  /* 0x00000014f4001986 */ /* 0x0003e8000c101908 */
[----:B-1----:R-:W2:Y:S01]  /*ae590*/  LDL.LU R20, [R1+0x3d80] ;  /* 0x003d800001147983 */ /* 0x002ea20000300800 */
[----:B------:R-:W-:-:S03]  /*ae5a0*/  IMAD.WIDE R244, R3, 0x4, R198 ;  /* 0x0000000403f47825 */ /* 0x000fc600078e02c6 */
[----:B------:R1:W-:Y:S04]  /*ae5b0*/  @P6 STG.E [R246.64], R26 ;  /* 0x0000001af6006986 */ /* 0x0003e8000c101908 */
[----:B------:R-:W3:Y:S04]  /*ae5c0*/  LDL.LU R10, [R1+0xf8] ;  /* 0x0000f800010a7983 */ /* 0x000ee80000300800 */
[----:B------:R-:W-:Y:S04]  /*ae5d0*/  @P2 STG.E [R244.64], R27 ;  /* 0x0000001bf4002986 */ /* 0x000fe8000c101908 */
[----:B-1----:R-:W4:Y:S01]  /*ae5e0*/  LDL.LU R26, [R1+0x68] ;  /* 0x00006800011a7983 */ /* 0x002f220000300800 */
[----:B------:R-:W-:-:S03]  /*ae5f0*/  IMAD.WIDE R246, R0, 0x4, R234 ;  /* 0x0000000400f67825 */ /* 0x000fc600078e02ea */
[----:B------:R-:W4:Y:S04]  /*ae600*/  LDL.LU R23, [R1+0x38] ;  /* 0x0000380001177983 */ /* 0x000f280000300800 */
[----:B------:R1:W-:Y:S04]  /*ae610*/  @P4 STG.E [R246.64], R25 ;  /* 0x00000019f6004986 */ /* 0x0003e8000c101908 */
[----:B-1----:R-:W4:Y:S01]  /*ae620*/  LDL.LU R25, [R1+0x1ec] ;  /* 0x0001ec0001197983 */ /* 0x002f220000300800 */
[----:B------:R-:W-:Y:S02]  /*ae630*/  ISETP.LT.AND P5, PT, R243, c[0x0][0x178], !P3 ;  /* 0x00005e00f3007a0c */ /* 0x000fe40005fa1270 */
[----:B------:R-:W-:-:S02]  /*ae640*/  ISETP.LT.AND P0, PT, R143, c[0x0][0x178], !P3 ;  /* 0x00005e008f007a0c */ /* 0x000fc40005f01270 */
[----:B------:R-:W-:Y:S01]  /*ae650*/  ISETP.LT.AND P1, PT, R55, c[0x0][0x178], !P3 ;  /* 0x00005e0037007a0c */ /* 0x000fe20005f21270 */
[C---:B------:R-:W-:Y:S01]  /*ae660*/  IMAD.WIDE R248, R0.reuse, 0x4, R232 ;  /* 0x0000000400f87825 */ /* 0x040fe200078e02e8 */
[----:B------:R-:W-:Y:S02]  /*ae670*/  ISETP.LT.AND P6, PT, R39, c[0x0][0x178], !P3 ;  /* 0x00005e0027007a0c */ /* 0x000fe40005fc1270 */
[----:B------:R-:W-:Y:S01]  /*ae680*/  ISETP.LT.AND P4, PT, R111, c[0x0][0x178], !P3 ;  /* 0x00005e006f007a0c */ /* 0x000fe20005f81270 */
[----:B------:R-:W-:-:S04]  /*ae690*/  IMAD.WIDE R244, R0, 0x4, R196 ;  /* 0x0000000400f47825 */ /* 0x000fc800078e02c4 */
[----:B------:R1:W-:Y:S01]  /*ae6a0*/  @P5 STG.E [R248.64], R24 ;  /* 0x00000018f8005986 */ /* 0x0003e2000c101908 */
[----:B------:R-:W-:Y:S01]  /*ae6b0*/  ISETP.LT.AND P5, PT, R171, c[0x0][0x178], !P3 ;  /* 0x00005e00ab007a0c */ /* 0x000fe20005fa1270 */
[C---:B------:R-:W-:Y:S01]  /*ae6c0*/  IMAD.WIDE R246, R0.reuse, 0x4, R222 ;  /* 0x0000000400f67825 */ /* 0x040fe200078e02de */
[----:B------:R-:W-:Y:S01]  /*ae6d0*/  ISETP.LT.AND P3, PT, R195, c[0x0][0x178], !P3 ;  /* 0x00005e00c3007a0c */ /* 0x000fe20005f61270 */
[----:B------:R1:W-:Y:S04]  /*ae6e0*/  @P0 STG.E [R244.64], R250 ;  /* 0x000000faf4000986 */ /* 0x0003e8000c101908 */
[----:B-1----:R-:W4:Y:S01]  /*ae6f0*/  LDL.LU R24, [R1+0x1bc] ;  /* 0x0001bc0001187983 */ /* 0x002f220000300800 */
[----:B------:R-:W-:-:S03]  /*ae700*/  IMAD.WIDE R248, R0, 0x4, R220 ;  /* 0x0000000400f87825 */ /* 0x000fc600078e02dc */
[----:B------:R-:W-:Y:S01]  /*ae710*/  @P1 STG.E [R246.64], R251 ;  /* 0x000000fbf6001986 */ /* 0x000fe2000c101908 */
[----:B------:R-:W-:-:S03]  /*ae720*/  IMAD.WIDE R244, R0, 0x4, R216 ;  /* 0x0000000400f47825 */ /* 0x000fc600078e02d8 */
[----:B------:R1:W-:Y:S01]  /*ae730*/  @P6 STG.E [R248.64], R11 ;  /* 0x0000000bf8006986 */ /* 0x0003e2000c101908 */
[----:B------:R-:W-:-:S03]  /*ae740*/  IADD3 R3, R0, c[0x0][0x198], RZ ;  /* 0x0000660000037a10 */ /* 0x000fc60007ffe0ff */
[----:B------:R-:W4:Y:S04]  /*ae750*/  LDL.LU R22, [R1+0x19c] ;  /* 0x00019c0001167983 */ /* 0x000f280000300800 */
[----:B------:R-:W4:Y:S01]  /*ae760*/  LDL.LU R21, [R1+0x15c] ;  /* 0x00015c0001157983 */ /* 0x000f220000300800 */
[----:B-1----:R-:W-:-:S04]  /*ae770*/  IMAD.WIDE R248, R0, 0x4, R218 ;  /* 0x0000000400f87825 */ /* 0x002fc800078e02da */
[----:B------:R-:W-:Y:S01]  /*ae780*/  IMAD.WIDE R246, R0, 0x4, R198 ;  /* 0x0000000400f67825 */ /* 0x000fe200078e02c6 */
[----:B--2---:R-:W-:Y:S02]  /*ae790*/  ISETP.GE.AND P2, PT, R20, c[0x0][0x17c], PT ;  /* 0x00005f0014007a0c */ /* 0x004fe40003f46270 */
[----:B------:R-:W2:Y:S02]  /*ae7a0*/  LDL.LU R20, [R1+0x11c] ;  /* 0x00011c0001147983 */ /* 0x000ea40000300800 */
[----:B------:R-:W-:Y:S02]  /*ae7b0*/  ISETP.LT.AND P0, PT, R54, c[0x0][0x178], !P2 ;  /* 0x00005e0036007a0c */ /* 0x000fe40005701270 */
[----:B------:R-:W2:Y:S04]  /*ae7c0*/  LDL.LU R27, [R1+0xfc] ;  /* 0x0000fc00011b7983 */ /* 0x000ea80000300800 */
[----:B---3--:R1:W-:Y:S04]  /*ae7d0*/  @P4 STG.E [R248.64], R10 ;  /* 0x0000000af8004986 */ /* 0x0083e8000c101908 */
[----:B----4-:R3:W-:Y:S04]  /*ae7e0*/  @P5 STG.E [R244.64], R26 ;  /* 0x0000001af4005986 */ /* 0x0107e8000c101908 */
[----:B-1----:R-:W4:Y:S04]  /*ae7f0*/  LDL.LU R10, [R1+0x3d84] ;  /* 0x003d8400010a7983 */ /* 0x002f280000300800 */
[----:B---3--:R-:W3:Y:S01]  /*ae800*/  LDL.LU R26, [R1+0x6c] ;  /* 0x00006c00011a7983 */ /* 0x008ee20000300800 */
[----:B------:R-:W-:-:S03]  /*ae810*/  IMAD.WIDE R244, R3, 0x4, R234 ;  /* 0x0000000403f47825 */ /* 0x000fc600078e02ea */
[----:B------:R-:W-:Y:S04]  /*ae820*/  @P3 STG.E [R246.64], R23 ;  /* 0x00000017f6003986 */ /* 0x000fe8000c101908 */
[----:B------:R1:W-:Y:S04]  /*ae830*/  @P0 STG.E [R244.64], R25 ;  /* 0x00000019f4000986 */ /* 0x0003e8000c101908 */
[----:B-1----:R-:W3:Y:S01]  /*ae840*/  LDL.LU R25, [R1+0x3c] ;  /* 0x00003c0001197983 */ /* 0x002ee20000300800 */
[----:B------:R-:W-:Y:S01]  /*ae850*/  ISETP.LT.AND P1, PT, R243, c[0x0][0x178], !P2 ;  /* 0x00005e00f3007a0c */ /* 0x000fe20005721270 */
[----:B------:R-:W-:Y:S01]  /*ae860*/  IMAD.WIDE R246, R3, 0x4, R232 ;  /* 0x0000000403f67825 */ /* 0x000fe200078e02e8 */
[----:B------:R-:W-:-:S02]  /*ae870*/  ISETP.LT.AND P3, PT, R143, c[0x0][0x178], !P2 ;  /* 0x00005e008f007a0c */ /* 0x000fc40005761270 */
[----:B------:R-:W-:Y:S02]  /*ae880*/  ISETP.LT.AND P4, PT, R55, c[0x0][0x178], !P2 ;  /* 0x00005e0037007a0c */ /* 0x000fe40005781270 */
[----:B------:R-:W-:Y:S02]  /*ae890*/  ISETP.LT.AND P5, PT, R39, c[0x0][0x178], !P2 ;  /* 0x00005e0027007a0c */ /* 0x000fe400057a1270 */
[----:B------:R-:W-:Y:S01]  /*ae8a0*/  ISETP.LT.AND P6, PT, R111, c[0x0][0x178], !P2 ;  /* 0x00005e006f007a0c */ /* 0x000fe200057c1270 */
[----:B------:R-:W-:-:S04]  /*ae8b0*/  IMAD.WIDE R244, R3, 0x4, R196 ;  /* 0x0000000403f47825 */ /* 0x000fc800078e02c4 */
[----:B------:R1:W-:Y:S01]  /*ae8c0*/  @P1 STG.E [R246.64], R24 ;  /* 0x00000018f6001986 */ /* 0x0003e2000c101908 */
[----:B------:R-:W-:Y:S01]  /*ae8d0*/  ISETP.LT.AND P1, PT, R171, c[0x0][0x178], !P2 ;  /* 0x00005e00ab007a0c */ /* 0x000fe20005721270 */
[----:B------:R-:W-:Y:S01]  /*ae8e0*/  IMAD.WIDE R248, R3, 0x4, R220 ;  /* 0x0000000403f87825 */ /* 0x000fe200078e02dc */
[----:B------:R-:W-:-:S03]  /*ae8f0*/  ISETP.LT.AND P2, PT, R195, c[0x0][0x178], !P2 ;  /* 0x00005e00c3007a0c */ /* 0x000fc60005741270 */
[----:B------:R-:W-:-:S04]  /*ae900*/  IMAD.WIDE R250, R3, 0x4, R218 ;  /* 0x0000000403fa7825 */ /* 0x000fc800078e02da */
[C---:B-1----:R-:W-:Y:S01]  /*ae910*/  IMAD.WIDE R246, R3.reuse, 0x4, R222 ;  /* 0x0000000403f67825 */ /* 0x042fe200078e02de */
[----:B------:R1:W-:Y:S04]  /*ae920*/  @P3 STG.E [R244.64], R22 ;  /* 0x00000016f4003986 */ /* 0x0003e8000c101908 */
[----:B------:R1:W-:Y:S04]  /*ae930*/  @P4 STG.E [R246.64], R21 ;  /* 0x00000015f6004986 */ /* 0x0003e8000c101908 */
[----:B------:R-:W3:Y:S01]  /*ae940*/  LDL.LU R24, [R1+0x208] ;  /* 0x0002080001187983 */ /* 0x000ee20000300800 */
[----:B-1----:R-:W-:-:S03]  /*ae950*/  IMAD.WIDE R244, R3, 0x4, R216 ;  /* 0x0000000403f47825 */ /* 0x002fc600078e02d8 */
[----:B------:R-:W3:Y:S04]  /*ae960*/  LDL.LU R21, [R1+0x3d88] ;  /* 0x003d880001157983 */ /* 0x000ee80000300800 */
[----:B------:R-:W3:Y:S01]  /*ae970*/  LDL.LU R11, [R1+0x1d8] ;  /* 0x0001d800010b7983 */ /* 0x000ee20000300800 */
[----:B------:R-:W-:-:S03]  /*ae980*/  IADD3 R0, R3, c[0x0][0x198], RZ ;  /* 0x0000660003007a10 */ /* 0x000fc60007ffe0ff */
[----:B--2---:R1:W-:Y:S04]  /*ae990*/  @P5 STG.E [R248.64], R20 ;  /* 0x00000014f8005986 */ /* 0x0043e8000c101908 */
[----:B------:R-:W-:Y:S04]  /*ae9a0*/  @P6 STG.E [R250.64], R27 ;  /* 0x0000001bfa006986 */ /* 0x000fe8000c101908 */
[----:B-1----:R-:W2:Y:S01]  /*ae9b0*/  LDL.LU R20, [R1+0x1a8] ;  /* 0x0001a80001147983 */ /* 0x002ea20000300800 */
[----:B----4-:R-:W-:-:S03]  /*ae9c0*/  ISETP.GE.AND P0, PT, R10, c[0x0][0x17c], PT ;  /* 0x00005f000a007a0c */ /* 0x010fc60003f06270 */
[----:B------:R-:W4:Y:S04]  /*ae9d0*/  LDL.LU R10, [R1+0x188] ;  /* 0x00018800010a7983 */ /* 0x000f280000300800 */
[----:B---3--:R1:W-:Y:S04]  /*ae9e0*/  @P1 STG.E [R244.64], R26 ;  /* 0x0000001af4001986 */ /* 0x0083e8000c101908 */
[----:B------:R-:W3:Y:S04]  /*ae9f0*/  LDL.LU R23, [R1+0x138] ;  /* 0x0001380001177983 */ /* 0x000ee80000300800 */
[----:B------:R-:W2:Y:S01]  /*aea00*/  LDL.LU R22, [R1+0x88] ;  /* 0x0000880001167983 */ /* 0x000ea20000300800 */
[----:B-1----:R-:W-:-:S03]  /*aea10*/  IMAD.WIDE R244, R3, 0x4, R198 ;  /* 0x0000000403f47825 */ /* 0x002fc600078e02c6 */
[----:B------:R-:W2:Y:S04]  /*aea20*/  LDL.LU R3, [R1+0x228] ;  /* 0x0002280001037983 */ /* 0x000ea80000300800 */
[----:B------:R1:W-:Y:S04]  /*aea30*/  @P2 STG.E [R244.64], R25 ;  /* 0x00000019f4002986 */ /* 0x0003e8000c101908 */
[----:B-1----:R-:W2:Y:S01]  /*aea40*/  LDL.LU R245, [R1+0x248] ;  /* 0x0002480001f57983 */ /* 0x002ea20000300800 */
[----:B------:R-:W-:Y:S02]  /*aea50*/  ISETP.LT.AND P4, PT, R54, c[0x0][0x178], !P0 ;  /* 0x00005e0036007a0c */ /* 0x000fe40004781270 */
[----:B------:R-:W-:Y:S01]  /*aea60*/  ISETP.LT.AND P5, PT, R243, c[0x0][0x178], !P0 ;  /* 0x00005e00f3007a0c */ /* 0x000fe200047a1270 */
[----:B------:R-:W-:Y:S01]  /*aea70*/  IMAD.WIDE R246, R0, 0x4, R234 ;  /* 0x0000000400f67825 */ /* 0x000fe200078e02ea */
[----:B------:R-:W-:Y:S01]  /*aea80*/  ISETP.LT.AND P6, PT, R143, c[0x0][0x178], !P0 ;  /* 0x00005e008f007a0c */ /* 0x000fe200047c1270 */
[----:B------:R-:W3:Y:S01]  /*aea90*/  LDL.LU R26, [R1+0x24c] ;  /* 0x00024c00011a7983 */ /* 0x000ee20000300800 */
[----:B------:R-:W-:-:S02]  /*aeaa0*/  ISETP.LT.AND P3, PT, R55, c[0x0][0x178], !P0 ;  /* 0x00005e0037007a0c */ /* 0x000fc40004761270 */
[----:B------:R-:W-:Y:S01]  /*aeab0*/  ISETP.LT.AND P1, PT, R39, c[0x0][0x178], !P0 ;  /* 0x00005e0027007a0c */ /* 0x000fe20004721270 */
[C---:B------:R-:W-:Y:S01]  /*aeac0*/  IMAD.WIDE R248, R0.reuse, 0x4, R232 ;  /* 0x0000000400f87825 */ /* 0x040fe200078e02e8 */
[----:B------:R-:W3:Y:S03]  /*aead0*/  LDL.LU R27, [R1+0x22c] ;  /* 0x00022c00011b7983 */ /* 0x000ee60000300800 */
[C---:B------:R-:W-:Y:S01]  /*aeae0*/  IMAD.WIDE R250, R0.reuse, 0x4, R196 ;  /* 0x0000000400fa7825 */ /* 0x040fe200078e02c4 */
[----:B------:R-:W-:Y:S02]  /*aeaf0*/  ISETP.GE.AND P2, PT, R21, c[0x0][0x17c], PT ;  /* 0x00005f0015007a0c */ /* 0x000fe40003f46270 */
[----:B------:R-:W3:Y:S04]  /*aeb00*/  LDL.LU R21, [R1+0x18c] ;  /* 0x00018c0001157983 */ /* 0x000ee80000300800 */
[----:B------:R-:W3:Y:S04]  /*aeb10*/  LDL.LU R25, [R1+0x13c] ;  /* 0x00013c0001197983 */ /* 0x000ee80000300800 */
[----:B--2---:R1:W-:Y:S04]  /*aeb20*/  @P4 STG.E [R246.64], R245 ;  /* 0x000000f5f6004986 */ /* 0x0043e8000c101908 */
[----:B------:R-:W-:Y:S04]  /*aeb30*/  @P5 STG.E [R248.64], R3 ;  /* 0x00000003f8005986 */ /* 0x000fe8000c101908 */
[----:B------:R2:W-:Y:S01]  /*aeb40*/  @P6 STG.E [R250.64], R24 ;  /* 0x00000018fa006986 */ /* 0x0005e2000c101908 */
[----:B-1----:R-:W-:-:S04]  /*aeb50*/  IMAD.WIDE R244, R0, 0x4, R222 ;  /* 0x0000000400f47825 */ /* 0x002fc800078e02de */
[C---:B------:R-:W-:Y:S01]  /*aeb60*/  IMAD.WIDE R246, R0.reuse, 0x4, R220 ;  /* 0x0000000400f67825 */ /* 0x040fe200078e02dc */
[----:B------:R-:W-:Y:S04]  /*aeb70*/  @P3 STG.E [R244.64], R11 ;  /* 0x0000000bf4003986 */ /* 0x000fe8000c101908 */
[----:B--2---:R-:W2:Y:S04]  /*aeb80*/  LDL.LU R24, [R1+0x20c] ;  /* 0x00020c0001187983 */ /* 0x004ea80000300800 */
[----:B------:R1:W-:Y:S01]  /*aeb90*/  @P1 STG.E [R246.64], R20 ;  /* 0x00000014f6001986 */ /* 0x0003e2000c101908 */
[C---:B------:R-:W-:Y:S01]  /*aeba0*/  IADD3 R3, R0.reuse, c[0x0][0x198], RZ ;  /* 0x0000660000037a10 */ /* 0x040fe20007ffe0ff */
[----:B------:R-:W-:-:S02]  /*aebb0*/  IMAD.WIDE R250, R0, 0x4, R218 ;  /* 0x0000000400fa7825 */ /* 0x000fc400078e02da */
[----:B-1----:R-:W2:Y:S02]  /*aebc0*/  LDL.LU R20, [R1+0x3d8c] ;  /* 0x003d8c0001147983 */ /* 0x002ea40000300800 */
[C---:B------:R-:W-:Y:S02]  /*aebd0*/  IMAD.WIDE R244, R0.reuse, 0x4, R216 ;  /* 0x0000000400f47825 */ /* 0x040fe400078e02d8 */
[----:B------:R-:W2:Y:S02]  /*aebe0*/  LDL.LU R11, [R1+0x1ac] ;  /* 0x0001ac00010b7983 */ /* 0x000ea40000300800 */
[----:B------:R-:W-:Y:S02]  /*aebf0*/  IMAD.WIDE R246, R0, 0x4, R198 ;  /* 0x0000000400f67825 */ /* 0x000fe400078e02c6 */
[----:B------:R-:W2:Y:S01]  /*aec00*/  LDL.LU R0, [R1+0x1dc] ;  /* 0x0001dc0001007983 */ /* 0x000ea20000300800 */
[----:B------:R-:W-:Y:S02]  /*aec10*/  ISETP.LT.AND P5, PT, R111, c[0x0][0x178], !P0 ;  /* 0x00005e006f007a0c */ /* 0x000fe400047a1270 */
[----:B------:R-:W-:-:S02]  /*aec20*/  ISETP.LT.AND P4, PT, R171, c[0x0][0x178], !P0 ;  /* 0x00005e00ab007a0c */ /* 0x000fc40004781270 */
[----:B------:R-:W-:Y:S02]  /*aec30*/  ISETP.LT.AND P0, PT, R195, c[0x0][0x178], !P0 ;  /* 0x00005e00c3007a0c */ /* 0x000fe40004701270 */
[----:B------:R-:W-:Y:S02]  /*aec40*/  ISETP.LT.AND P6, PT, R54, c[0x0][0x178], !P2 ;  /* 0x00005e0036007a0c */ /* 0x000fe400057c1270 */
[----:B------:R-:W-:Y:S02]  /*aec50*/  ISETP.LT.AND P1, PT, R243, c[0x0][0x178], !P2 ;  /* 0x00005e00f3007a0c */ /* 0x000fe40005721270 */
[----:B------:R-:W-:Y:S01]  /*aec60*/  ISETP.LT.AND P3, PT, R143, c[0x0][0x178], !P2 ;  /* 0x00005e008f007a0c */ /* 0x000fe20005761270 */
[C---:B------:R-:W-:Y:S02]  /*aec70*/  IMAD.WIDE R248, R3.reuse, 0x4, R234 ;  /* 0x0000000403f87825 */ /* 0x040fe400078e02ea */
[----:B----4-:R1:W-:Y:S04]  /*aec80*/  @P5 STG.E [R250.64], R10 ;  /* 0x0000000afa005986 */ /* 0x0103e8000c101908 */
[----:B---3--:R3:W-:Y:S04]  /*aec90*/  @P4 STG.E [R244.64], R23 ;  /* 0x00000017f4004986 */ /* 0x0087e8000c101908 */
[----:B------:R4:W-:Y:S04]  /*aeca0*/  @P0 STG.E [R246.64], R22 ;  /* 0x00000016f6000986 */ /* 0x0009e8000c101908 */
[----:B-1----:R-:W2:Y:S01]  /*aecb0*/  LDL.LU R10, [R1+0x3e98] ;  /* 0x003e9800010a7983 */ /* 0x002ea20000300800 */
[----:B---3--:R-:W-:-:S03]  /*aecc0*/  IMAD.WIDE R244, R3, 0x4, R232 ;  /* 0x0000000403f47825 */ /* 0x008fc600078e02e8 */
[----:B------:R1:W-:Y:S01]  /*aecd0*/  @P6 STG.E [R248.64], R26 ;  /* 0x0000001af8006986 */ /* 0x0003e2000c101908 */
[----:B----4-:R-:W-:Y:S01]  /*aece0*/  IMAD.WIDE R246, R3, 0x4, R196 ;  /* 0x0000000403f67825 */ /* 0x010fe200078e02c4 */
[----:B------:R-:W-:Y:S02]  /*aecf0*/  ISETP.LT.AND P0, PT, R55, c[0x0][0x178], !P2 ;  /* 0x00005e0037007a0c */ /* 0x000fe40005701270 */
[----:B------:R-:W-:Y:S01]  /*aed00*/  @P1 STG.E [R244.64], R27 ;  /* 0x0000001bf4001986 */ /* 0x000fe2000c101908 */
[----:B------:R-:W-:-:S03]  /*aed10*/  ISETP.LT.AND P4, PT, R39, c[0x0][0x178], !P2 ;  /* 0x00005e0027007a0c */ /* 0x000fc60005781270 */
[----:B-1----:R-:W3:Y:S04]  /*aed20*/  LDL.LU R26, [R1+0x8c] ;  /* 0x00008c00011a7983 */ /* 0x002ee80000300800 */
[----:B------:R-:W4:Y:S01]  /*aed30*/  LDL.LU R22, [R1+0x298] ;  /* 0x0002980001167983 */ /* 0x000f220000300800 */
[----:B------:R-:W-:-:S04]  /*aed40*/  IMAD.WIDE R248, R3, 0x4, R222 ;  /* 0x0000000403f87825 */ /* 0x000fc800078e02de */
[----:B------:R-:W-:Y:S01]  /*aed50*/  IMAD.WIDE R250, R3, 0x4, R220 ;  /* 0x0000000403fa7825 */ /* 0x000fe200078e02dc */
[----:B--2---:R1:W-:Y:S04]  /*aed60*/  @P3 STG.E [R246.64], R24 ;  /* 0x00000018f6003986 */ /* 0x0043e8000c101908 */
[----:B-1----:R-:W2:Y:S01]  /*aed70*/  LDL.LU R24, [R1+0x268] ;  /* 0x0002680001187983 */ /* 0x002ea20000300800 */
[----:B------:R-:W-:-:S03]  /*aed80*/  ISETP.GE.AND P1, PT, R20, c[0x0][0x17c], PT ;  /* 0x00005f0014007a0c */ /* 0x000fc60003f26270 */
[----:B------:R-:W2:Y:S04]  /*aed90*/  LDL.LU R23, [R1+0x258] ;  /* 0x0002580001177983 */ /* 0x000ea80000300800 */
[----:B------:R-:W2:Y:S04]  /*aeda0*/  LDL.LU R20, [R1+0x238] ;  /* 0x0002380001147983 */ /* 0x000ea80000300800 */
[----:B------:R-:W2:Y:S04]  /*aedb0*/  LDL.LU R27, [R1+0x218] ;  /* 0x00021800011b7983 */ /* 0x000ea80000300800 */
[----:B------:R-:W-:Y:S04]  /*aedc0*/  @P0 STG.E [R248.64], R0 ;  /* 0x00000000f8000986 */ /* 0x000fe8000c101908 */
[----:B------:R1:W-:Y:S04]  /*aedd0*/  @P4 STG.E [R250.64], R11 ;  /* 0x0000000bfa004986 */ /* 0x0003e8000c101908 */
[----:B-1----:R-:W2:Y:S01]  /*aede0*/  LDL.LU R11, [R1+0x3d90] ;  /* 0x003d9000010b7983 */ /* 0x002ea20000300800 */
[----:B------:R-:W-:-:S02]  /*aedf0*/  ISETP.LT.AND P5, PT, R111, c[0x0][0x178], !P2 ;  /* 0x00005e006f007a0c */ /* 0x000fc400057a1270 */
[----:B------:R-:W-:Y:S02]  /*aee00*/  ISETP.LT.AND P6, PT, R171, c[0x0][0x178], !P2 ;  /* 0x00005e00ab007a0c */ /* 0x000fe400057c1270 */
[----:B------:R-:W-:Y:S01]  /*aee10*/  ISETP.LT.AND P2, PT, R195, c[0x0][0x178], !P2 ;  /* 0x00005e00c3007a0c */ /* 0x000fe20005741270 */
[C---:B------:R-:W-:Y:S01]  /*aee20*/  IMAD.WIDE R244, R3.reuse, 0x4, R218 ;  /* 0x0000000403f47825 */ /* 0x040fe200078e02da */
[----:B------:R-:W-:Y:S02]  /*aee30*/  ISETP.LT.AND P3, PT, R54, c[0x0][0x178], !P1 ;  /* 0x00005e0036007a0c */ /* 0x000fe40004f61270 */
[C---:B------:R-:W-:Y:S01]  /*aee40*/  IADD3 R0, R3.reuse, c[0x0][0x198], RZ ;  /* 0x0000660003007a10 */ /* 0x040fe20007ffe0ff */
[----:B------:R-:W-:Y:S01]  /*aee50*/  IMAD.WIDE R246, R3, 0x4, R216 ;  /* 0x0000000403f67825 */ /* 0x000fe200078e02d8 */
[----:B------:R-:W-:Y:S02]  /*aee60*/  ISETP.LT.AND P0, PT, R243, c[0x0][0x178], !P1 ;  /* 0x00005e00f3007a0c */ /* 0x000fe40004f01270 */
[----:B------:R-:W-:Y:S01]  /*aee70*/  ISETP.LT.AND P4, PT, R143, c[0x0][0x178], !P1 ;  /* 0x00005e008f007a0c */ /* 0x000fe20004f81270 */
[----:B------:R1:W-:Y:S01]  /*aee80*/  @P5 STG.E [R244.64], R21 ;  /* 0x00000015f4005986 */ /* 0x0003e2000c101908 */
[----:B------:R-:W-:-:S03]  /*aee90*/  ISETP.LT.AND P5, PT, R55, c[0x0][0x178], !P1 ;  /* 0x00005e0037007a0c */ /* 0x000fc60004fa1270 */
[----:B------:R3:W-:Y:S01]  /*aeea0*/  @P6 STG.E [R246.64], R25 ;  /* 0x00000019f6006986 */ /* 0x0007e2000c101908 */
[----:B------:R-:W-:Y:S01]  /*aeeb0*/  ISETP.LT.AND P6, PT, R39, c[0x0][0x178], !P1 ;  /* 0x00005e0027007a0c */ /* 0x000fe20004fc1270 */
[----:B-1----:R-:W-:Y:S02]  /*aeec0*/  IMAD.WIDE R244, R3, 0x4, R198 ;  /* 0x0000000403f47825 */ /* 0x002fe400078e02c6 */
[----:B------:R-:W2:Y:S02]  /*aeed0*/  LDL.LU R21, [R1+0x1f8] ;  /* 0x0001f80001157983 */ /* 0x000ea40000300800 */
[C---:B---3--:R-:W-:Y:S02]  /*aeee0*/  IMAD.WIDE R246, R0.reuse, 0x4, R234 ;  /* 0x0000000400f67825 */ /* 0x048fe400078e02ea */
[----:B------:R1:W-:Y:S04]  /*aeef0*/  @P2 STG.E [R244.64], R26 ;  /* 0x0000001af4002986 */ /* 0x0003e8000c101908 */
[----:B----4-:R3:W-:Y:S01]  /*aef00*/  @P3 STG.E [R246.64], R22 ;  /* 0x00000016f6003986 */ /* 0x0107e2000c101908 */
[----:B------:R-:W-:-:S03]  /*aef10*/  IMAD.WIDE R248, R0, 0x4, R222 ;  /* 0x0000000400f87825 */ /* 0x000fc600078e02de */
[----:B------:R-:W4:Y:S01]  /*aef20*/  LDL.LU R25, [R1+0x1c8] ;  /* 0x0001c80001197983 */ /* 0x000f220000300800 */
[----:B------:R-:W-:-:S03]  /*aef30*/  IMAD.WIDE R250, R0, 0x4, R220 ;  /* 0x0000000400fa7825 */ /* 0x000fc600078e02dc */
[----:B-1----:R-:W4:Y:S01]  /*aef40*/  LDL.LU R26, [R1+0x26c] ;  /* 0x00026c00011a7983 */ /* 0x002f220000300800 */
[----:B------:R-:W-:-:S03]  /*aef50*/  IMAD.WIDE R244, R0, 0x4, R232 ;  /* 0x0000000400f47825 */ /* 0x000fc600078e02e8 */
[----:B---3--:R-:W3:Y:S01]  /*aef60*/  LDL.LU R22, [R1+0x29c] ;  /* 0x00029c0001167983 */ /* 0x008ee20000300800 */
[----:B------:R-:W-:-:S03]  /*aef70*/  IMAD.WIDE R246, R0, 0x4, R196 ;  /* 0x0000000400f67825 */ /* 0x000fc600078e02c4 */
[----:B--2---:R1:W-:Y:S04]  /*aef80*/  @P0 STG.E [R244.64], R24 ;  /* 0x00000018f4000986 */ /* 0x0043e8000c101908 */
[----:B------:R-:W-:Y:S04]  /*aef90*/  @P4 STG.E [R246.64], R23 ;  /* 0x00000017f6004986 */ /* 0x000fe8000c101908 */
[----:B------:R-:W-:Y:S04]  /*aefa0*/  @P5 STG.E [R248.64], R20 ;  /* 0x00000014f8005986 */ /* 0x000fe8000c101908 */
[----:B-1----:R-:W2:Y:S04]  /*aefb0*/  LDL.LU R24, [R1+0x17c] ;  /* 0x00017c0001187983 */ /* 0x002ea80000300800 */
[----:B------:R1:W-:Y:S04]  /*aefc0*/  @P6 STG.E [R250.64], R27 ;  /* 0x0000001bfa006986 */ /* 0x0003e8000c101908 */
[----:B-1----:R-:W2:Y:S04]  /*aefd0*/  LDL.LU R251, [R1+0x178] ;  /* 0x0001780001fb7983 */ /* 0x002ea80000300800 */
[----:B------:R-:W3:Y:S01]  /*aefe0*/  LDL.LU R23, [R1+0x3d94] ;  /* 0x003d940001177983 */ /* 0x000ee20000300800 */
[----:B------:R-:W-:-:S03]  /*aeff0*/  ISETP.GE.AND P0, PT, R11, c[0x0][0x17c], PT ;  /* 0x00005f000b007a0c */ /* 0x000fc60003f06270 */
[----:B------:R-:W3:Y:S04]  /*af000*/  LDL.LU R11, [R1+0x25c] ;  /* 0x00025c00010b7983 */ /* 0x000ee80000300800 */
[----:B------:R-:W3:Y:S01]  /*af010*/  LDL.LU R20, [R1+0x23c] ;  /* 0x00023c0001147983 */ /* 0x000ee20000300800 */
[----:B------:R-:W-:Y:S02]  /*af020*/  ISETP.LT.AND P2, PT, R111, c[0x0][0x178], !P1 ;  /* 0x00005e006f007a0c */ /* 0x000fe40004f41270 */
[----:B------:R-:W-:Y:S01]  /*af030*/  ISETP.LT.AND P3, PT, R171, c[0x0][0x178], !P1 ;  /* 0x00005e00ab007a0c */ /* 0x000fe20004f61270 */
[----:B------:R-:W3:Y:S01]  /*af040*/  LDL.LU R27, [R1+0x21c] ;  /* 0x00021c00011b7983 */ /* 0x000ee20000300800 */
[----:B------:R-:W-:Y:S01]  /*af050*/  ISETP.LT.AND P1, PT, R195, c[0x0][0x178], !P1 ;  /* 0x00005e00c3007a0c */ /* 0x000fe20004f21270 */
[----:B------:R-:W-:Y:S01]  /*af060*/  IMAD.WIDE R246, R0, 0x4, R218 ;  /* 0x0000000400f67825 */ /* 0x000fe200078e02da */
[----:B------:R-:W-:-:S02]  /*af070*/  ISETP.LT.AND P4, PT, R54, c[0x0][0x178], !P0 ;  /* 0x00005e0036007a0c */ /* 0x000fc40004781270 */
[----:B------:R-:W-:Y:S01]  /*af080*/  ISETP.LT.AND P6, PT, R243, c[0x0][0x178], !P0 ;  /* 0x00005e00f3007a0c */ /* 0x000fe200047c1270 */
[C---:B------:R-:W-:Y:S01]  /*af090*/  IMAD.WIDE R244, R0.reuse, 0x4, R216 ;  /* 0x0000000400f47825 */ /* 0x040fe200078e02d8 */
[----:B------:R-:W-:-:S03]  /*af0a0*/  IADD3 R3, R0, c[0x0][0x198], RZ ;  /* 0x0000660000037a10 */ /* 0x000fc60007ffe0ff */
[----:B------:R1:W-:Y:S01]  /*af0b0*/  @P2 STG.E [R246.64], R21 ;  /* 0x00000015f6002986 */ /* 0x0003e2000c101908 */
[----:B------:R-:W-:Y:S01]  /*af0c0*/  ISETP.LT.AND P2, PT, R143, c[0x0][0x178], !P0 ;  /* 0x00005e008f007a0c */ /* 0x000fe20004741270 */
[C---:B------:R-:W-:Y:S02]  /*af0d0*/  IMAD.WIDE R248, R3.reuse, 0x4, R232 ;  /* 0x0000000403f87825 */ /* 0x040fe400078e02e8 */
[----:B----4-:R4:W-:Y:S02]  /*af0e0*/  @P3 STG.E [R244.64], R25 ;  /* 0x00000019f4003986 */ /* 0x0109e4000c101908 */
[----:B-1----:R-:W-:Y:S02]  /*af0f0*/  IMAD.WIDE R246, R3, 0x4, R234 ;  /* 0x0000000403f67825 */ /* 0x002fe400078e02ea */
[----:B------:R-:W3:Y:S01]  /*af100*/  LDL.LU R21, [R1+0x1fc] ;  /* 0x0001fc0001157983 */ /* 0x000ee20000300800 */
[----:B------:R-:W-:-:S03]  /*af110*/  ISETP.LT.AND P3, PT, R55, c[0x0][0x178], !P0 ;  /* 0x00005e0037007a0c */ /* 0x000fc60004761270 */
[----:B----4-:R-:W4:Y:S01]  /*af120*/  LDL.LU R25, [R1+0x1cc] ;  /* 0x0001cc0001197983 */ /* 0x010f220000300800 */
[----:B------:R-:W-:-:S05]  /*af130*/  IMAD.WIDE R244, R0, 0x4, R198 ;  /* 0x0000000400f47825 */ /* 0x000fca00078e02c6 */
[----:B--2---:R1:W-:Y:S04]  /*af140*/  @P1 STG.E [R244.64], R251 ;  /* 0x000000fbf4001986 */ /* 0x0043e8000c101908 */
[----:B---3--:R2:W-:Y:S01]  /*af150*/  @P4 STG.E [R246.64], R22 ;  /* 0x00000016f6004986 */ /* 0x0085e2000c101908 */
[----:B------:R-:W-:-:S03]  /*af160*/  ISETP.GE.AND P1, PT, R23, c[0x0][0x17c], PT ;  /* 0x00005f0017007a0c */ /* 0x000fc60003f26270 */
[----:B------:R3:W-:Y:S01]  /*af170*/  @P6 STG.E [R248.64], R26 ;  /* 0x0000001af8006986 */ /* 0x0007e2000c101908 */
[----:B-1----:R-:W-:-:S04]  /*af180*/  IMAD.WIDE R244, R3, 0x4, R196 ;  /* 0x0000000403f47825 */ /* 0x002fc800078e02c4 */
[----:B--2---:R-:W-:Y:S01]  /*af190*/  IMAD.WIDE R246, R3, 0x4, R222 ;  /* 0x0000000403f67825 */ /* 0x004fe200078e02de */
[----:B---3--:R-:W2:Y:S04]  /*af1a0*/  LDL.LU R26, [R1+0x330] ;  /* 0x00033000011a7983 */ /* 0x008ea80000300800 */
[----:B------:R-:W3:Y:S04]  /*af1b0*/  LDL.LU R23, [R1+0x300] ;  /* 0x0003000001177983 */ /* 0x000ee80000300800 */
[----:B------:R-:W3:Y:S04]  /*af1c0*/  LDL.LU R22, [R1+0x2e0] ;  /* 0x0002e00001167983 */ /* 0x000ee80000300800 */
[----:B------:R-:W-:Y:S04]  /*af1d0*/  @P2 STG.E [R244.64], R11 ;  /* 0x0000000bf4002986 */ /* 0x000fe8000c101908 */
[----:B------:R-:W3:Y:S04]  /*af1e0*/  LDL.LU R0, [R1+0x3d98] ;  /* 0x003d980001007983 */ /* 0x000ee80000300800 */
[----:B------:R1:W-:Y:S04]  /*af1f0*/  @P3 STG.E [R246.64], R20 ;  /* 0x00000014f6003986 */ /* 0x0003e8000c101908 */
[----:B------:R-:W3:Y:S04]  /*af200*/  LDL.LU R251, [R1+0x2b0] ;  /* 0x0002b00001fb7983 */ /* 0x000ee80000300800 */
[----:B-1----:R-:W3:Y:S01]  /*af210*/  LDL.LU R20, [R1+0x280] ;  /* 0x0002800001147983 */ /* 0x002ee20000300800 */
[----:B------:R-:W-:-:S02]  /*af220*/  ISETP.LT.AND P5, PT, R39, c[0x0][0x178], !P0 ;  /* 0x00005e0027007a0c */ /* 0x000fc400047a1270 */
[----:B------:R-:W-:Y:S01]  /*af230*/  ISETP.LT.AND P4, PT, R111, c[0x0][0x178], !P0 ;  /* 0x00005e006f007a0c */ /* 0x000fe20004781270 */
[----:B------:R-:W-:Y:S01]  /*af240*/  IMAD.WIDE R248, R3, 0x4, R220 ;  /* 0x0000000403f87825 */ /* 0x000fe200078e02dc */
[----:B------:R-:W-:Y:S02]  /*af250*/  ISETP.LT.AND P6, PT, R171, c[0x0][0x178], !P0 ;  /* 0x00005e00ab007a0c */ /* 0x000fe400047c1270 */
[----:B------:R-:W-:Y:S01]  /*af260*/  ISETP.LT.AND P0, PT, R195, c[0x0][0x178], !P0 ;  /* 0x00005e00c3007a0c */ /* 0x000fe20004701270 */
[----:B------:R-:W-:Y:S01]  /*af270*/  IMAD.WIDE R244, R3, 0x4, R218 ;  /* 0x0000000403f47825 */ /* 0x000fe200078e02da */
[----:B------:R-:W-:Y:S02]  /*af280*/  ISETP.LT.AND P2, PT, R54, c[0x0][0x178], !P1 ;  /* 0x00005e0036007a0c */ /* 0x000fe40004f41270 */
[----:B------:R-:W-:Y:S01]  /*af290*/  ISETP.LT.AND P3, PT, R243, c[0x0][0x178], !P1 ;  /* 0x00005e00f3007a0c */ /* 0x000fe20004f61270 */
[----:B------:R-:W-:Y:S02]  /*af2a0*/  IMAD.WIDE R246, R3, 0x4, R216 ;  /* 0x0000000403f67825 */ /* 0x000fe400078e02d8 */
[----:B------:R1:W-:Y:S01]  /*af2b0*/  @P5 STG.E [R248.64], R27 ;  /* 0x0000001bf8005986 */ /* 0x0003e2000c101908 */
[----:B------:R-:W-:-:S03]  /*af2c0*/  ISETP.LT.AND P5, PT, R143, c[0x0][0x178], !P1 ;  /* 0x00005e008f007a0c */ /* 0x000fc60004fa1270 */
[----:B------:R4:W-:Y:S04]  /*af2d0*/  @P4 STG.E [R244.64], R21 ;  /* 0x00000015f4004986 */ /* 0x0009e8000c101908 */
[----:B-1----:R-:W3:Y:S01]  /*af2e0*/  LDL.LU R27, [R1+0x140] ;  /* 0x00014000011b7983 */ /* 0x002ee20000300800 */
[C---:B------:R-:W-:Y:S01]  /*af2f0*/  IMAD.WIDE R248, R3.reuse, 0x4, R198 ;  /* 0x0000000403f87825 */ /* 0x040fe200078e02c6 */
[----:B------:R-:W-:Y:S02]  /*af300*/  IADD3 R3, R3, c[0x0][0x198], RZ ;  /* 0x0000660003037a10 */ /* 0x000fe40007ffe0ff */
[----:B----4-:R1:W-:Y:S01]  /*af310*/  @P6 STG.E [R246.64], R25 ;  /* 0x00000019f6006986 */ /* 0x0103e2000c101908 */
[----:B------:R-:W-:-:S03]  /*af320*/  ISETP.LT.AND P4, PT, R39, c[0x0][0x178], !P1 ;  /* 0x00005e0027007a0c */ /* 0x000fc60004f81270 */
[----:B------:R-:W3:Y:S01]  /*af330*/  LDL.LU R11, [R1+0xb0] ;  /* 0x0000b000010b7983 */ /* 0x000ee20000300800 */
[----:B------:R-:W-:-:S03]  /*af340*/  IMAD.WIDE R244, R3, 0x4, R234 ;  /* 0x0000000403f47825 */ /* 0x000fc600078e02ea */
[----:B------:R1:W-:Y:S01]  /*af350*/  @P0 STG.E [R248.64], R24 ;  /* 0x00000018f8000986 */ /* 0x0003e2000c101908 */
[----:B------:R-:W-:-:S03]  /*af360*/  ISETP.LT.AND P0, PT, R55, c[0x0][0x178], !P1 ;  /* 0x00005e0037007a0c */ /* 0x000fc60004f01270 */
[----:B-1----:R-:W3:Y:S01]  /*af370*/  LDL.LU R25, [R1+0xa0] ;  /* 0x0000a00001197983 */ /* 0x002ee20000300800 */
[----:B------:R-:W-:-:S03]  /*af380*/  IMAD.WIDE R246, R3, 0x4, R232 ;  /* 0x0000000403f67825 */ /* 0x000fc600078e02e8 */
[----:B------:R-:W3:Y:S01]  /*af390*/  LDL.LU R24, [R1+0x334] ;  /* 0x0003340001187983 */ /* 0x000ee20000300800 */
[----:B------:R-:W-:-:S03]  /*af3a0*/  IMAD.WIDE R248, R3, 0x4, R196 ;  /* 0x0000000403f87825 */ /* 0x000fc600078e02c4 */
[----:B------:R-:W3:Y:S04]  /*af3b0*/  LDL.LU R21, [R1+0x2b4] ;  /* 0x0002b40001157983 */ /* 0x000ee80000300800 */
[----:B--2---:R1:W-:Y:S04]  /*af3c0*/  @P2 STG.E [R244.64], R26 ;  /* 0x0000001af4002986 */ /* 0x0043e8000c101908 */
[----:B---3--:R2:W-:Y:S04]  /*af3d0*/  @P3 STG.E [R246.64], R23 ;  /* 0x00000017f6003986 */ /* 0x0085e8000c101908 */
[----:B------:R3:W-:Y:S04]  /*af3e0*/  @P5 STG.E [R248.64], R22 ;  /* 0x00000016f8005986 */ /* 0x0007e8000c101908 */
[----:B-1----:R-:W3:Y:S01]  /*af3f0*/  LDL.LU R26, [R1+0xb4] ;  /* 0x0000b400011a7983 */ /* 0x002ee20000300800 */
[----:B------:R-:W-:-:S03]  /*af400*/  IMAD.WIDE R244, R3, 0x4, R222 ;  /* 0x0000000403f47825 */ /* 0x000fc600078e02de */
[----:B--2---:R-:W2:Y:S04]  /*af410*/  LDL.LU R23, [R1+0x304] ;  /* 0x0003040001177983 */ /* 0x004ea80000300800 */
[----:B---3--:R-:W3:Y:S01]  /*af420*/  LDL.LU R22, [R1+0x2e4] ;  /* 0x0002e40001167983 */ /* 0x008ee20000300800 */
[----:B------:R-:W-:Y:S01]  /*af430*/  IMAD.WIDE R248, R3, 0x4, R220 ;  /* 0x0000000403f87825 */ /* 0x000fe200078e02dc */
[----:B------:R-:W-:Y:S02]  /*af440*/  ISETP.GE.AND P2, PT, R0, c[0x0][0x17c], PT ;  /* 0x00005f0000007a0c */ /* 0x000fe40003f46270 */
[----:B------:R-:W-:Y:S04]  /*af450*/  @P0 STG.E [R244.64], R251 ;  /* 0x000000fbf4000986 */ /* 0x000fe8000c101908 */
[----:B------:R-:W3:Y:S04]  /*af460*/  LDL.LU R0, [R1+0x3d9c] ;  /* 0x003d9c0001007983 */ /* 0x000ee80000300800 */
[----:B------:R1:W-:Y:S04]  /*af470*/  @P4 STG.E [R248.64], R20 ;  /* 0x00000014f8004986 */ /* 0x0003e8000c101908 */
[----:B-1----:R-:W3:Y:S01]  /*af480*/  LDL.LU R20, [R1+0x284] ;  /* 0x0002840001147983 */ /* 0x002ee20000300800 */
[----:B------:R-:W-:-:S02]  /*af490*/  ISETP.LT.AND P6, PT, R111, c[0x0][0x178], !P1 ;  /* 0x00005e006f007a0c */ /* 0x000fc40004fc1270 */
[----:B------:R-:W-:Y:S01]  /*af4a0*/  ISETP.LT.AND P3, PT, R171, c[0x0][0x178], !P1 ;  /* 0x00005e00ab007a0c */ /* 0x000fe20004f61270 */
[----:B------:R-:W-:Y:S01]  /*af4b0*/  IMAD.WIDE R246, R3, 0x4, R218 ;  /* 0x0000000403f67825 */ /* 0x000fe200078e02da */
[----:B------:R-:W-:Y:S02]  /*af4c0*/  ISETP.LT.AND P1, PT, R195, c[0x0][0x178], !P1 ;  /* 0x00005e00c3007a0c */ /* 0x000fe40004f21270 */
[----:B------:R-:W-:Y:S02]  /*af4d0*/  ISETP.LT.AND P5, PT, R54, c[0x0][0x178], !P2 ;  /* 0x00005e0036007a0c */ /* 0x000fe400057a1270 */
[C---:B------:R-:W-:Y:S01]  /*af4e0*/  IADD3 R244, R3.reuse, c[0x0][0x198], RZ ;  /* 0x0000660003f47a10 */ /* 0x040fe20007ffe0ff */
[----:B------:R-:W-:Y:S01]  /*af4f0*/  IMAD.WIDE R248, R3, 0x4, R198 ;  /* 0x0000000403f87825 */ /* 0x000fe200078e02c6 */
[----:B------:R-:W-:-:S03]  /*af500*/  ISETP.LT.AND P0, PT, R243, c[0x0][0x178], !P2 ;  /* 0x00005e00f3007a0c */ /* 0x000fc60005701270 */
[----:B------:R1:W-:Y:S01]  /*af510*/  @P6 STG.E [R246.64], R27 ;  /* 0x0000001bf6006986 */ /* 0x0003e2000c101908 */
[----:B------:R-:W-:Y:S01]  /*af520*/  IMAD.WIDE R250, R244, 0x4, R234 ;  /* 0x00000004f4fa7825 */ /* 0x000fe200078e02ea */
[----:B------:R-:W-:Y:S02]  /*af530*/  ISETP.LT.AND P4, PT, R143, c[0x0][0x178], !P2 ;  /* 0x00005e008f007a0c */ /* 0x000fe40005781270 */
[----:B------:R-:W-:Y:S01]  /*af540*/  ISETP.LT.AND P6, PT, R55, c[0x0][0x178], !P2 ;  /* 0x00005e0037007a0c */ /* 0x000fe200057c1270 */
[----:B-1----:R-:W-:Y:S01]  /*af550*/  IMAD.WIDE R246, R3, 0x4, R216 ;  /* 0x0000000403f67825 */ /* 0x002fe200078e02d8 */
[----:B------:R-:W3:Y:S04]  /*af560*/  LDL.LU R27, [R1+0x144] ;  /* 0x00014400011b7983 */ /* 0x000ee80000300800 */
[----:B------:R1:W-:Y:S04]  /*af570*/  @P3 STG.E [R246.64], R11 ;  /* 0x0000000bf6003986 */ /* 0x0003e8000c101908 */
[----:B------:R1:W-:Y:S01]  /*af580*/  @P1 STG.E [R248.64], R25 ;  /* 0x00000019f8001986 */ /* 0x0003e2000c101908 */
[----:B------:R-:W-:-:S03]  /*af590*/  ISETP.LT.AND P1, PT, R39, c[0x0][0x178], !P2 ;  /* 0x00005e0027007a0c */ /* 0x000fc60005721270 */
[----:B------:R1:W-:Y:S02]  /*af5a0*/  @P5 STG.E [R250.64], R24 ;  /* 0x00000018fa005986 */ /* 0x0003e4000c101908 */
[----:B-1----:R-:W-:-:S04]  /*af5b0*/  IMAD.WIDE R246, R244, 0x4, R232 ;  /* 0x00000004f4f67825 */ /* 0x002fc800078e02e8 */
[C---:B------:R-:W-:Y:S01]  /*af5c0*/  IMAD.WIDE R248, R244.reuse, 0x4, R196 ;  /* 0x00000004f4f87825 */ /* 0x040fe200078e02c4 */
[----:B------:R-:W3:Y:S04]  /*af5d0*/  LDL.LU R24, [R1+0xa4] ;  /* 0x0000a40001187983 */ /* 0x000ee80000300800 */
[----:B------:R-:W3:Y:S01]  /*af5e0*/  LDL.LU R25, [R1+0x3e0] ;  /* 0x0003e00001197983 */ /* 0x000ee20000300800 */
[----:B------:R-:W-:-:S03]  /*af5f0*/  IMAD.WIDE R250, R244, 0x4, R222 ;  /* 0x00000004f4fa7825 */ /* 0x000fc600078e02de */
[----:B------:R-:W3:Y:S04]  /*af600*/  LDL.LU R11, [R1+0x390] ;  /* 0x00039000010b7983 */ /* 0x000ee80000300800 */
[----:B--2---:R1:W-:Y:S04]  /*af610*/  @P0 STG.E [R246.64], R23 ;  /* 0x00000017f6000986 */ /* 0x0043e8000c101908 */
[----:B---3--:R2:W-:Y:S04]  /*af620*/  @P4 STG.E [R248.64], R22 ;  /* 0x00000016f8004986 */ /* 0x0085e8000c101908 */
[----:B------:R3:W-:Y:S04]  /*af630*/  @P6 STG.E [R250.64], R21 ;  /* 0x00000015fa006986 */ /* 0x0007e8000c101908 */
[----:B-1----:R-:W4:Y:S01]  /*af640*/  LDL.LU R23, [R1+0x360] ;  /* 0x0003600001177983 */ /* 0x002f220000300800 */
[----:B--2---:R-:W-:-:S03]  /*af650*/  IMAD.WIDE R248, R244, 0x4, R220 ;  /* 0x00000004f4f87825 */ /* 0x004fc600078e02dc */
[----:B------:R-:W2:Y:S04]  /*af660*/  LDL.LU R22, [R1+0x320] ;  /* 0x0003200001167983 */ /* 0x000ea80000300800 */
[----:B---3--:R-:W3:Y:S04]  /*af670*/  LDL.LU R21, [R1+0x2f0] ;  /* 0x0002f00001157983 */ /* 0x008ee80000300800 */
[----:B------:R-:W3:Y:S04]  /*af680*/  LDL.LU R3, [R1+0x3da0] ;  /* 0x003da00001037983 */ /* 0x000ee80000300800 */
[----:B------:R1:W-:Y:S04]  /*af690*/  @P1 STG.E [R248.64], R20 ;  /* 0x00000014f8001986 */ /* 0x0003e8000c101908 */
[----:B-1----:R-:W3:Y:S01]  /*af6a0*/  LDL.LU R20, [R1+0x2c0] ;  /* 0x0002c00001147983 */ /* 0x002ee20000300800 */
[----:B------:R-:W-:-:S02]  /*af6b0*/  ISETP.LT.AND P3, PT, R111, c[0x0][0x178], !P2 ;  /* 0x00005e006f007a0c */ /* 0x000fc40005761270 */
[----:B------:R-:W-:Y:S02]  /*af6c0*/  ISETP.LT.AND P5, PT, R171, c[0x0][0x178], !P2 ;  /* 0x00005e00ab007a0c */ /* 0x000fe400057a1270 */
[----:B------:R-:W-:Y:S02]  /*af6d0*/  ISETP.GE.AND P0, PT, R0, c[0x0][0x17c], PT ;  /* 0x00005f0000007a0c */ /* 0x000fe40003f06270 */
[----:B------:R-:W-:Y:S01]  /*af6e0*/  ISETP.LT.AND P2, PT, R195, c[0x0][0x178], !P2 ;  /* 0x00005e00c3007a0c */ /* 0x000fe20005741270 */
[----:B------:R-:W-:Y:S01]  /*af6f0*/  IMAD.WIDE R250, R244, 0x4, R218 ;  /* 0x00000004f4fa7825 */ /* 0x000fe200078e02da */
[----:B------:R-:W-:Y:S02]  /*af700*/  ISETP.LT.AND P4, PT, R54, c[0x0][0x178], !P0 ;  /* 0x00005e0036007a0c */ /* 0x000fe40004781270 */
[C---:B------:R-:W-:Y:S01]  /*af710*/  IADD3 R0, R244.reuse, c[0x0][0x198], RZ ;  /* 0x00006600f4007a10 */ /* 0x040fe20007ffe0ff */
[C---:B------:R-:W-:Y:S02]  /*af720*/  IMAD.WIDE R246, R244.reuse, 0x4, R216 ;  /* 0x00000004f4f67825 */ /* 0x040fe400078e02d8 */
[----:B------:R-:W-:Y:S01]  /*af730*/  @P3 STG.E [R250.64], R27 ;  /* 0x0000001bfa003986 */ /* 0x000fe2000c101908 */
[----:B------:R-:W-:Y:S01]  /*af740*/  ISETP.LT.AND P1, PT, R243, c[0x0][0x178], !P0 ;  /* 0x00005e00f3007a0c */ /* 0x000fe20004721270 */
[----:B------:R-:W-:-:S02]  /*af750*/  IMAD.WIDE R244, R244, 0x4, R198 ;  /* 0x00000004f4f47825 */ /* 0x000fc400078e02c6 */
[----:B------:R1:W-:Y:S01]  /*af760*/  @P5 STG.E [R246.64], R26 ;  /* 0x0000001af6005986 */ /* 0x0003e2000c101908 */
[----:B------:R-:W-:Y:S02]  /*af770*/  ISETP.LT.AND P3, PT, R143, c[0x0][0x178], !P0 ;  /* 0x00005e008f007a0c */ /* 0x000fe40004761270 */
[----:B------:R-:W-:Y:S02]  /*af780*/  ISETP.LT.AND P5, PT, R55, c[0x0][0x178], !P0 ;  /* 0x00005e0037007a0c */ /* 0x000fe400047a1270 */
[----:B------:R-:W-:Y:S01]  /*af790*/  ISETP.LT.AND P6, PT, R39, c[0x0][0x178], !P0 ;  /* 0x00005e0027007a0c */ /* 0x000fe200047c1270 */
[C---:B-1----:R-:W-:Y:S01]  /*af7a0*/  IMAD.WIDE R246, R0.reuse, 0x4, R234 ;  /* 0x0000000400f67825 */ /* 0x042fe200078e02ea */
[----:B------:R1:W-:Y:S04]  /*af7b0*/  @P2 STG.E [R244.64], R24 ;  /* 0x00000018f4002986 */ /* 0x0003e8000c101908 */
[----:B------:R1:W-:Y:S01]  /*af7c0*/  @P4 STG.E [R246.64], R25 ;  /* 0x00000019f6004986 */ /* 0x0003e2000c101908 */
[----:B------:R-:W-:Y:S01]  /*af7d0*/  ISETP.LT.AND P4, PT, R111, c[0x0][0x178], !P0 ;  /* 0x00005e006f007a0c */ /* 0x000fe20004781270 */
[----:B------:R-:W-:-:S04]  /*af7e0*/  IMAD.WIDE R248, R0, 0x4, R222 ;  /* 0x0000000400f87825 */ /* 0x000fc800078e02de */
[C---:B-1----:R-:W-:Y:S01]  /*af7f0*/  IMAD.WIDE R244, R0.reuse, 0x4, R232 ;  /* 0x0000000400f47825 */ /* 0x042fe200078e02e8 */
[----:B------:R-:W3:Y:S03]  /*af800*/  LDL.LU R24, [R1+0x394] ;  /* 0x0003940001187983 */ /* 0x000ee60000300800 */
[C---:B------:R-:W-:Y:S01]  /*af810*/  IMAD.WIDE R246, R0.reuse, 0x4, R196 ;  /* 0x0000000400f67825 */ /* 0x040fe200078e02c4 */
[----:B------:R-:W3:Y:S03]  /*af820*/  LDL.LU R27, [R1+0x270] ;  /* 0x00027000011b7983 */ /* 0x000ee60000300800 */
[C---:B------:R-:W-:Y:S01]  /*af830*/  IMAD.WIDE R250, R0.reuse, 0x4, R220 ;  /* 0x0000000400fa7825 */ /* 0x040fe200078e02dc */
[----:B------:R1:W-:Y:S04]  /*af840*/  @P1 STG.E [R244.64], R11 ;  /* 0x0000000bf4001986 */ /* 0x0003e8000c101908 */
[----:B------:R-:W3:Y:S04]  /*af850*/  LDL.LU R26, [R1+0x3e4] ;  /* 0x0003e400011a7983 */ /* 0x000ee80000300800 */
[----:B------:R-:W3:Y:S01]  /*af860*/  LDL.LU R25, [R1+0x2a4] ;  /* 0x0002a40001197983 */ /* 0x000ee20000300800 */
[----:B-1----:R-:W-:-:S03]  /*af870*/  IMAD.WIDE R244, R0, 0x4, R218 ;  /* 0x0000000400f47825 */ /* 0x002fc600078e02da */
[----:B----4-:R1:W-:Y:S04]  /*af880*/  @P3 STG.E [R246.64], R23 ;  /* 0x00000017f6003986 */ /* 0x0103e8000c101908 */
[----:B--2---:R2:W-:Y:S04]  /*af890*/  @P5 STG.E [R248.64], R22 ;  /* 0x00000016f8005986 */ /* 0x0045e8000c101908 */
[----:B---3--:R3:W-:Y:S04]  /*af8a0*/  @P6 STG.E [R250.64], R21 ;  /* 0x00000015fa006986 */ /* 0x0087e8000c101908 */
[----:B-1----:R-:W2:Y:S01]  /*af8b0*/  LDL.LU R23, [R1+0x364] ;  /* 0x0003640001177983 */ /* 0x002ea20000300800 */
[----:B------:R-:W-:-:S03]  /*af8c0*/  ISETP.GE.AND P2, PT, R3, c[0x0][0x17c], PT ;  /* 0x00005f0003007a0c */ /* 0x000fc60003f46270 */
[----:B--2---:R-:W2:Y:S01]  /*af8d0*/  LDL.LU R22, [R1+0x324] ;  /* 0x0003240001167983 */ /* 0x004ea20000300800 */
[C---:B------:R-:W-:Y:S01]  /*af8e0*/  IADD3 R3, R0.reuse, c[0x0][0x198], RZ ;  /* 0x0000660000037a10 */ /* 0x040fe20007ffe0ff */
[C---:B------:R-:W-:Y:S02]  /*af8f0*/  IMAD.WIDE R246, R0.reuse, 0x4, R198 ;  /* 0x0000000400f67825 */ /* 0x040fe400078e02c6 */
[----:B---3--:R-:W3:Y:S04]  /*af900*/  LDL.LU R21, [R1+0x2f4] ;  /* 0x0002f40001157983 */ /* 0x008ee80000300800 */
[----:B------:R-:W2:Y:S04]  /*af910*/  LDL.LU R11, [R1+0x3da4] ;  /* 0x003da400010b7983 */ /* 0x000ea80000300800 */
[----:B------:R1:W-:Y:S04]  /*af920*/  @P4 STG.E [R244.64], R20 ;  /* 0x00000014f4004986 */ /* 0x0003e8000c101908 */
[----:B-1----:R-:W2:Y:S01]  /*af930*/  LDL.LU R20, [R1+0x2c4] ;  /* 0x0002c40001147983 */ /* 0x002ea20000300800 */
[----:B------:R-:W-:-:S03]  /*af940*/  IMAD.WIDE R244, R0, 0x4, R216 ;  /* 0x0000000400f47825 */ /* 0x000fc600078e02d8 */
[----:B------:R-:W2:Y:S01]  /*af950*/  LDL.LU R0, [R1+0x2a0] ;  /* 0x0002a00001007983 */ /* 0x000ea20000300800 */
[----:B------:R-:W-:Y:S02]  /*af960*/  ISETP.LT.AND P1, PT, R171, c[0x0][0x178], !P0 ;  /* 0x00005e00ab007a0c */ /* 0x000fe40004721270 */
[----:B------:R-:W-:Y:S02]  /*af970*/  ISETP.LT.AND P0, PT, R195, c[0x0][0x178], !P0 ;  /* 0x00005e00c3007a0c */ /* 0x000fe40004701270 */
[----:B------:R-:W-:Y:S02]  /*af980*/  ISETP.LT.AND P3, PT, R54, c[0x0][0x178], !P2 ;  /* 0x00005e0036007a0c */ /* 0x000fe40005761270 */
[----:B------:R-:W-:Y:S01]  /*af990*/  ISETP.LT.AND P6, PT, R243, c[0x0][0x178], !P2 ;  /* 0x00005e00f3007a0c */ /* 0x000fe200057c1270 */
[----:B------:R-:W-:-:S04]  /*af9a0*/  IMAD.WIDE R248, R3, 0x4, R234 ;  /* 0x0000000403f87825 */ /* 0x000fc800078e02ea */
[----:B------:R-:W-:Y:S01]  /*af9b0*/  IMAD.WIDE R250, R3, 0x4, R232 ;  /* 0x0000000403fa7825 */ /* 0x000fe200078e02e8 */
[----:B------:R-:W-:Y:S02]  /*af9c0*/  ISETP.LT.AND P4, PT, R143, c[0x0][0x178], !P2 ;  /* 0x00005e008f007a0c */ /* 0x000fe40005781270 */
[----:B------:R-:W-:Y:S01]  /*af9d0*/  ISETP.LT.AND P5, PT, R55, c[0x0][0x178], !P2 ;  /* 0x00005e0037007a0c */ /* 0x000fe200057a1270 */
[----:B--2---:R-:W-:Y:S04]  /*af9e0*/  @P1 STG.E [R244.64], R0 ;  /* 0x00000000f4001986 */ /* 0x004fe8000c101908 */
[----:B------:R1:W-:Y:S04]  /*af9f0*/  @P0 STG.E [R246.64], R27 ;  /* 0x0000001bf6000986 */ /* 0x0003e8000c101908 */
[----:B------:R2:W-:Y:S04]  /*afa00*/  @P3 STG.E [R248.64], R26 ;  /* 0x0000001af8003986 */ /* 0x0005e8000c101908 */
[----:B------:R3:W-:Y:S04]  /*afa10*/  @P6 STG.E [R250.64], R24 ;  /* 0x00000018fa006986 */ /* 0x0007e8000c101908 */
[----:B-1----:R-:W4:Y:S04]  /*afa20*/  LDL.LU R27, [R1+0x274] ;  /* 0x00027400011b7983 */ /* 0x002f280000300800 */
[----:B--2---:R-:W2:Y:S04]  /*afa30*/  LDL.LU R26, [R1+0x450] ;  /* 0x00045000011a7983 */ /* 0x004ea80000300800 */
[----:B---3--:R-:W3:Y:S01]  /*afa40*/  LDL.LU R24, [R1+0x430] ;  /* 0x0004300001187983 */ /* 0x008ee20000300800 */
[----:B------:R-:W-:-:S02]  /*afa50*/  ISETP.LT.AND P0, PT, R39, c[0x0][0x178], !P2 ;  /* 0x00005e0027007a0c */ /* 0x000fc40005701270 */
[----:B------:R-:W-:Y:S01]  /*afa60*/  ISETP.LT.AND P1, PT, R111, c[0x0][0x178], !P2 ;  /* 0x00005e006f007a0c */ /* 0x000fe20005721270 */
[----:B------:R-:W-:Y:S01]  /*afa70*/  IMAD.WIDE R244, R3, 0x4, R196 ;  /* 0x0000000403f47825 */ /* 0x000fe200078e02c4 */
[----:B------:R-:W-:Y:S01]  /*afa80*/  ISETP.LT.AND P6, PT, R171, c[0x0][0x178], !P2 ;  /* 0x00005e00ab007a0c */ /* 0x000fe200057c1270 */
[----:B------:R-:W3:Y:S02]  /*afa90*/  LDL.LU R250, [R1+0x3d0] ;  /* 0x0003d00001fa7983 */ /* 0x000ee40000300800 */
[C---:B------:R-:W-:Y:S02]  /*afaa0*/  IMAD.WIDE R246, R3.reuse, 0x4, R222 ;  /* 0x0000000403f67825 */ /* 0x040fe400078e02de */
[----:B------:R1:W-:Y:S02]  /*afab0*/  @P4 STG.E [R244.64], R23 ;  /* 0x00000017f4004986 */ /* 0x0003e4000c101908 */
[----:B------:R-:W-:Y:S02]  /*afac0*/  IMAD.WIDE R248, R3, 0x4, R220 ;  /* 0x0000000403f87825 */ /* 0x000fe400078e02dc */
[----:B------:R1:W-:Y:S01]  /*afad0*/  @P5 STG.E [R246.64], R22 ;  /* 0x00000016f6005986 */ /* 0x0003e2000c101908 */
[----:B------:R-:W-:-:S03]  /*afae0*/  ISETP.GE.AND P3, PT, R11, c[0x0][0x17c], PT ;  /* 0x00005f000b007a0c */ /* 0x000fc60003f66270 */
[----:B------:R1:W-:Y:S02]  /*afaf0*/  @P0 STG.E [R248.64], R21 ;  /* 0x00000015f8000986 */ /* 0x0003e4000c101908 */
[C---:B-1----:R-:W-:Y:S02]  /*afb00*/  IMAD.WIDE R244, R3.reuse, 0x4, R218 ;  /* 0x0000000403f47825 */ /* 0x042fe400078e02da */
[----:B------:R-:W3:Y:S02]  /*afb10*/  LDL.LU R251, [R1+0x370] ;  /* 0x0003700001fb7983 */ /* 0x000ee40000300800 */
[C---:B------:R-:W-:Y:S02]  /*afb20*/  IMAD.WIDE R246, R3.reuse, 0x4, R216 ;  /* 0x0000000403f67825 */ /* 0x040fe400078e02d8 */
[----:B------:R1:W-:Y:S01]  /*afb30*/  @P1 STG.E [R244.64], R20 ;  /* 0x00000014f4001986 */ /* 0x0003e2000c101908 */
[----:B------:R-:W-:-:S03]  /*afb40*/  IADD3 R0, R3, c[0x0][0x198], RZ ;  /* 0x0000660003007a10 */ /* 0x000fc60007ffe0ff */
[----:B------:R-:W3:Y:S01]  /*afb50*/  LDL.LU R21, [R1+0x3da8] ;  /* 0x003da80001157983 */ /* 0x000ee20000300800 */
[----:B------:R-:W-:-:S03]  /*afb60*/  ISETP.LT.AND P2, PT, R195, c[0x0][0x178], !P2 ;  /* 0x00005e00c3007a0c */ /* 0x000fc60005741270 */
[----:B------:R1:W-:Y:S04]  /*afb70*/  @P6 STG.E [R246.64], R25 ;  /* 0x00000019f6006986 */ /* 0x0003e8000c101908 */
[----:B------:R-:W3:Y:S01]  /*afb80*/  LDL.LU R11, [R1+0x340] ;  /* 0x00034000010b7983 */ /* 0x000ee20000300800 */
[----:B-1----:R-:W-:Y:S01]  /*afb90*/  IMAD.WIDE R244, R3, 0x4, R198 ;  /* 0x0000000403f47825 */ /* 0x002fe200078e02c6 */
[----:B------:R-:W-:Y:S02]  /*afba0*/  ISETP.LT.AND P4, PT, R54, c[0x0][0x178], !P3 ;  /* 0x00005e0036007a0c */ /* 0x000fe40005f81270 */
[----:B------:R-:W-:Y:S01]  /*afbb0*/  ISETP.LT.AND P5, PT, R243, c[0x0][0x178], !P3 ;  /* 0x00005e00f3007a0c */ /* 0x000fe20005fa1270 */
[----:B------:R-:W3:Y:S04]  /*afbc0*/  LDL.LU R25, [R1+0x310] ;  /* 0x0003100001197983 */ /* 0x000ee80000300800 */
[----:B------:R-:W3:Y:S04]  /*afbd0*/  LDL.LU R23, [R1+0x2d0] ;  /* 0x0002d00001177983 */ /* 0x000ee80000300800 */
[----:B------:R-:W3:Y:S01]  /*afbe0*/  LDL.LU R3, [R1+0x410] ;  /* 0x0004100001037983 */ /* 0x000ee20000300800 */
[----:B------:R-:W-:-:S03]  /*afbf0*/  IMAD.WIDE R246, R0, 0x4, R234 ;  /* 0x0000000400f67825 */ /* 0x000fc600078e02ea */
[----:B------:R-:W3:Y:S01]  /*afc00*/  LDL.LU R20, [R1+0x454] ;  /* 0x0004540001147983 */ /* 0x000ee20000300800 */
[----:B------:R-:W-:-:S03]  /*afc10*/  IMAD.WIDE R248, R0, 0x4, R232 ;  /* 0x0000000400f87825 */ /* 0x000fc600078e02e8 */
[----:B----4-:R-:W-:Y:S04]  /*afc20*/  @P2 STG.E [R244.64], R27 ;  /* 0x0000001bf4002986 */ /* 0x010fe8000c101908 */
[----:B--2---:R-:W-:Y:S04]  /*afc30*/  @P4 STG.E [R246.64], R26 ;  /* 0x0000001af6004986 */ /* 0x004fe8000c101908 */
[----:B---3--:R1:W-:Y:S04]  /*afc40*/  @P5 STG.E [R248.64], R24 ;  /* 0x00000018f8005986 */ /* 0x0083e8000c101908 */
[----:B-1----:R-:W2:Y:S01]  /*afc50*/  LDL.LU R24, [R1+0x434] ;  /* 0x0004340001187983 */ /* 0x002ea20000300800 */
[----:B------:R-:W-:-:S02]  /*afc60*/  ISETP.LT.AND P0, PT, R143, c[0x0][0x178], !P3 ;  /* 0x00005e008f007a0c */ /* 0x000fc40005f01270 */
[----:B------:R-:W-:Y:S02]  /*afc70*/  ISETP.LT.AND P1, PT, R55, c[0x0][0x178], !P3 ;  /* 0x00005e0037007a0c */ /* 0x000fe40005f21270 */
[----:B------:R-:W-:Y:S01]  /*afc80*/  ISETP.LT.AND P6, PT, R39, c[0x0][0x178], !P3 ;  /* 0x00005e0027007a0c */ /* 0x000fe20005fc1270 */
[C---:B------:R-:W-:Y:S01]  /*afc90*/  IMAD.WIDE R244, R0.reuse, 0x4, R196 ;  /* 0x0000000400f47825 */ /* 0x040fe200078e02c4 */
[----:B------:R-:W-:Y:S01]  /*afca0*/  ISETP.LT.AND P4, PT, R111, c[0x0][0x178], !P3 ;  /* 0x00005e006f007a0c */ /* 0x000fe20005f81270 */
[----:B------:R-:W3:Y:S01]  /*afcb0*/  LDL.LU R22, [R1+0x414] ;  /* 0x0004140001167983 */ /* 0x000ee20000300800 */
[----:B------:R-:W-:Y:S01]  /*afcc0*/  ISETP.LT.AND P5, PT, R171, c[0x0][0x178], !P3 ;  /* 0x00005e00ab007a0c */ /* 0x000fe20005fa1270 */
[----:B------:R-:W-:Y:S01]  /*afcd0*/  IMAD.WIDE R246, R0, 0x4, R222 ;  /* 0x0000000400f67825 */ /* 0x000fe200078e02de */
[----:B------:R-:W-:-:S03]  /*afce0*/  ISETP.LT.AND P3, PT, R195, c[0x0][0x178], !P3 ;  /* 0x00005e00c3007a0c */ /* 0x000fc60005f61270 */
[----:B------:R-:W-:Y:S01]  /*afcf0*/  IMAD.WIDE R248, R0, 0x4, R220 ;  /* 0x0000000400f87825 */ /* 0x000fe200078e02dc */
[----:B------:R-:W-:Y:S02]  /*afd00*/  ISETP.GE.AND P2, PT, R21, c[0x0][0x17c], PT ;  /* 0x00005f0015007a0c */ /* 0x000fe40003f46270 */
[----:B------:R-:W4:Y:S04]  /*afd10*/  LDL.LU R21, [R1+0x3d4] ;  /* 0x0003d40001157983 */ /* 0x000f280000300800 */
[----:B------:R-:W3:Y:S04]  /*afd20*/  LDL.LU R27, [R1+0x374] ;  /* 0x00037400011b7983 */ /* 0x000ee80000300800 */
[----:B------:R-:W4:Y:S04]  /*afd30*/  LDL.LU R26, [R1+0x344] ;  /* 0x00034400011a7983 */ /* 0x000f280000300800 */
[----:B------:R1:W-:Y:S01]  /*afd40*/  @P0 STG.E [R244.64], R3 ;  /* 0x00000003f4000986 */ /* 0x0003e2000c101908 */
[----:B------:R-:W-:-:S03]  /*afd50*/  ISETP.LT.AND P0, PT, R54, c[0x0][0x178], !P2 ;  /* 0x00005e0036007a0c */ /* 0x000fc60005701270 */
[----:B------:R1:W-:Y:S01]  /*afd60*/  @P1 STG.E [R246.64], R250 ;  /* 0x000000faf6001986 */ /* 0x0003e2000c101908 */
[----:B------:R-:W-:-:S03]  /*afd70*/  ISETP.LT.AND P1, PT, R243, c[0x0][0x178], !P2 ;  /* 0x00005e00f3007a0c */ /* 0x000fc60005721270 */
[----:B------:R1:W-:Y:S02]  /*afd80*/  @P6 STG.E [R248.64], R251 ;  /* 0x000000fbf8006986 */ /* 0x0003e4000c101908 */
[C---:B-1----:R-:W-:Y:S01]  /*afd90*/  IMAD.WIDE R244, R0.reuse, 0x4, R216 ;  /* 0x0000000400f47825 */ /* 0x042fe200078e02d8 */
[----:B------:R-:W-:-:S03]  /*afda0*/  IADD3 R3, R0, c[0x0][0x198], RZ ;  /* 0x0000660000037a10 */ /* 0x000fc60007ffe0ff */
[----:B------:R-:W-:-:S04]  /*afdb0*/  IMAD.WIDE R246, R0, 0x4, R198 ;  /* 0x0000000400f67825 */ /* 0x000fc800078e02c6 */
[----:B------:R-:W-:Y:S02]  /*afdc0*/  IMAD.WIDE R248, R0, 0x4, R218 ;  /* 0x0000000400f87825 */ /* 0x000fe400078e02da */
[----:B------:R-:W4:Y:S04]  /*afdd0*/  LDL.LU R0, [R1+0x3dac] ;  /* 0x003dac0001007983 */ /* 0x000f280000300800 */
[----:B------:R-:W-:Y:S04]  /*afde0*/  @P4 STG.E [R248.64], R11 ;  /* 0x0000000bf8004986 */ /* 0x000fe8000c101908 */
[----:B------:R1:W-:Y:S04]  /*afdf0*/  @P5 STG.E [R244.64], R25 ;  /* 0x00000019f4005986 */ /* 0x0003e8000c101908 */
[----:B------:R1:W-:Y:S02]  /*afe00*/  @P3 STG.E [R246.64], R23 ;  /* 0x00000017f6003986 */ /* 0x0003e4000c101908 */
[----:B-1----:R-:W-:-:S02]  /*afe10*/  IMAD.WIDE R244, R3, 0x4, R234 ;  /* 0x0000000403f47825 */ /* 0x002fc400078e02ea */
[----:B------:R-:W4:Y:S02]  /*afe20*/  LDL.LU R25, [R1+0x314] ;  /* 0x0003140001197983 */ /* 0x000f240000300800 */
[----:B------:R-:W-:Y:S02]  /*afe30*/  IMAD.WIDE R246, R3, 0x4, R232 ;  /* 0x0000000403f67825 */ /* 0x000fe400078e02e8 */
[----:B------:R-:W-:Y:S04]  /*afe40*/  @P0 STG.E [R244.64], R20 ;  /* 0x00000014f4000986 */ /* 0x000fe8000c101908 */
[----:B--2---:R1:W-:Y:S04]  /*afe50*/  @P1 STG.E [R246.64], R24 ;  /* 0x00000018f6001986 */ /* 0x0043e8000c101908 */
[----:B-1----:R-:W2:Y:S01]  /*afe60*/  LDL.LU R24, [R1+0x2d4] ;  /* 0x0002d40001187983 */ /* 0x002ea20000300800 */
[----:B------:R-:W-:-:S02]  /*afe70*/  ISETP.LT.AND P3, PT, R143, c[0x0][0x178], !P2 ;  /* 0x00005e008f007a0c */ /* 0x000fc40005761270 */
[----:B------:R-:W-:Y:S02]  /*afe80*/  ISETP.LT.AND P4, PT, R55, c[0x0][0x178], !P2 ;  /* 0x00005e0037007a0c */ /* 0x000fe40005781270 */
[----:B------:R-:W-:Y:S02]  /*afe90*/  ISETP.LT.AND P5, PT, R39, c[0x0][0x178], !P2 ;  /* 0x00005e0027007a0c */ /* 0x000fe400057a1270 */
[----:B------:R-:W-:Y:S01]  /*afea0*/  ISETP.LT.AND P6, PT, R111, c[0x0][0x178], !P2 ;  /* 0x00005e006f007a0c */ /* 0x000fe200057c1270 */
[----:B------:R-:W-:Y:S01]  /*afeb0*/  IMAD.WIDE R244, R3, 0x4, R196 ;  /* 0x0000000403f47825 */ /* 0x000fe200078e02c4 */
[----:B------:R-:W-:Y:S01]  /*afec0*/  ISETP.LT.AND P1, PT, R171, c[0x0][0x178], !P2 ;  /* 0x00005e00ab007a0c */ /* 0x000fe20005721270 */
[----:B------:R-:W2:Y:S01]  /*afed0*/  LDL.LU R20, [R1+0x460] ;  /* 0x0004600001147983 */ /* 0x000ea20000300800 */
[----:B------:R-:W-:Y:S01]  /*afee0*/  ISETP.LT.AND P2, PT, R195, c[0x0][0x178], !P2 ;  /* 0x00005e00c3007a0c */ /* 0x000fe20005741270 */
[C---:B------:R-:W-:Y:S02]  /*afef0*/  IMAD.WIDE R246, R3.reuse, 0x4, R222 ;  /* 0x0000000403f67825 */ /* 0x040fe400078e02de */
[----:B---3--:R1:W-:Y:S02]  /*aff00*/  @P3 STG.E [R244.64], R22 ;  /* 0x00000016f4003986 */ /* 0x0083e4000c101908 */
[----:B------:R-:W-:-:S04]  /*aff10*/  IMAD.WIDE R248, R3, 0x4, R220 ;  /* 0x0000000403f87825 */ /* 0x000fc800078e02dc */
[C---:B------:R-:W-:Y:S01]  /*aff20*/  IMAD.WIDE R250, R3.reuse, 0x4, R218 ;  /* 0x0000000403fa7825 */ /* 0x040fe200078e02da */
[----:B----4-:R3:W-:Y:S03]  /*aff30*/  @P4 STG.E [R246.64], R21 ;  /* 0x00000015f6004986 */ /* 0x0107e6000c101908 */
[----:B-1----:R-:W-:Y:S01]  /*aff40*/  IMAD.WIDE R244, R3, 0x4, R216 ;  /* 0x0000000403f47825 */ /* 0x002fe200078e02d8 */
[----:B------:R1:W-:Y:S04]  /*aff50*/  @P5 STG.E [R248.64], R27 ;  /* 0x0000001bf8005986 */ /* 0x0003e8000c101908 */
[----:B------:R-:W-:Y:S04]  /*aff60*/  @P6 STG.E [R250.64], R26 ;  /* 0x0000001afa006986 */ /* 0x000fe8000c101908 */
[----:B------:R-:W4:Y:S04]  /*aff70*/  LDL.LU R22, [R1+0x3db0] ;  /* 0x003db00001167983 */ /* 0x000f280000300800 */
[----:B---3--:R-:W3:Y:S04]  /*aff80*/  LDL.LU R21, [R1+0x440] ;  /* 0x0004400001157983 */ /* 0x008ee80000300800 */
[----:B-1----:R-:W3:Y:S04]  /*aff90*/  LDL.LU R27, [R1+0x420] ;  /* 0x00042000011b7983 */ /* 0x002ee80000300800 */
[----:B------:R-:W3:Y:S04]  /*affa0*/  LDL.LU R11, [R1+0x400] ;  /* 0x00040000010b7983 */ /* 0x000ee80000300800 */
[----:B------:R-:W3:Y:S01]  /*affb0*/  LDL.LU R23, [R1+0x350] ;  /* 0x0003500001177983 */ /* 0x000ee20000300800 */
[----:B------:R-:W-:-:S02]  /*affc0*/  ISETP.GE.AND P0, PT, R0, c[0x0][0x17c], PT ;  /* 0x00005f0000007a0c */ /* 0x000fc40003f06270 */
[C---:B------:R-:W-:Y:S01]  /*affd0*/  IADD3 R0, R3.reuse, c[0x0][0x198], RZ ;  /* 0x0000660003007a10 */ /* 0x040fe20007ffe0ff */
[----:B------:R1:W-:Y:S02]  /*affe0*/  @P1 STG.E [R244.64], R25 ;  /* 0x00000019f4001986 */ /* 0x0003e4000c101908 */
[----:B-1----:R-:W-:Y:S02]  /*afff0*/  IMAD.WIDE R244, R3, 0x4, R198 ;  /* 0x0000000403f47825 */ /* 0x002fe400078e02c6 */
[----:B------:R-:W3:Y:S04]  /*b0000*/  LDL.LU R3, [R1+0x470] ;  /* 0x0004700001037983 */ /* 0x000ee80000300800 */
[----:B--2---:R1:W-:Y:S04]  /*b0010*/  @P2 STG.E [R244.64], R24 ;  /* 0x00000018f4002986 */ /* 0x0043e8000c101908 */
[----:B-1----:R-:W2:Y:S01]  /*b0020*/  LDL.LU R245, [R1+0x480] ;  /* 0x0004800001f57983 */ /* 0x002ea20000300800 */
[----:B------:R-:W-:-:S02]  /*b0030*/  ISETP.LT.AND P4, PT, R54, c[0x0][0x178], !P0 ;  /* 0x00005e0036007a0c */ /* 0x000fc40004781270 */
[----:B------:R-:W-:Y:S01]  /*b0040*/  ISETP.LT.AND P5, PT, R243, c[0x0][0x178], !P0 ;  /* 0x00005e00f3007a0c */ /* 0x000fe200047a1270 */
[C---:B------:R-:W-:Y:S01]  /*b0050*/  IMAD.WIDE R246, R0.reuse, 0x4, R234 ;  /* 0x0000000400f67825 */ /* 0x040fe200078e02ea */
[----:B------:R-:W-:Y:S01]  /*b0060*/  ISETP.LT.AND P6, PT, R143, c[0x0][0x178], !P0 ;  /* 0x00005e008f007a0c */ /* 0x000fe200047c1270 */
[----:B------:R-:W3:Y:S02]  /*b0070*/  LDL.LU R24, [R1+0x484] ;  /* 0x0004840001187983 */ /* 0x000ee40000300800 */
[C---:B------:R-:W-:Y:S01]  /*b0080*/  IMAD.WIDE R248, R0.reuse, 0x4, R232 ;  /* 0x0000000400f87825 */ /* 0x040fe200078e02e8 */
[----:B------:R-:W-:Y:S02]  /*b0090*/  ISETP.LT.AND P3, PT, R55, c[0x0][0x178], !P0 ;  /* 0x00005e0037007a0c */ /* 0x000fe40004761270 */
[----:B------:R-:W-:Y:S01]  /*b00a0*/  ISETP.LT.AND P1, PT, R39, c[0x0][0x178], !P0 ;  /* 0x00005e0027007a0c */ /* 0x000fe20004721270 */
[----:B------:R-:W-:Y:S01]  /*b00b0*/  IMAD.WIDE R250, R0, 0x4, R196 ;  /* 0x0000000400fa7825 */ /* 0x000fe200078e02c4 */
[----:B----4-:R-:W-:-:S02]  /*b00c0*/  ISETP.GE.AND P2, PT, R22, c[0x0][0x17c], PT ;  /* 0x00005f0016007a0c */ /* 0x010fc40003f46270 */
[----:B------:R-:W4:Y:S04]  /*b00d0*/  LDL.LU R22, [R1+0x474] ;  /* 0x0004740001167983 */ /* 0x000f280000300800 */
[----:B------:R-:W4:Y:S04]  /*b00e0*/  LDL.LU R26, [R1+0x404] ;  /* 0x00040400011a7983 */ /* 0x000f280000300800 */
[----:B------:R-:W4:Y:S04]  /*b00f0*/  LDL.LU R25, [R1+0x384] ;  /* 0x0003840001197983 */ /* 0x000f280000300800 */
[----:B--2---:R1:W-:Y:S04]  /*b0100*/  @P4 STG.E [R246.64], R245 ;  /* 0x000000f5f6004986 */ /* 0x0043e8000c101908 */
[----:B---3--:R-:W-:Y:S01]  /*b0110*/  @P5 STG.E [R248.64], R3 ;  /* 0x00000003f8005986 */ /* 0x008fe2000c101908 */
[----:B------:R-:W-:-:S03]  /*b0120*/  ISETP.LT.AND P5, PT, R111, c[0x0][0x178], !P0 ;  /* 0x00005e006f007a0c */ /* 0x000fc600047a1270 */
[----:B------:R2:W-:Y:S01]  /*b0130*/  @P6 STG.E [R250.64], R20 ;  /* 0x00000014fa006986 */ /* 0x0005e2000c101908 */
[----:B-1----:R-:W-:-:S04]  /*b0140*/  IMAD.WIDE R244, R0, 0x4, R222 ;  /* 0x0000000400f47825 */ /* 0x002fc800078e02de */
[C---:B------:R-:W-:Y:S01]  /*b0150*/  IMAD.WIDE R246, R0.reuse, 0x4, R220 ;  /* 0x0000000400f67825 */ /* 0x040fe200078e02dc */
[----:B------:R1:W-:Y:S03]  /*b0160*/  @P3 STG.E [R244.64], R21 ;  /* 0x00000015f4003986 */ /* 0x0003e6000c101908 */
[C---:B--2---:R-:W-:Y:S01]  /*b0170*/  IMAD.WIDE R250, R0.reuse, 0x4, R218 ;  /* 0x0000000400fa7825 */ /* 0x044fe200078e02da */
[----:B------:R-:W2:Y:S01]  /*b0180*/  LDL.LU R20, [R1+0x464] ;  /* 0x0004640001147983 */ /* 0x000ea20000300800 */
[----:B------:R-:W-:-:S03]  /*b0190*/  IADD3 R3, R0, c[0x0][0x198], RZ ;  /* 0x0000660000037a10 */ /* 0x000fc60007ffe0ff */
[----:B------:R3:W-:Y:S04]  /*b01a0*/  @P1 STG.E [R246.64], R27 ;  /* 0x0000001bf6001986 */ /* 0x0007e8000c101908 */
[----:B-1----:R-:W2:Y:S01]  /*b01b0*/  LDL.LU R21, [R1+0x3db4] ;  /* 0x003db40001157983 */ /* 0x002ea20000300800 */
[----:B------:R-:W-:-:S03]  /*b01c0*/  IMAD.WIDE R244, R0, 0x4, R216 ;  /* 0x0000000400f47825 */ /* 0x000fc600078e02d8 */
[----:B------:R1:W-:Y:S04]  /*b01d0*/  @P5 STG.E [R250.64], R11 ;  /* 0x0000000bfa005986 */ /* 0x0003e8000c101908 */
[----:B---3--:R-:W3:Y:S01]  /*b01e0*/  LDL.LU R27, [R1+0x424] ;  /* 0x00042400011b7983 */ /* 0x008ee20000300800 */
[----:B------:R-:W-:-:S03]  /*b01f0*/  IMAD.WIDE R246, R0, 0x4, R198 ;  /* 0x0000000400f67825 */ /* 0x000fc600078e02c6 */
[----:B------:R-:W2:Y:S04]  /*b0200*/  LDL.LU R0, [R1+0x444] ;  /* 0x0004440001007983 */ /* 0x000ea80000300800 */
[----:B-1----:R-:W2:Y:S04]  /*b0210*/  LDL.LU R11, [R1+0x3e94] ;  /* 0x003e9400010b7983 */ /* 0x002ea80000300800 */
[----:B------:R-:W2:Y:S01]  /*b0220*/  LDL.LU R251, [R1+0x380] ;  /* 0x0003800001fb7983 */ /* 0x000ea20000300800 */
[----:B------:R-:W-:Y:S02]  /*b0230*/  ISETP.LT.AND P4, PT, R171, c[0x0][0x178], !P0 ;  /* 0x00005e00ab007a0c */ /* 0x000fe40004781270 */
[----:B------:R-:W-:-:S02]  /*b0240*/  ISETP.LT.AND P0, PT, R195, c[0x0][0x178], !P0 ;  /* 0x00005e00c3007a0c */ /* 0x000fc40004701270 */
[----:B------:R-:W-:Y:S01]  /*b0250*/  ISETP.LT.AND P6, PT, R54, c[0x0][0x178], !P2 ;  /* 0x00005e0036007a0c */ /* 0x000fe200057c1270 */
[----:B------:R-:W-:Y:S01]  /*b0260*/  IMAD.WIDE R248, R3, 0x4, R234 ;  /* 0x0000000403f87825 */ /* 0x000fe200078e02ea */
[----:B------:R-:W-:Y:S02]  /*b0270*/  ISETP.LT.AND P1, PT, R243, c[0x0][0x178], !P2 ;  /* 0x00005e00f3007a0c */ /* 0x000fe40005721270 */
[----:B------:R-:W-:Y:S02]  /*b0280*/  ISETP.LT.AND P3, PT, R143, c[0x0][0x178], !P2 ;  /* 0x00005e008f007a0c */ /* 0x000fe40005761270 */
[----:B------:R-:W-:-:S03]  /*b0290*/  ISETP.LT.AND P5, PT, R111, c[0x0][0x178], !P2 ;  /* 0x00005e006f007a0c */ /* 0x000fc600057a1270 */
[----:B--2---:R1:W-:Y:S01]  /*b02a0*/  @P4 STG.E [R244.64], R251 ;  /* 0x000000fbf4004986 */ /* 0x0043e2000c101908 */
[----:B------:R-:W-:-:S03]  /*b02b0*/  ISETP.LT.AND P4, PT, R39, c[0x0][0x178], !P2 ;  /* 0x00005e0027007a0c */ /* 0x000fc60005781270 */
[----:B------:R2:W-:Y:S01]  /*b02c0*/  @P0 STG.E [R246.64], R23 ;  /* 0x00000017f6000986 */ /* 0x0005e2000c101908 */
[----:B------:R-:W-:-:S03]  /*b02d0*/  ISETP.LT.AND P0, PT, R55, c[0x0][0x178], !P2 ;  /* 0x00005e0037007a0c */ /* 0x000fc60005701270 */
[----:B------:R3:W-:Y:S01]  /*b02e0*/  @P6 STG.E [R248.64], R24 ;  /* 0x00000018f8006986 */ /* 0x0007e2000c101908 */
[----:B------:R-:W-:Y:S01]  /*b02f0*/  ISETP.LT.AND P6, PT, R171, c[0x0][0x178], !P2 ;  /* 0x00005e00ab007a0c */ /* 0x000fe200057c1270 */
[----:B-1----:R-:W-:-:S04]  /*b0300*/  IMAD.WIDE R244, R3, 0x4, R232 ;  /* 0x0000000403f47825 */ /* 0x002fc800078e02e8 */
[C---:B--2---:R-:W-:Y:S01]  /*b0310*/  IMAD.WIDE R246, R3.reuse, 0x4, R196 ;  /* 0x0000000403f67825 */ /* 0x044fe200078e02c4 */
[----:B----4-:R1:W-:Y:S03]  /*b0320*/  @P1 STG.E [R244.64], R22 ;  /* 0x00000016f4001986 */ /* 0x0103e6000c101908 */
[C---:B---3--:R-:W-:Y:S01]  /*b0330*/  IMAD.WIDE R248, R3.reuse, 0x4, R222 ;  /* 0x0000000403f87825 */ /* 0x048fe200078e02de */
[----:B------:R2:W-:Y:S03]  /*b0340*/  @P3 STG.E [R246.64], R20 ;  /* 0x00000014f6003986 */ /* 0x0005e6000c101908 */
[C---:B------:R-:W-:Y:S01]  /*b0350*/  IMAD.WIDE R250, R3.reuse, 0x4, R220 ;  /* 0x0000000403fa7825 */ /* 0x040fe200078e02dc */
[----:B------:R-:W3:Y:S03]  /*b0360*/  LDL.LU R24, [R1+0x354] ;  /* 0x0003540001187983 */ /* 0x000ee60000300800 */
[C---:B-1----:R-:W-:Y:S01]  /*b0370*/  IMAD.WIDE R244, R3.reuse, 0x4, R218 ;  /* 0x0000000403f47825 */ /* 0x042fe200078e02da */
[----:B------:R-:W4:Y:S03]  /*b0380*/  LDL.LU R22, [R1+0x338] ;  /* 0x0003380001167983 */ /* 0x000f260000300800 */
[----:B--2---:R-:W-:Y:S01]  /*b0390*/  IMAD.WIDE R246, R3, 0x4, R216 ;  /* 0x0000000403f67825 */ /* 0x004fe200078e02d8 */
[----:B------:R1:W-:Y:S01]  /*b03a0*/  @P0 STG.E [R248.64], R0 ;  /* 0x00000000f8000986 */ /* 0x0003e2000c101908 */
[----:B------:R-:W-:-:S03]  /*b03b0*/  ISETP.GE.AND P1, PT, R21, c[0x0][0x17c], PT ;  /* 0x00005f0015007a0c */ /* 0x000fc60003f26270 */
[----:B------:R-:W2:Y:S04]  /*b03c0*/  LDL.LU R20, [R1+0x308] ;  /* 0x0003080001147983 */ /* 0x000ea80000300800 */
[----:B------:R-:W-:Y:S04]  /*b03d0*/  @P4 STG.E [R250.64], R27 ;  /* 0x0000001bfa004986 */ /* 0x000fe8000c101908 */
[----:B------:R-:W2:Y:S04]  /*b03e0*/  LDL.LU R23, [R1+0x2b8] ;  /* 0x0002b80001177983 */ /* 0x000ea80000300800 */
[----:B------:R1:W-:Y:S02]  /*b03f0*/  @P5 STG.E [R244.64], R26 ;  /* 0x0000001af4005986 */ /* 0x0003e4000c101908 */
[----:B-1----:R-:W-:-:S02]  /*b0400*/  IADD3 R0, R3, c[0x0][0x198], RZ ;  /* 0x0000660003007a10 */ /* 0x002fc40007ffe0ff */
[----:B------:R-:W2:Y:S04]  /*b0410*/  LDL.LU R21, [R1+0x288] ;  /* 0x0002880001157983 */ /* 0x000ea80000300800 */
[----:B------:R1:W-:Y:S01]  /*b0420*/  @P6 STG.E [R246.64], R25 ;  /* 0x00000019f6006986 */ /* 0x0003e2000c101908 */
[----:B------:R-:W-:-:S03]  /*b0430*/  IMAD.WIDE R244, R3, 0x4, R198 ;  /* 0x0000000403f47825 */ /* 0x000fc600078e02c6 */
[----:B-1----:R-:W2:Y:S04]  /*b0440*/  LDL.LU R25, [R1+0x3db8] ;  /* 0x003db80001197983 */ /* 0x002ea80000300800 */
[----:B------:R-:W2:Y:S04]  /*b0450*/  LDL.LU R27, [R1+0x148] ;  /* 0x00014800011b7983 */ /* 0x000ea80000300800 */
[----:B------:R-:W2:Y:S04]  /*b0460*/  LDL.LU R26, [R1+0xb8] ;  /* 0x0000b800011a7983 */ /* 0x000ea80000300800 */
[----:B------:R-:W2:Y:S01]  /*b0470*/  LDL.LU R3, [R1+0x2e8] ;  /* 0x0002e80001037983 */ /* 0x000ea20000300800 */
[----:B------:R-:W-:-:S02]  /*b0480*/  ISETP.LT.AND P2, PT, R195, c[0x0][0x178], !P2 ;  /* 0x00005e00c3007a0c */ /* 0x000fc40005741270 */
[----:B------:R-:W-:Y:S02]  /*b0490*/  ISETP.LT.AND P3, PT, R54, c[0x0][0x178], !P1 ;  /* 0x00005e0036007a0c */ /* 0x000fe40004f61270 */
[----:B------:R-:W-:Y:S01]  /*b04a0*/  ISETP.LT.AND P0, PT, R243, c[0x0][0x178], !P1 ;  /* 0x00005e00f3007a0c */ /* 0x000fe20004f01270 */
[C---:B------:R-:W-:Y:S01]  /*b04b0*/  IMAD.WIDE R246, R0.reuse, 0x4, R234 ;  /* 0x0000000400f67825 */ /* 0x040fe200078e02ea */
[----:B------:R-:W-:Y:S02]  /*b04c0*/  ISETP.LT.AND P4, PT, R143, c[0x0][0x178], !P1 ;  /* 0x00005e008f007a0c */ /* 0x000fe40004f81270 */
[----:B------:R-:W-:Y:S02]  /*b04d0*/  ISETP.LT.AND P5, PT, R55, c[0x0][0x178], !P1 ;  /* 0x00005e0037007a0c */ /* 0x000fe40004fa1270 */
[----:B------:R-:W-:Y:S01]  /*b04e0*/  ISETP.LT.AND P6, PT, R39, c[0x0][0x178], !P1 ;  /* 0x00005e0027007a0c */ /* 0x000fe20004fc1270 */
[----:B------:R-:W-:-:S04]  /*b04f0*/  IMAD.WIDE R248, R0, 0x4, R222 ;  /* 0x0000000400f87825 */ /* 0x000fc800078e02de */
[----:B------:R-:W-:Y:S01]  /*b0500*/  IMAD.WIDE R250, R0, 0x4, R220 ;  /* 0x0000000400fa7825 */ /* 0x000fe200078e02dc */
[----:B---3--:R1:W-:Y:S01]  /*b0510*/  @P2 STG.E [R244.64], R24 ;  /* 0x00000018f4002986 */ /* 0x0083e2000c101908 */
[----:B------:R-:W-:-:S03]  /*b0520*/  ISETP.LT.AND P2, PT, R111, c[0x0][0x178], !P1 ;  /* 0x00005e006f007a0c */ /* 0x000fc60004f41270 */
[----:B----4-:R3:W-:Y:S01]  /*b0530*/  @P3 STG.E [R246.64], R22 ;  /* 0x00000016f6003986 */ /* 0x0107e2000c101908 */
[----:B------:R-:W-:Y:S01]  /*b0540*/  ISETP.LT.AND P3, PT, R171, c[0x0][0x178], !P1 ;  /* 0x00005e00ab007a0c */ /* 0x000fe20004f61270 */
[C---:B-1----:R-:W-:Y:S02]  /*b0550*/  IMAD.WIDE R244, R0.reuse, 0x4, R232 ;  /* 0x0000000400f47825 */ /* 0x042fe400078e02e8 */
[----:B------:R-:W4:Y:S02]  /*b0560*/  LDL.LU R24, [R1+0x30c] ;  /* 0x00030c0001187983 */ /* 0x000f240000300800 */
[C---:B---3--:R-:W-:Y:S02]  /*b0570*/  IMAD.WIDE R246, R0.reuse, 0x4, R196 ;  /* 0x0000000400f67825 */ /* 0x048fe400078e02c4 */
[----:B--2---:R1:W-:Y:S04]  /*b0580*/  @P0 STG.E [R244.64], R20 ;  /* 0x00000014f4000986 */ /* 0x0043e8000c101908 */
[----:B------:R-:W2:Y:S04]  /*b0590*/  LDL.LU R22, [R1+0x33c] ;  /* 0x00033c0001167983 */ /* 0x000ea80000300800 */
[----:B-1----:R-:W3:Y:S01]  /*b05a0*/  LDL.LU R20, [R1+0x3e90] ;  /* 0x003e900001147983 */ /* 0x002ee20000300800 */
[----:B------:R-:W-:Y:S01]  /*b05b0*/  IMAD.WIDE R244, R0, 0x4, R216 ;  /* 0x0000000400f47825 */ /* 0x000fe200078e02d8 */
[----:B------:R-:W-:-:S02]  /*b05c0*/  ISETP.GE.AND P0, PT, R25, c[0x0][0x17c], PT ;  /* 0x00005f0019007a0c */ /* 0x000fc40003f06270 */
[----:B------:R-:W2:Y:S04]  /*b05d0*/  LDL.LU R25, [R1+0xac] ;  /* 0x0000ac0001197983 */ /* 0x000ea80000300800 */
[----:B------:R1:W-:Y:S04]  /*b05e0*/  @P4 STG.E [R246.64], R3 ;  /* 0x00000003f6004986 */ /* 0x0003e8000c101908 */
[----:B------:R-:W-:Y:S04]  /*b05f0*/  @P5 STG.E [R248.64], R23 ;  /* 0x00000017f8005986 */ /* 0x000fe8000c101908 */
[----:B------:R1:W-:Y:S02]  /*b0600*/  @P6 STG.E [R250.64], R21 ;  /* 0x00000015fa006986 */ /* 0x0003e4000c101908 */
[C---:B-1----:R-:W-:Y:S01]  /*b0610*/  IMAD.WIDE R246, R0.reuse, 0x4, R218 ;  /* 0x0000000400f67825 */ /* 0x042fe200078e02da */
[----:B------:R-:W-:-:S04]  /*b0620*/  IADD3 R3, R0, c[0x0][0x198], RZ ;  /* 0x0000660000037a10 */ /* 0x000fc80007ffe0ff */
[----:B------:R1:W-:Y:S04]  /*b0630*/  @P2 STG.E [R246.64], R27 ;  /* 0x0000001bf6002986 */ /* 0x0003e8000c101908 */
[----:B------:R-:W2:Y:S04]  /*b0640*/  LDL.LU R250, [R1+0x3dbc] ;  /* 0x003dbc0001fa7983 */ /* 0x000ea80000300800 */
[----:B------:R-:W2:Y:S04]  /*b0650*/  LDL.LU R251, [R1+0x2ec] ;  /* 0x0002ec0001fb7983 */ /* 0x000ea80000300800 */
[----:B------:R-:W2:Y:S04]  /*b0660*/  LDL.LU R23, [R1+0x2bc] ;  /* 0x0002bc0001177983 */ /* 0x000ea80000300800 */
[----:B------:R-:W2:Y:S04]  /*b0670*/  LDL.LU R21, [R1+0x28c] ;  /* 0x00028c0001157983 */ /* 0x000ea80000300800 */
[----:B------:R1:W-:Y:S04]  /*b0680*/  @P3 STG.E [R244.64], R26 ;  /* 0x0000001af4003986 */ /* 0x0003e8000c101908 */
[----:B-1----:R-:W2:Y:S04]  /*b0690*/  LDL.LU R27, [R1+0x14c] ;  /* 0x00014c00011b7983 */ /* 0x002ea80000300800 */
[----:B------:R-:W2:Y:S01]  /*b06a0*/  LDL.LU R26, [R1+0xbc] ;  /* 0x0000bc00011a7983 */ /* 0x000ea20000300800 */
[----:B------:R-:W-:-:S03]  /*b06b0*/  IMAD.WIDE R244, R0, 0x4, R198 ;  /* 0x0000000400f47825 */ /* 0x000fc600078e02c6 */
[----:B------:R-:W2:Y:S01]  /*b06c0*/  LDL.LU R0, [R1+0xa8] ;  /* 0x0000a80001007983 */ /* 0x000ea20000300800 */
[----:B------:R-:W-:Y:S02]  /*b06d0*/  ISETP.LT.AND P1, PT, R195, c[0x0][0x178], !P1 ;  /* 0x00005e00c3007a0c */ /* 0x000fe40004f21270 */
[----:B------:R-:W-:Y:S02]  /*b06e0*/  ISETP.LT.AND P4, PT, R54, c[0x0][0x178], !P0 ;  /* 0x00005e0036007a0c */ /* 0x000fe40004781270 */
[----:B------:R-:W-:Y:S02]  /*b06f0*/  ISETP.LT.AND P6, PT, R243, c[0x0][0x178], !P0 ;  /* 0x00005e00f3007a0c */ /* 0x000fe400047c1270 */
[----:B------:R-:W-:Y:S02]  /*b0700*/  ISETP.LT.AND P2, PT, R143, c[0x0][0x178], !P0 ;  /* 0x00005e008f007a0c */ /* 0x000fe40004741270 */
[----:B------:R-:W-:Y:S01]  /*b0710*/  ISETP.LT.AND P3, PT, R55, c[0x0][0x178], !P0 ;  /* 0x00005e0037007a0c */ /* 0x000fe20004761270 */
[----:B------:R-:W-:Y:S01]  /*b0720*/  IMAD.WIDE R246, R3, 0x4, R234 ;  /* 0x0000000403f67825 */ /* 0x000fe200078e02ea */
[----:B------:R-:W-:-:S03]  /*b0730*/  ISETP.LT.AND P5, PT, R39, c[0x0][0x178], !P0 ;  /* 0x00005e0027007a0c */ /* 0x000fc600047a1270 */
[C---:B------:R-:W-:Y:S01]  /*b0740*/  IMAD.WIDE R248, R3.reuse, 0x4, R232 ;  /* 0x0000000403f87825 */ /* 0x040fe200078e02e8 */
[----:B--2---:R1:W-:Y:S04]  /*b0750*/  @P1 STG.E [R244.64], R0 ;  /* 0x00000000f4001986 */ /* 0x0043e8000c101908 */
[----:B------:R2:W-:Y:S04]  /*b0760*/  @P4 STG.E [R246.64], R22 ;  /* 0x00000016f6004986 */ /* 0x0005e8000c101908 */
[----:B----4-:R4:W-:Y:S01]  /*b0770*/  @P6 STG.E [R248.64], R24 ;  /* 0x00000018f8006986 */ /* 0x0109e2000c101908 */
[----:B-1----:R-:W-:-:S04]  /*b0780*/  IMAD.WIDE R244, R3, 0x4, R196 ;  /* 0x0000000403f47825 */ /* 0x002fc800078e02c4 */
[C---:B--2---:R-:W-:Y:S01]  /*b0790*/  IMAD.WIDE R246, R3.reuse, 0x4, R222 ;  /* 0x0000000403f67825 */ /* 0x044fe200078e02de */
[----:B------:R-:W-:Y:S03]  /*b07a0*/  @P2 STG.E [R244.64], R251 ;  /* 0x000000fbf4002986 */ /* 0x000fe6000c101908 */
[----:B----4-:R-:W-:Y:S01]  /*b07b0*/  IMAD.WIDE R248, R3, 0x4, R220 ;  /* 0x0000000403f87825 */ /* 0x010fe200078e02dc */
[----:B------:R-:W2:Y:S04]  /*b07c0*/  LDL.LU R24, [R1+0x3e8] ;  /* 0x0003e80001187983 */ /* 0x000ea80000300800 */
[----:B------:R-:W4:Y:S04]  /*b07d0*/  LDL.LU R0, [R1+0x398] ;  /* 0x0003980001007983 */ /* 0x000f280000300800 */
[----:B------:R-:W-:Y:S04]  /*b07e0*/  @P3 STG.E [R246.64], R23 ;  /* 0x00000017f6003986 */ /* 0x000fe8000c101908 */
[----:B------:R-:W3:Y:S04]  /*b07f0*/  LDL.LU R22, [R1+0x368] ;  /* 0x0003680001167983 */ /* 0x000ee80000300800 */
[----:B------:R1:W-:Y:S01]  /*b0800*/  @P5 STG.E [R248.64], R21 ;  /* 0x00000015f8005986 */ /* 0x0003e2000c101908 */
[----:B------:R-:W-:-:S03]  /*b0810*/  ISETP.GE.AND P1, PT, R250, c[0x0][0x17c], PT ;  /* 0x00005f00fa007a0c */ /* 0x000fc60003f26270 */
[----:B-1----:R-:W3:Y:S04]  /*b0820*/  LDL.LU R21, [R1+0x3dc0] ;  /* 0x003dc00001157983 */ /* 0x002ee80000300800 */
[----:B------:R-:W3:Y:S04]  /*b0830*/  LDL.LU R250, [R1+0x328] ;  /* 0x0003280001fa7983 */ /* 0x000ee80000300800 */
[----:B------:R-:W3:Y:S04]  /*b0840*/  LDL.LU R23, [R1+0x2f8] ;  /* 0x0002f80001177983 */ /* 0x000ee80000300800 */
[----:B------:R-:W3:Y:S01]  /*b0850*/  LDL.LU R251, [R1+0x2c8] ;  /* 0x0002c80001fb7983 */ /* 0x000ee20000300800 */
        /* <DEDUP_REMOVED lines=16> */
[----:B-1----:R-:W-:-:S04]  /*b0960*/  IMAD.WIDE R244, R3, 0x4, R234 ;  /* 0x0000000403f47825 */ /* 0x002fc800078e02ea */
[C---:B------:R-:W-:Y:S01]  /*b0970*/  IMAD.WIDE R246, R3.reuse, 0x4, R232 ;  /* 0x0000000403f67825 */ /* 0x040fe200078e02e8 */
[----:B------:R-:W3:Y:S03]  /*b0980*/  LDL.LU R26, [R1+0x278] ;  /* 0x00027800011a7983 */ /* 0x000ee60000300800 */
[C---:B------:R-:W-:Y:S01]  /*b0990*/  IMAD.WIDE R248, R3.reuse, 0x4, R196 ;  /* 0x0000000403f87825 */ /* 0x040fe200078e02c4 */
[----:B------:R-:W3:Y:S04]  /*b09a0*/  LDL.LU R25, [R1+0x3ec] ;  /* 0x0003ec0001197983 */ /* 0x000ee80000300800 */
[----:B--2---:R1:W-:Y:S04]  /*b09b0*/  @P3 STG.E [R244.64], R24 ;  /* 0x00000018f4003986 */ /* 0x0043e8000c101908 */
[----:B----4-:R2:W-:Y:S04]  /*b09c0*/  @P2 STG.E [R246.64], R0 ;  /* 0x00000000f6002986 */ /* 0x0105e8000c101908 */
[----:B---3--:R3:W-:Y:S01]  /*b09d0*/  @P5 STG.E [R248.64], R22 ;  /* 0x00000016f8005986 */ /* 0x0087e2000c101908 */
[----:B-1----:R-:W-:-:S04]  /*b09e0*/  IMAD.WIDE R244, R3, 0x4, R222 ;  /* 0x0000000403f47825 */ /* 0x002fc800078e02de */
[----:B--2---:R-:W-:-:S04]  /*b09f0*/  IMAD.WIDE R246, R3, 0x4, R218 ;  /* 0x0000000403f67825 */ /* 0x004fc800078e02da */
[----:B---3--:R-:W-:Y:S01]  /*b0a00*/  IMAD.WIDE R248, R3, 0x4, R220 ;  /* 0x0000000403f87825 */ /* 0x008fe200078e02dc */
[----:B------:R-:W-:Y:S02]  /*b0a10*/  ISETP.GE.AND P3, PT, R21, c[0x0][0x17c], PT ;  /* 0x00005f0015007a0c */ /* 0x000fe40003f66270 */
[----:B------:R-:W2:Y:S04]  /*b0a20*/  LDL.LU R21, [R1+0x32c] ;  /* 0x00032c0001157983 */ /* 0x000ea80000300800 */
[----:B------:R-:W3:Y:S04]  /*b0a30*/  LDL.LU R24, [R1+0x2cc] ;  /* 0x0002cc0001187983 */ /* 0x000ee80000300800 */
[----:B------:R-:W4:Y:S04]  /*b0a40*/  LDL.LU R27, [R1+0x2ac] ;  /* 0x0002ac00011b7983 */ /* 0x000f280000300800 */
[----:B------:R-:W2:Y:S04]  /*b0a50*/  LDL.LU R22, [R1+0x36c] ;  /* 0x00036c0001167983 */ /* 0x000ea80000300800 */
[----:B------:R1:W-:Y:S04]  /*b0a60*/  @P0 STG.E [R244.64], R250 ;  /* 0x000000faf4000986 */ /* 0x0003e8000c101908 */
[----:B------:R1:W-:Y:S04]  /*b0a70*/  @P4 STG.E [R248.64], R23 ;  /* 0x00000017f8004986 */ /* 0x0003e8000c101908 */
[----:B------:R1:W-:Y:S04]  /*b0a80*/  @P6 STG.E [R246.64], R251 ;  /* 0x000000fbf6006986 */ /* 0x0003e8000c101908 */
[----:B-1----:R-:W2:Y:S01]  /*b0a90*/  LDL.LU R245, [R1+0x39c] ;  /* 0x00039c0001f57983 */ /* 0x002ea20000300800 */
[----:B------:R-:W-:-:S03]  /*b0aa0*/  IADD3 R244, R3, c[0x0][0x198], RZ ;  /* 0x0000660003f47a10 */ /* 0x000fc60007ffe0ff */
[----:B------:R-:W2:Y:S01]  /*b0ab0*/  LDL.LU R23, [R1+0x2fc] ;  /* 0x0002fc0001177983 */ /* 0x000ea20000300800 */
[----:B------:R-:W-:-:S03]  /*b0ac0*/  IMAD.WIDE R248, R3, 0x4, R198 ;  /* 0x0000000403f87825 */ /* 0x000fc600078e02c6 */
[----:B------:R-:W2:Y:S01]  /*b0ad0*/  LDL.LU R0, [R1+0x3dc4] ;  /* 0x003dc40001007983 */ /* 0x000ea20000300800 */
[----:B------:R-:W-:-:S03]  /*b0ae0*/  IMAD.WIDE R246, R3, 0x4, R216 ;  /* 0x0000000403f67825 */ /* 0x000fc600078e02d8 */
[----:B------:R-:W2:Y:S01]  /*b0af0*/  LDL.LU R3, [R1+0x2a8] ;  /* 0x0002a80001037983 */ /* 0x000ea20000300800 */
[----:B------:R-:W-:Y:S02]  /*b0b00*/  ISETP.LT.AND P2, PT, R171, c[0x0][0x178], !P1 ;  /* 0x00005e00ab007a0c */ /* 0x000fe40004f41270 */
[----:B------:R-:W-:Y:S02]  /*b0b10*/  ISETP.LT.AND P1, PT, R195, c[0x0][0x178], !P1 ;  /* 0x00005e00c3007a0c */ /* 0x000fe40004f21270 */
[----:B------:R-:W-:Y:S02]  /*b0b20*/  ISETP.LT.AND P5, PT, R54, c[0x0][0x178], !P3 ;  /* 0x00005e0036007a0c */ /* 0x000fe40005fa1270 */
[----:B------:R-:W-:Y:S02]  /*b0b30*/  ISETP.LT.AND P0, PT, R243, c[0x0][0x178], !P3 ;  /* 0x00005e00f3007a0c */ /* 0x000fe40005f01270 */
[----:B------:R-:W-:Y:S02]  /*b0b40*/  ISETP.LT.AND P4, PT, R143, c[0x0][0x178], !P3 ;  /* 0x00005e008f007a0c */ /* 0x000fe40005f81270 */
[----:B------:R-:W-:Y:S01]  /*b0b50*/  ISETP.LT.AND P6, PT, R55, c[0x0][0x178], !P3 ;  /* 0x00005e0037007a0c */ /* 0x000fe20005fc1270 */
[----:B------:R-:W-:-:S02]  /*b0b60*/  IMAD.WIDE R250, R244, 0x4, R234 ;  /* 0x00000004f4fa7825 */ /* 0x000fc400078e02ea */
[----:B--2---:R1:W-:Y:S01]  /*b0b70*/  @P2 STG.E [R246.64], R3 ;  /* 0x00000003f6002986 */ /* 0x0043e2000c101908 */
[----:B------:R-:W-:-:S03]  /*b0b80*/  ISETP.LT.AND P2, PT, R111, c[0x0][0x178], !P3 ;  /* 0x00005e006f007a0c */ /* 0x000fc60005f41270 */
[----:B------:R2:W-:Y:S01]  /*b0b90*/  @P1 STG.E [R248.64], R26 ;  /* 0x0000001af8001986 */ /* 0x0005e2000c101908 */
[----:B------:R-:W-:-:S03]  /*b0ba0*/  ISETP.LT.AND P1, PT, R39, c[0x0][0x178], !P3 ;  /* 0x00005e0027007a0c */ /* 0x000fc60005f21270 */
[----:B------:R3:W-:Y:S01]  /*b0bb0*/  @P5 STG.E [R250.64], R25 ;  /* 0x00000019fa005986 */ /* 0x0007e2000c101908 */
[----:B-1----:R-:W-:-:S04]  /*b0bc0*/  IMAD.WIDE R246, R244, 0x4, R232 ;  /* 0x00000004f4f67825 */ /* 0x002fc800078e02e8 */
[C---:B--2---:R-:W-:Y:S01]  /*b0bd0*/  IMAD.WIDE R248, R244.reuse, 0x4, R196 ;  /* 0x00000004f4f87825 */ /* 0x044fe200078e02c4 */
[----:B------:R-:W-:Y:S03]  /*b0be0*/  @P0 STG.E [R246.64], R245 ;  /* 0x000000f5f6000986 */ /* 0x000fe6000c101908 */
[C---:B---3--:R-:W-:Y:S01]  /*b0bf0*/  IMAD.WIDE R250, R244.reuse, 0x4, R222 ;  /* 0x00000004f4fa7825 */ /* 0x048fe200078e02de */
[----:B------:R1:W-:Y:S04]  /*b0c00*/  @P4 STG.E [R248.64], R22 ;  /* 0x00000016f8004986 */ /* 0x0003e8000c101908 */
[----:B------:R2:W-:Y:S04]  /*b0c10*/  @P6 STG.E [R250.64], R21 ;  /* 0x00000015fa006986 */ /* 0x0005e8000c101908 */
[----:B------:R-:W3:Y:S01]  /*b0c20*/  LDL.LU R26, [R1+0x27c] ;  /* 0x00027c00011a7983 */ /* 0x000ee20000300800 */
[----:B-1----:R-:W-:-:S03]  /*b0c30*/  IMAD.WIDE R248, R244, 0x4, R220 ;  /* 0x00000004f4f87825 */ /* 0x002fc600078e02dc */
[----:B------:R-:W3:Y:S01]  /*b0c40*/  LDL.LU R25, [R1+0x458] ;  /* 0x0004580001197983 */ /* 0x000ee20000300800 */
[----:B--2---:R-:W-:-:S03]  /*b0c50*/  IMAD.WIDE R250, R244, 0x4, R218 ;  /* 0x00000004f4fa7825 */ /* 0x004fc600078e02da */
[----:B------:R-:W2:Y:S04]  /*b0c60*/  LDL.LU R21, [R1+0x438] ;  /* 0x0004380001157983 */ /* 0x000ea80000300800 */
[----:B------:R-:W-:Y:S04]  /*b0c70*/  @P1 STG.E [R248.64], R23 ;  /* 0x00000017f8001986 */ /* 0x000fe8000c101908 */
[----:B------:R-:W2:Y:S04]  /*b0c80*/  LDL.LU R22, [R1+0x418] ;  /* 0x0004180001167983 */ /* 0x000ea80000300800 */
[----:B------:R1:W-:Y:S04]  /*b0c90*/  @P2 STG.E [R250.64], R24 ;  /* 0x00000018fa002986 */ /* 0x0003e8000c101908 */
[----:B-1----:R-:W2:Y:S01]  /*b0ca0*/  LDL.LU R24, [R1+0x3dc8] ;  /* 0x003dc80001187983 */ /* 0x002ea20000300800 */
[----:B------:R-:W-:-:S02]  /*b0cb0*/  ISETP.LT.AND P5, PT, R171, c[0x0][0x178], !P3 ;  /* 0x00005e00ab007a0c */ /* 0x000fc40005fa1270 */
[----:B------:R-:W-:Y:S01]  /*b0cc0*/  ISETP.GE.AND P0, PT, R0, c[0x0][0x17c], PT ;  /* 0x00005f0000007a0c */ /* 0x000fe20003f06270 */
[----:B------:R-:W-:Y:S01]  /*b0cd0*/  IMAD.WIDE R246, R244, 0x4, R216 ;  /* 0x00000004f4f67825 */ /* 0x000fe200078e02d8 */
[----:B------:R-:W-:Y:S01]  /*b0ce0*/  ISETP.LT.AND P3, PT, R195, c[0x0][0x178], !P3 ;  /* 0x00005e00c3007a0c */ /* 0x000fe20005f61270 */
[----:B------:R-:W2:Y:S01]  /*b0cf0*/  LDL.LU R3, [R1+0x348] ;  /* 0x0003480001037983 */ /* 0x000ea20000300800 */
[----:B------:R-:W-:Y:S02]  /*b0d00*/  ISETP.LT.AND P4, PT, R54, c[0x0][0x178], !P0 ;  /* 0x00005e0036007a0c */ /* 0x000fe40004781270 */
[----:B------:R-:W-:Y:S01]  /*b0d10*/  ISETP.LT.AND P1, PT, R243, c[0x0][0x178], !P0 ;  /* 0x00005e00f3007a0c */ /* 0x000fe20004721270 */
[----:B------:R-:W2:Y:S01]  /*b0d20*/  LDL.LU R23, [R1+0x318] ;  /* 0x0003180001177983 */ /* 0x000ea20000300800 */
[C---:B------:R-:W-:Y:S01]  /*b0d30*/  IADD3 R0, R244.reuse, c[0x0][0x198], RZ ;  /* 0x00006600f4007a10 */ /* 0x040fe20007ffe0ff */
[----:B------:R-:W-:Y:S02]  /*b0d40*/  IMAD.WIDE R244, R244, 0x4, R198 ;  /* 0x00000004f4f47825 */ /* 0x000fe400078e02c6 */
[----:B----4-:R1:W-:Y:S02]  /*b0d50*/  @P5 STG.E [R246.64], R27 ;  /* 0x0000001bf6005986 */ /* 0x0103e4000c101908 */
[----:B-1----:R-:W-:-:S02]  /*b0d60*/  IMAD.WIDE R246, R0, 0x4, R234 ;  /* 0x0000000400f67825 */ /* 0x002fc400078e02ea */
[----:B---3--:R1:W-:Y:S04]  /*b0d70*/  @P3 STG.E [R244.64], R26 ;  /* 0x0000001af4003986 */ /* 0x0083e8000c101908 */
[----:B------:R3:W-:Y:S01]  /*b0d80*/  @P4 STG.E [R246.64], R25 ;  /* 0x00000019f6004986 */ /* 0x0007e2000c101908 */
[----:B-1----:R-:W-:-:S03]  /*b0d90*/  IMAD.WIDE R244, R0, 0x4, R232 ;  /* 0x0000000400f47825 */ /* 0x002fc600078e02e8 */
[----:B------:R-:W4:Y:S04]  /*b0da0*/  LDL.LU R26, [R1+0x2d8] ;  /* 0x0002d800011a7983 */ /* 0x000f280000300800 */
[----:B--2---:R1:W-:Y:S01]  /*b0db0*/  @P1 STG.E [R244.64], R21 ;  /* 0x00000015f4001986 */ /* 0x0043e2000c101908 */
[----:B------:R-:W-:-:S03]  /*b0dc0*/  ISETP.GE.AND P3, PT, R24, c[0x0][0x17c], PT ;  /* 0x00005f0018007a0c */ /* 0x000fc60003f66270 */
[----:B------:R-:W2:Y:S04]  /*b0dd0*/  LDL.LU R24, [R1+0x3dc] ;  /* 0x0003dc0001187983 */ /* 0x000ea80000300800 */
[----:B---3--:R-:W3:Y:S04]  /*b0de0*/  LDL.LU R25, [R1+0x34c] ;  /* 0x00034c0001197983 */ /* 0x008ee80000300800 */
[----:B------:R-:W2:Y:S04]  /*b0df0*/  LDL.LU R27, [R1+0x31c] ;  /* 0x00031c00011b7983 */ /* 0x000ea80000300800 */
[----:B-1----:R-:W2:Y:S04]  /*b0e00*/  LDL.LU R21, [R1+0x3e8c] ;  /* 0x003e8c0001157983 */ /* 0x002ea80000300800 */
[----:B------:R-:W2:Y:S04]  /*b0e10*/  LDL.LU R244, [R1+0x3d8] ;  /* 0x0003d80001f47983 */ /* 0x000ea80000300800 */
[----:B------:R-:W3:Y:S01]  /*b0e20*/  LDL.LU R245, [R1+0x378] ;  /* 0x0003780001f57983 */ /* 0x000ee20000300800 */
[----:B------:R-:W-:-:S02]  /*b0e30*/  ISETP.LT.AND P2, PT, R143, c[0x0][0x178], !P0 ;  /* 0x00005e008f007a0c */ /* 0x000fc40004741270 */
[----:B------:R-:W-:Y:S02]  /*b0e40*/  ISETP.LT.AND P5, PT, R55, c[0x0][0x178], !P0 ;  /* 0x00005e0037007a0c */ /* 0x000fe400047a1270 */
[----:B------:R-:W-:Y:S01]  /*b0e50*/  ISETP.LT.AND P6, PT, R39, c[0x0][0x178], !P0 ;  /* 0x00005e0027007a0c */ /* 0x000fe200047c1270 */
[----:B------:R-:W-:Y:S01]  /*b0e60*/  IMAD.WIDE R246, R0, 0x4, R196 ;  /* 0x0000000400f67825 */ /* 0x000fe200078e02c4 */
[----:B------:R-:W-:-:S03]  /*b0e70*/  ISETP.LT.AND P4, PT, R111, c[0x0][0x178], !P0 ;  /* 0x00005e006f007a0c */ /* 0x000fc60004781270 */
[----:B------:R-:W-:-:S04]  /*b0e80*/  IMAD.WIDE R248, R0, 0x4, R222 ;  /* 0x0000000400f87825 */ /* 0x000fc800078e02de */
[----:B------:R-:W-:Y:S01]  /*b0e90*/  IMAD.WIDE R250, R0, 0x4, R220 ;  /* 0x0000000400fa7825 */ /* 0x000fe200078e02dc */
[----:B------:R1:W-:Y:S01]  /*b0ea0*/  @P2 STG.E [R246.64], R22 ;  /* 0x00000016f6002986 */ /* 0x0003e2000c101908 */
[----:B------:R-:W-:-:S03]  /*b0eb0*/  ISETP.LT.AND P1, PT, R171, c[0x0][0x178], !P0 ;  /* 0x00005e00ab007a0c */ /* 0x000fc60004721270 */
[----:B-1----:R-:W4:Y:S01]  /*b0ec0*/  LDL.LU R22, [R1+0x3e88] ;  /* 0x003e880001167983 */ /* 0x002f220000300800 */
[----:B------:R-:W-:-:S03]  /*b0ed0*/  IMAD.WIDE R246, R0, 0x4, R198 ;  /* 0x0000000400f67825 */ /* 0x000fc600078e02c6 */
[----:B--2---:R-:W-:Y:S04]  /*b0ee0*/  @P5 STG.E [R248.64], R244 ;  /* 0x000000f4f8005986 */ /* 0x004fe8000c101908 */
[----:B---3--:R1:W-:Y:S02]  /*b0ef0*/  @P6 STG.E [R250.64], R245 ;  /* 0x000000f5fa006986 */ /* 0x0083e4000c101908 */
[----:B-1----:R-:W-:-:S05]  /*b0f00*/  IMAD.WIDE R244, R0, 0x4, R218 ;  /* 0x0000000400f47825 */ /* 0x002fca00078e02da */
[----:B------:R1:W-:Y:S02]  /*b0f10*/  @P4 STG.E [R244.64], R3 ;  /* 0x00000003f4004986 */ /* 0x0003e4000c101908 */
[C---:B-1----:R-:W-:Y:S01]  /*b0f20*/  IMAD.WIDE R244, R0.reuse, 0x4, R216 ;  /* 0x0000000400f47825 */ /* 0x042fe200078e02d8 */
[----:B------:R-:W-:Y:S02]  /*b0f30*/  IADD3 R3, R0, c[0x0][0x198], RZ ;  /* 0x0000660000037a10 */ /* 0x000fe40007ffe0ff */
[----:B------:R-:W2:Y:S04]  /*b0f40*/  LDL.LU R0, [R1+0x37c] ;  /* 0x00037c0001007983 */ /* 0x000ea80000300800 */
[----:B------:R1:W-:Y:S04]  /*b0f50*/  @P1 STG.E [R244.64], R23 ;  /* 0x00000017f4001986 */ /* 0x0003e8000c101908 */
[----:B-1----:R-:W3:Y:S04]  /*b0f60*/  LDL.LU R23, [R1+0x3e84] ;  /* 0x003e840001177983 */ /* 0x002ee80000300800 */
[----:B------:R-:W2:Y:S01]  /*b0f70*/  LDL.LU R244, [R1+0x45c] ;  /* 0x00045c0001f47983 */ /* 0x000ea20000300800 */
[----:B------:R-:W-:-:S02]  /*b0f80*/  ISETP.LT.AND P0, PT, R195, c[0x0][0x178], !P0 ;  /* 0x00005e00c3007a0c */ /* 0x000fc40004701270 */
[----:B------:R-:W-:Y:S01]  /*b0f90*/  ISETP.LT.AND P2, PT, R54, c[0x0][0x178], !P3 ;  /* 0x00005e0036007a0c */ /* 0x000fe20005f41270 */
[----:B------:R-:W-:Y:S01]  /*b0fa0*/  IMAD.WIDE R248, R3, 0x4, R234 ;  /* 0x0000000403f87825 */ /* 0x000fe200078e02ea */
[----:B------:R-:W3:Y:S09]  /*b0fb0*/  LDL.LU R245, [R1+0x43c] ;  /* 0x00043c0001f57983 */ /* 0x000ef20000300800 */
[----:B----4-:R1:W-:Y:S04]  /*b0fc0*/  @P0 STG.E [R246.64], R26 ;  /* 0x0000001af6000986 */ /* 0x0103e8000c101908 */
[----:B-1----:R-:W4:Y:S04]  /*b0fd0*/  LDL.LU R26, [R1+0x2dc] ;  /* 0x0002dc00011a7983 */ /* 0x002f280000300800 */
[----:B--2---:R1:W-:Y:S04]  /*b0fe0*/  @P2 STG.E [R248.64], R244 ;  /* 0x000000f4f8002986 */ /* 0x0043e8000c101908 */
[----:B-1----:R-:W2:Y:S04]  /*b0ff0*/  LDL.LU R248, [R1+0x3dcc] ;  /* 0x003dcc0001f87983 */ /* 0x002ea80000300800 */
[----:B------:R-:W4:Y:S01]  /*b1000*/  LDL.LU R249, [R1+0x41c] ;  /* 0x00041c0001f97983 */ /* 0x000f220000300800 */
[----:B------:R-:W-:-:S02]  /*b1010*/  ISETP.LT.AND P6, PT, R243, c[0x0][0x178], !P3 ;  /* 0x00005e00f3007a0c */ /* 0x000fc40005fc1270 */
[----:B------:R-:W-:Y:S01]  /*b1020*/  ISETP.LT.AND P4, PT, R143, c[0x0][0x178], !P3 ;  /* 0x00005e008f007a0c */ /* 0x000fe20005f81270 */
[----:B------:R-:W-:Y:S01]  /*b1030*/  IMAD.WIDE R250, R3, 0x4, R232 ;  /* 0x0000000403fa7825 */ /* 0x000fe200078e02e8 */
[----:B------:R-:W-:Y:S02]  /*b1040*/  ISETP.LT.AND P5, PT, R55, c[0x0][0x178], !P3 ;  /* 0x00005e0037007a0c */ /* 0x000fe40005fa1270 */
[----:B------:R-:W-:Y:S02]  /*b1050*/  ISETP.LT.AND P0, PT, R39, c[0x0][0x178], !P3 ;  /* 0x00005e0027007a0c */ /* 0x000fe40005f01270 */
[----:B------:R-:W-:-:S05]  /*b1060*/  ISETP.LT.AND P2, PT, R111, c[0x0][0x178], !P3 ;  /* 0x00005e006f007a0c */ /* 0x000fca0005f41270 */
[----:B---3--:R1:W-:Y:S01]  /*b1070*/  @P6 STG.E [R250.64], R245 ;  /* 0x000000f5fa006986 */ /* 0x0083e2000c101908 */
[----:B------:R-:W-:Y:S01]  /*b1080*/  ISETP.LT.AND P6, PT, R171, c[0x0][0x178], !P3 ;  /* 0x00005e00ab007a0c */ /* 0x000fe20005fc1270 */
[----:B------:R-:W-:Y:S01]  /*b1090*/  IMAD.WIDE R246, R3, 0x4, R222 ;  /* 0x0000000403f67825 */ /* 0x000fe200078e02de */
[----:B------:R-:W-:-:S03]  /*b10a0*/  ISETP.LT.AND P3, PT, R195, c[0x0][0x178], !P3 ;  /* 0x00005e00c3007a0c */ /* 0x000fc60005f61270 */
[----:B-1----:R-:W-:Y:S01]  /*b10b0*/  IMAD.WIDE R244, R3, 0x4, R196 ;  /* 0x0000000403f47825 */ /* 0x002fe200078e02c4 */
[----:B--2---:R-:W-:-:S04]  /*b10c0*/  ISETP.GE.AND P1, PT, R248, c[0x0][0x17c], PT ;  /* 0x00005f00f8007a0c */ /* 0x004fc80003f26270 */
[----:B----4-:R1:W-:Y:S04]  /*b10d0*/  @P4 STG.E [R244.64], R249 ;  /* 0x000000f9f4004986 */ /* 0x0103e8000c101908 */
[----:B------:R2:W-:Y:S01]  /*b10e0*/  @P5 STG.E [R246.64], R24 ;  /* 0x00000018f6005986 */ /* 0x0005e2000c101908 */
[----:B-1----:R-:W-:-:S04]  /*b10f0*/  IMAD.WIDE R248, R3, 0x4, R220 ;  /* 0x0000000403f87825 */ /* 0x002fc800078e02dc */
[C---:B------:R-:W-:Y:S01]  /*b1100*/  IMAD.WIDE R244, R3.reuse, 0x4, R218 ;  /* 0x0000000403f47825 */ /* 0x040fe200078e02da */
[----:B------:R-:W-:Y:S03]  /*b1110*/  @P0 STG.E [R248.64], R0 ;  /* 0x00000000f8000986 */ /* 0x000fe6000c101908 */
[C---:B--2---:R-:W-:Y:S01]  /*b1120*/  IMAD.WIDE R246, R3.reuse, 0x4, R216 ;  /* 0x0000000403f67825 */ /* 0x044fe200078e02d8 */
[----:B------:R1:W-:Y:S04]  /*b1130*/  @P2 STG.E [R244.64], R25 ;  /* 0x00000019f4002986 */ /* 0x0003e8000c101908 */
[----:B------:R-:W2:Y:S04]  /*b1140*/  LDL.LU R24, [R1+0x468] ;  /* 0x0004680001187983 */ /* 0x000ea80000300800 */
[----:B------:R3:W-:Y:S01]  /*b1150*/  @P6 STG.E [R246.64], R27 ;  /* 0x0000001bf6006986 */ /* 0x0007e2000c101908 */
[----:B-1----:R-:W-:-:S03]  /*b1160*/  IMAD.WIDE R244, R3, 0x4, R198 ;  /* 0x0000000403f47825 */ /* 0x002fc600078e02c6 */
[----:B------:R-:W4:Y:S01]  /*b1170*/  LDL.LU R25, [R1+0x408] ;  /* 0x0004080001197983 */ /* 0x000f220000300800 */
[----:B------:R-:W-:-:S03]  /*b1180*/  IADD3 R0, R3, c[0x0][0x198], RZ ;  /* 0x0000660003007a10 */ /* 0x000fc60007ffe0ff */
[----:B------:R1:W-:Y:S04]  /*b1190*/  @P3 STG.E [R244.64], R26 ;  /* 0x0000001af4003986 */ /* 0x0003e8000c101908 */
[----:B---3--:R-:W3:Y:S04]  /*b11a0*/  LDL.LU R27, [R1+0x358] ;  /* 0x00035800011b7983 */ /* 0x008ee80000300800 */
[----:B------:R-:W2:Y:S04]  /*b11b0*/  LDL.LU R3, [R1+0x3dd0] ;  /* 0x003dd00001037983 */ /* 0x000ea80000300800 */
[----:B-1----:R-:W2:Y:S04]  /*b11c0*/  LDL.LU R244, [R1+0x488] ;  /* 0x0004880001f47983 */ /* 0x002ea80000300800 */
[----:B------:R-:W3:Y:S01]  /*b11d0*/  LDL.LU R245, [R1+0x478] ;  /* 0x0004780001f57983 */ /* 0x000ee20000300800 */
[----:B------:R-:W-:-:S02]  /*b11e0*/  ISETP.LT.AND P4, PT, R54, c[0x0][0x178], !P1 ;  /* 0x00005e0036007a0c */ /* 0x000fc40004f81270 */
[----:B------:R-:W-:Y:S01]  /*b11f0*/  ISETP.LT.AND P5, PT, R243, c[0x0][0x178], !P1 ;  /* 0x00005e00f3007a0c */ /* 0x000fe20004fa1270 */
[C---:B------:R-:W-:Y:S01]  /*b1200*/  IMAD.WIDE R246, R0.reuse, 0x4, R234 ;  /* 0x0000000400f67825 */ /* 0x040fe200078e02ea */
[----:B------:R-:W-:Y:S01]  /*b1210*/  ISETP.LT.AND P0, PT, R143, c[0x0][0x178], !P1 ;  /* 0x00005e008f007a0c */ /* 0x000fe20004f01270 */
[----:B------:R-:W4:Y:S02]  /*b1220*/  LDL.LU R250, [R1+0x48c] ;  /* 0x00048c0001fa7983 */ /* 0x000f240000300800 */
[----:B------:R-:W-:Y:S02]  /*b1230*/  IMAD.WIDE R248, R0, 0x4, R232 ;  /* 0x0000000400f87825 */ /* 0x000fe400078e02e8 */
[----:B------:R-:W4:Y:S04]  /*b1240*/  LDL.LU R251, [R1+0x47c] ;  /* 0x00047c0001fb7983 */ /* 0x000f280000300800 */
[----:B------:R-:W4:Y:S04]  /*b1250*/  LDL.LU R26, [R1+0x46c] ;  /* 0x00046c00011a7983 */ /* 0x000f280000300800 */
[----:B--2---:R-:W-:Y:S04]  /*b1260*/  @P4 STG.E [R246.64], R244 ;  /* 0x000000f4f6004986 */ /* 0x004fe8000c101908 */
[----:B---3--:R1:W-:Y:S01]  /*b1270*/  @P5 STG.E [R248.64], R245 ;  /* 0x000000f5f8005986 */ /* 0x0083e2000c101908 */
[----:B------:R-:W-:-:S03]  /*b1280*/  ISETP.GE.AND P3, PT, R3, c[0x0][0x17c], PT ;  /* 0x00005f0003007a0c */ /* 0x000fc60003f66270 */
[----:B------:R-:W2:Y:S01]  /*b1290*/  LDL.LU R3, [R1+0x40c] ;  /* 0x00040c0001037983 */ /* 0x000ea20000300800 */
[----:B-1----:R-:W-:-:S05]  /*b12a0*/  IMAD.WIDE R244, R0, 0x4, R196 ;  /* 0x0000000400f47825 */ /* 0x002fca00078e02c4 */
[----:B------:R1:W-:Y:S04]  /*b12b0*/  @P0 STG.E [R244.64], R24 ;  /* 0x00000018f4000986 */ /* 0x0003e8000c101908 */
[----:B-1----:R-:W3:Y:S04]  /*b12c0*/  LDL.LU R24, [R1+0x3e80] ;  /* 0x003e800001187983 */ /* 0x002ee80000300800 */
[----:B------:R-:W2:Y:S04]  /*b12d0*/  LDL.LU R244, [R1+0x448] ;  /* 0x0004480001f47983 */ /* 0x000ea80000300800 */
[----:B------:R-:W3:Y:S01]  /*b12e0*/  LDL.LU R245, [R1+0x428] ;  /* 0x0004280001f57983 */ /* 0x000ee20000300800 */
[----:B------:R-:W-:-:S02]  /*b12f0*/  ISETP.LT.AND P2, PT, R55, c[0x0][0x178], !P1 ;  /* 0x00005e0037007a0c */ /* 0x000fc40004f41270 */
[----:B------:R-:W-:Y:S01]  /*b1300*/  ISETP.LT.AND P6, PT, R39, c[0x0][0x178], !P1 ;  /* 0x00005e0027007a0c */ /* 0x000fe20004fc1270 */
[----:B------:R-:W-:Y:S01]  /*b1310*/  IMAD.WIDE R246, R0, 0x4, R222 ;  /* 0x0000000400f67825 */ /* 0x000fe200078e02de */
[----:B------:R-:W-:-:S03]  /*b1320*/  ISETP.LT.AND P4, PT, R111, c[0x0][0x178], !P1 ;  /* 0x00005e006f007a0c */ /* 0x000fc60004f81270 */
[----:B------:R-:W-:-:S06]  /*b1330*/  IMAD.WIDE R248, R0, 0x4, R220 ;  /* 0x0000000400f87825 */ /* 0x000fcc00078e02dc */
[----:B--2---:R-:W-:Y:S04]  /*b1340*/  @P2 STG.E [R246.64], R244 ;  /* 0x000000f4f6002986 */ /* 0x004fe8000c101908 */
[----:B---3--:R1:W-:Y:S02]  /*b1350*/  @P6 STG.E [R248.64], R245 ;  /* 0x000000f5f8006986 */ /* 0x0083e4000c101908 */
[----:B-1----:R-:W-:-:S05]  /*b1360*/  IMAD.WIDE R248, R0, 0x4, R218 ;  /* 0x0000000400f87825 */ /* 0x002fca00078e02da */
[----:B----4-:R1:W-:Y:S04]  /*b1370*/  @P4 STG.E [R248.64], R25 ;  /* 0x00000019f8004986 */ /* 0x0103e8000c101908 */
[----:B-1----:R-:W2:Y:S04]  /*b1380*/  LDL.LU R249, [R1+0x388] ;  /* 0x0003880001f97983 */ /* 0x002ea80000300800 */
[----:B------:R-:W3:Y:S01]  /*b1390*/  LDL.LU R25, [R1+0x3dd4] ;  /* 0x003dd40001197983 */ /* 0x000ee20000300800 */
[----:B------:R-:W-:Y:S02]  /*b13a0*/  ISETP.LT.AND P5, PT, R171, c[0x0][0x178], !P1 ;  /* 0x00005e00ab007a0c */ /* 0x000fe40004fa1270 */
[----:B------:R-:W-:Y:S01]  /*b13b0*/  ISETP.LT.AND P1, PT, R195, c[0x0][0x178], !P1 ;  /* 0x00005e00c3007a0c */ /* 0x000fe20004f21270 */
[----:B------:R-:W-:Y:S01]  /*b13c0*/  IMAD.WIDE R244, R0, 0x4, R216 ;  /* 0x0000000400f47825 */ /* 0x000fe200078e02d8 */
[----:B------:R-:W-:-:S03]  /*b13d0*/  ISETP.LT.AND P0, PT, R54, c[0x0][0x178], !P3 ;  /* 0x00005e0036007a0c */ /* 0x000fc60005f01270 */
[C---:B------:R-:W-:Y:S01]  /*b13e0*/  IMAD.WIDE R246, R0.reuse, 0x4, R198 ;  /* 0x0000000400f67825 */ /* 0x040fe200078e02c6 */
[----:B------:R-:W-:Y:S02]  /*b13f0*/  IADD3 R0, R0, c[0x0][0x198], RZ ;  /* 0x0000660000007a10 */ /* 0x000fe40007ffe0ff */
[----:B------:R-:W-:-:S03]  /*b1400*/  ISETP.LT.AND P2, PT, R243, c[0x0][0x178], !P3 ;  /* 0x00005e00f3007a0c */ /* 0x000fc60005f41270 */
[----:B--2---:R1:W-:Y:S04]  /*b1410*/  @P5 STG.E [R244.64], R249 ;  /* 0x000000f9f4005986 */ /* 0x0043e8000c101908 */
[----:B------:R2:W-:Y:S01]  /*b1420*/  @P1 STG.E [R246.64], R27 ;  /* 0x0000001bf6001986 */ /* 0x0005e2000c101908 */
[----:B------:R-:W-:Y:S01]  /*b1430*/  ISETP.LT.AND P1, PT, R143, c[0x0][0x178], !P3 ;  /* 0x00005e008f007a0c */ /* 0x000fe20005f21270 */
[----:B-1----:R-:W-:-:S04]  /*b1440*/  IMAD.WIDE R244, R0, 0x4, R234 ;  /* 0x0000000400f47825 */ /* 0x002fc800078e02ea */
[----:B--2---:R-:W-:Y:S01]  /*b1450*/  IMAD.WIDE R246, R0, 0x4, R232 ;  /* 0x0000000400f67825 */ /* 0x004fe200078e02e8 */
[----:B------:R1:W-:Y:S01]  /*b1460*/  @P0 STG.E [R244.64], R250 ;  /* 0x000000faf4000986 */ /* 0x0003e2000c101908 */
[----:B---3--:R-:W-:-:S03]  /*b1470*/  ISETP.GE.AND P0, PT, R25, c[0x0][0x17c], PT ;  /* 0x00005f0019007a0c */ /* 0x008fc60003f06270 */
[----:B------:R-:W2:Y:S04]  /*b1480*/  LDL.LU R27, [R1+0x35c] ;  /* 0x00035c00011b7983 */ /* 0x000ea80000300800 */
[----:B------:R-:W-:Y:S01]  /*b1490*/  @P2 STG.E [R246.64], R251 ;  /* 0x000000fbf6002986 */ /* 0x000fe2000c101908 */
[----:B-1----:R-:W-:-:S03]  /*b14a0*/  IMAD.WIDE R244, R0, 0x4, R196 ;  /* 0x0000000400f47825 */ /* 0x002fc600078e02c4 */
[----:B------:R-:W3:Y:S04]  /*b14b0*/  LDL.LU R25, [R1+0x3e7c] ;  /* 0x003e7c0001197983 */ /* 0x000ee80000300800 */
[----:B------:R1:W-:Y:S04]  /*b14c0*/  @P1 STG.E [R244.64], R26 ;  /* 0x0000001af4001986 */ /* 0x0003e8000c101908 */
[----:B-1----:R-:W4:Y:S04]  /*b14d0*/  LDL.LU R26, [R1+0x3e78] ;  /* 0x003e7800011a7983 */ /* 0x002f280000300800 */
[----:B------:R-:W2:Y:S01]  /*b14e0*/  LDL.LU R244, [R1+0x44c] ;  /* 0x00044c0001f47983 */ /* 0x000ea20000300800 */
[----:B------:R-:W-:Y:S01]  /*b14f0*/  ISETP.LT.AND P4, PT, R55, c[0x0][0x178], !P3 ;  /* 0x00005e0037007a0c */ /* 0x000fe20005f81270 */
[----:B------:R-:W-:-:S02]  /*b1500*/  IMAD.WIDE R246, R0, 0x4, R222 ;  /* 0x0000000400f67825 */ /* 0x000fc400078e02de */
[----:B------:R-:W3:Y:S01]  /*b1510*/  LDL.LU R245, [R1+0x42c] ;  /* 0x00042c0001f57983 */ /* 0x000ee20000300800 */
[----:B------:R-:W-:Y:S02]  /*b1520*/  ISETP.LT.AND P5, PT, R39, c[0x0][0x178], !P3 ;  /* 0x00005e0027007a0c */ /* 0x000fe40005fa1270 */
[----:B------:R-:W-:Y:S02]  /*b1530*/  ISETP.LT.AND P6, PT, R111, c[0x0][0x178], !P3 ;  /* 0x00005e006f007a0c */ /* 0x000fe40005fc1270 */
[----:B------:R-:W-:Y:S01]  /*b1540*/  ISETP.LT.AND P2, PT, R171, c[0x0][0x178], !P3 ;  /* 0x00005e00ab007a0c */ /* 0x000fe20005f41270 */
[----:B------:R-:W-:-:S04]  /*b1550*/  IMAD.WIDE R248, R0, 0x4, R220 ;  /* 0x0000000400f87825 */ /* 0x000fc800078e02dc */
[----:B--2---:R1:W-:Y:S04]  /*b1560*/  @P4 STG.E [R246.64], R244 ;  /* 0x000000f4f6004986 */ /* 0x0043e8000c101908 */
[----:B-1----:R-:W2:Y:S01]  /*b1570*/  LDL.LU R247, [R1+0x38c] ;  /* 0x00038c0001f77983 */ /* 0x002ea20000300800 */
[----:B------:R-:W-:-:S03]  /*b1580*/  IMAD.WIDE R250, R0, 0x4, R218 ;  /* 0x0000000400fa7825 */ /* 0x000fc600078e02da */
[----:B---3--:R1:W-:Y:S01]  /*b1590*/  @P5 STG.E [R248.64], R245 ;  /* 0x000000f5f8005986 */ /* 0x0083e2000c101908 */
[----:B------:R-:W-:-:S03]  /*b15a0*/  ISETP.LT.AND P3, PT, R195, c[0x0][0x178], !P3 ;  /* 0x00005e00c3007a0c */ /* 0x000fc60005f61270 */
[----:B------:R3:W-:Y:S01]  /*b15b0*/  @P6 STG.E [R250.64], R3 ;  /* 0x00000003fa006986 */ /* 0x0007e2000c101908 */
[C---:B-1----:R-:W-:Y:S01]  /*b15c0*/  IMAD.WIDE R244, R0.reuse, 0x4, R216 ;  /* 0x0000000400f47825 */ /* 0x042fe200078e02d8 */
[----:B---3--:R-:W-:-:S04]  /*b15d0*/  IADD3 R3, R0, c[0x0][0x198], RZ ;  /* 0x0000660000037a10 */ /* 0x008fc80007ffe0ff */
[----:B--2---:R1:W-:Y:S02]  /*b15e0*/  @P2 STG.E [R244.64], R247 ;  /* 0x000000f7f4002986 */ /* 0x0043e4000c101908 */
[----:B-1----:R-:W-:Y:S02]  /*b15f0*/  IMAD.WIDE R244, R0, 0x4, R198 ;  /* 0x0000000400f47825 */ /* 0x002fe400078e02c6 */
[----:B------:R-:W2:Y:S04]  /*b1600*/  LDL.LU R0, [R1+0x3f0] ;  /* 0x0003f00001007983 */ /* 0x000ea80000300800 */
[----:B------:R1:W-:Y:S04]  /*b1610*/  @P3 STG.E [R244.64], R27 ;  /* 0x0000001bf4003986 */ /* 0x0003e8000c101908 */
[----:B-1----:R-:W3:Y:S04]  /*b1620*/  LDL.LU R27, [R1+0x3e74] ;  /* 0x003e7400011b7983 */ /* 0x002ee80000300800 */
[----:B------:R-:W3:Y:S01]  /*b1630*/  LDL.LU R245, [R1+0x3dd8] ;  /* 0x003dd80001f57983 */ /* 0x000ee20000300800 */
[----:B------:R-:W-:-:S02]  /*b1640*/  ISETP.LT.AND P1, PT, R54, c[0x0][0x178], !P0 ;  /* 0x00005e0036007a0c */ /* 0x000fc40004721270 */
[----:B------:R-:W-:Y:S02]  /*b1650*/  ISETP.LT.AND P4, PT, R243, c[0x0][0x178], !P0 ;  /* 0x00005e00f3007a0c */ /* 0x000fe40004781270 */
[----:B------:R-:W-:Y:S01]  /*b1660*/  ISETP.LT.AND P6, PT, R143, c[0x0][0x178], !P0 ;  /* 0x00005e008f007a0c */ /* 0x000fe200047c1270 */
[----:B------:R-:W-:-:S04]  /*b1670*/  IMAD.WIDE R246, R3, 0x4, R234 ;  /* 0x0000000403f67825 */ /* 0x000fc800078e02ea */
[----:B------:R-:W-:-:S04]  /*b1680*/  IMAD.WIDE R248, R3, 0x4, R232 ;  /* 0x0000000403f87825 */ /* 0x000fc800078e02e8 */
[----:B------:R-:W-:Y:S01]  /*b1690*/  IMAD.WIDE R250, R3, 0x4, R196 ;  /* 0x0000000403fa7825 */ /* 0x000fe200078e02c4 */
[----:B------:R-:W-:Y:S02]  /*b16a0*/  ISETP.LT.AND P5, PT, R55, c[0x0][0x178], !P0 ;  /* 0x00005e0037007a0c */ /* 0x000fe400047a1270 */
[----:B------:R-:W-:Y:S01]  /*b16b0*/  ISETP.LT.AND P2, PT, R39, c[0x0][0x178], !P0 ;  /* 0x00005e0027007a0c */ /* 0x000fe20004741270 */
[----:B--2---:R-:W-:Y:S04]  /*b16c0*/  @P1 STG.E [R246.64], R0 ;  /* 0x00000000f6001986 */ /* 0x004fe8000c101908 */
[----:B------:R1:W-:Y:S04]  /*b16d0*/  @P4 STG.E [R248.64], R24 ;  /* 0x00000018f8004986 */ /* 0x0003e8000c101908 */
[----:B------:R2:W-:Y:S04]  /*b16e0*/  @P6 STG.E [R250.64], R60 ;  /* 0x0000003cfa006986 */ /* 0x0005e8000c101908 */
[----:B-1----:R-:W4:Y:S04]  /*b16f0*/  LDL.LU R24, [R1+0x3ddc] ;  /* 0x003ddc0001187983 */ /* 0x002f280000300800 */
[----:B--2---:R-:W2:Y:S01]  /*b1700*/  LDL.LU R60, [R1+0x3f4] ;  /* 0x0003f400013c7983 */ /* 0x004ea20000300800 */
[----:B---3--:R-:W-:Y:S01]  /*b1710*/  ISETP.GE.AND P3, PT, R245, c[0x0][0x17c], PT ;  /* 0x00005f00f5007a0c */ /* 0x008fe20003f66270 */
[----:B------:R-:W-:Y:S01]  /*b1720*/  IMAD.WIDE R244, R3, 0x4, R222 ;  /* 0x0000000403f47825 */ /* 0x000fe200078e02de */
[----:B------:R-:W-:-:S02]  /*b1730*/  ISETP.LT.AND P4, PT, R111, c[0x0][0x178], !P0 ;  /* 0x00005e006f007a0c */ /* 0x000fc40004781270 */
[----:B------:R-:W-:Y:S01]  /*b1740*/  ISETP.LT.AND P1, PT, R171, c[0x0][0x178], !P0 ;  /* 0x00005e00ab007a0c */ /* 0x000fe20004721270 */
[C---:B------:R-:W-:Y:S01]  /*b1750*/  IMAD.WIDE R246, R3.reuse, 0x4, R220 ;  /* 0x0000000403f67825 */ /* 0x040fe200078e02dc */
[----:B------:R1:W-:Y:S04]  /*b1760*/  @P5 STG.E [R244.64], R68 ;  /* 0x00000044f4005986 */ /* 0x0003e8000c101908 */
[----:B------:R3:W-:Y:S01]  /*b1770*/  @P2 STG.E [R246.64], R100 ;  /* 0x00000064f6002986 */ /* 0x0007e2000c101908 */
[----:B-1----:R-:W-:-:S03]  /*b1780*/  IMAD.WIDE R244, R3, 0x4, R216 ;  /* 0x0000000403f47825 */ /* 0x002fc600078e02d8 */
[----:B------:R-:W2:Y:S01]  /*b1790*/  LDL.LU R68, [R1+0x3c0] ;  /* 0x0003c00001447983 */ /* 0x000ea20000300800 */
[----:B---3--:R-:W-:-:S05]  /*b17a0*/  IMAD.WIDE R246, R3, 0x4, R218 ;  /* 0x0000000403f67825 */ /* 0x008fca00078e02da */
[----:B------:R-:W-:Y:S04]  /*b17b0*/  @P4 STG.E [R246.64], R112 ;  /* 0x00000070f6004986 */ /* 0x000fe8000c101908 */
[----:B------:R1:W-:Y:S01]  /*b17c0*/  @P1 STG.E [R244.64], R128 ;  /* 0x00000080f4001986 */ /* 0x0003e2000c101908 */
[----:B------:R-:W-:-:S03]  /*b17d0*/  ISETP.LT.AND P0, PT, R195, c[0x0][0x178], !P0 ;  /* 0x00005e00c3007a0c */ /* 0x000fc60004701270 */
[----:B-1----:R-:W3:Y:S01]  /*b17e0*/  LDL.LU R128, [R1+0x3de0] ;  /* 0x003de00001807983 */ /* 0x002ee20000300800 */
[----:B------:R-:W-:-:S09]  /*b17f0*/  IMAD.WIDE R248, R3, 0x4, R198 ;  /* 0x0000000403f87825 */ /* 0x000fd200078e02c6 */
[----:B------:R1:W-:Y:S04]  /*b1800*/  @P0 STG.E [R248.64], R136 ;  /* 0x00000088f8000986 */ /* 0x0003e8000c101908 */
[----:B-1----:R-:W3:Y:S04]  /*b1810*/  LDL.LU R136, [R1+0x3de4] ;  /* 0x003de40001887983 */ /* 0x002ee80000300800 */
[----:B------:R-:W3:Y:S01]  /*b1820*/  LDL.LU R112, [R1+0x3c4] ;  /* 0x0003c40001707983 */ /* 0x000ee20000300800 */
[----:B------:R-:W-:Y:S02]  /*b1830*/  ISETP.LT.AND P6, PT, R54, c[0x0][0x178], !P3 ;  /* 0x00005e0036007a0c */ /* 0x000fe40005fc1270 */
[----:B------:R-:W-:-:S02]  /*b1840*/  ISETP.LT.AND P2, PT, R243, c[0x0][0x178], !P3 ;  /* 0x00005e00f3007a0c */ /* 0x000fc40005f41270 */
[----:B------:R-:W-:Y:S02]  /*b1850*/  IADD3 R0, R3, c[0x0][0x198], RZ ;  /* 0x0000660003007a10 */ /* 0x000fe40007ffe0ff */
[----:B------:R-:W-:Y:S02]  /*b1860*/  ISETP.LT.AND P5, PT, R143, c[0x0][0x178], !P3 ;  /* 0x00005e008f007a0c */ /* 0x000fe40005fa1270 */
[----:B------:R-:W-:Y:S01]  /*b1870*/  ISETP.LT.AND P0, PT, R55, c[0x0][0x178], !P3 ;  /* 0x00005e0037007a0c */ /* 0x000fe20005f01270 */
[----:B------:R-:W-:-:S04]  /*b1880*/  IMAD.WIDE R250, R0, 0x4, R234 ;  /* 0x0000000400fa7825 */ /* 0x000fc800078e02ea */
[----:B------:R-:W-:Y:S01]  /*b1890*/  IMAD.WIDE R244, R0, 0x4, R232 ;  /* 0x0000000400f47825 */ /* 0x000fe200078e02e8 */
[----:B------:R-:W-:-:S03]  /*b18a0*/  ISETP.LT.AND P1, PT, R39, c[0x0][0x178], !P3 ;  /* 0x00005e0027007a0c */ /* 0x000fc60005f21270 */
[C---:B------:R-:W-:Y:S01]  /*b18b0*/  IMAD.WIDE R246, R0.reuse, 0x4, R196 ;  /* 0x0000000400f67825 */ /* 0x040fe200078e02c4 */
[----:B------:R-:W-:Y:S02]  /*b18c0*/  IADD3 R3, R0, c[0x0][0x198], RZ ;  /* 0x0000660000037a10 */ /* 0x000fe40007ffe0ff */
[----:B----4-:R-:W-:Y:S01]  /*b18d0*/  ISETP.GE.AND P4, PT, R24, c[0x0][0x17c], PT ;  /* 0x00005f0018007a0c */ /* 0x010fe20003f86270 */
[----:B--2---:R-:W-:Y:S01]  /*b18e0*/  @P6 STG.E [R250.64], R60 ;  /* 0x0000003cfa006986 */ /* 0x004fe2000c101908 */
[----:B------:R-:W-:-:S03]  /*b18f0*/  ISETP.LT.AND P6, PT, R171, c[0x0][0x178], !P3 ;  /* 0x00005e00ab007a0c */ /* 0x000fc60005fc1270 */
[----:B------:R1:W-:Y:S01]  /*b1900*/  @P2 STG.E [R244.64], R25 ;  /* 0x00000019f4002986 */ /* 0x0003e2000c101908 */
[----:B------:R-:W-:Y:S02]  /*b1910*/  ISETP.LT.AND P2, PT, R111, c[0x0][0x178], !P3 ;  /* 0x00005e006f007a0c */ /* 0x000fe40005f41270 */
[----:B------:R-:W-:Y:S01]  /*b1920*/  ISETP.LT.AND P3, PT, R195, c[0x0][0x178], !P3 ;  /* 0x00005e00c3007a0c */ /* 0x000fe20005f61270 */
[----:B------:R2:W-:Y:S01]  /*b1930*/  @P5 STG.E [R246.64], R61 ;  /* 0x0000003df6005986 */ /* 0x0005e2000c101908 */
[----:B------:R-:W-:Y:S01]  /*b1940*/  ISETP.LT.AND P5, PT, R54, c[0x0][0x178], !P4 ;  /* 0x00005e0036007a0c */ /* 0x000fe200067a1270 */
[----:B-1----:R-:W-:-:S04]  /*b1950*/  IMAD.WIDE R24, R0, 0x4, R222 ;  /* 0x0000000400187825 */ /* 0x002fc800078e02de */
[C---:B--2---:R-:W-:Y:S01]  /*b1960*/  IMAD.WIDE R60, R0.reuse, 0x4, R220 ;  /* 0x00000004003c7825 */ /* 0x044fe200078e02dc */
[----:B------:R1:W-:Y:S01]  /*b1970*/  @P0 STG.E [R24.64], R69 ;  /* 0x0000004518000986 */ /* 0x0003e2000c101908 */
[----:B------:R-:W-:Y:S02]  /*b1980*/  ISETP.LT.AND P0, PT, R243, c[0x0][0x178], !P4 ;  /* 0x00005e00f3007a0c */ /* 0x000fe40006701270 */
[C---:B------:R-:W-:Y:S01]  /*b1990*/  IMAD.WIDE R244, R0.reuse, 0x4, R218 ;  /* 0x0000000400f47825 */ /* 0x040fe200078e02da */
[----:B------:R2:W-:Y:S03]  /*b19a0*/  @P1 STG.E [R60.64], R101 ;  /* 0x000000653c001986 */ /* 0x0005e6000c101908 */
[C---:B------:R-:W-:Y:S01]  /*b19b0*/  IMAD.WIDE R246, R0.reuse, 0x4, R216 ;  /* 0x0000000400f67825 */ /* 0x040fe200078e02d8 */
[----:B------:R-:W-:Y:S03]  /*b19c0*/  @P2 STG.E [R244.64], R113 ;  /* 0x00000071f4002986 */ /* 0x000fe6000c101908 */
[----:B-1----:R-:W-:Y:S01]  /*b19d0*/  IMAD.WIDE R24, R0, 0x4, R198 ;  /* 0x0000000400187825 */ /* 0x002fe200078e02c6 */
[----:B------:R-:W-:Y:S03]  /*b19e0*/  @P6 STG.E [R246.64], R129 ;  /* 0x00000081f6006986 */ /* 0x000fe6000c101908 */
[----:B--2---:R-:W-:Y:S01]  /*b19f0*/  IMAD.WIDE R60, R3, 0x4, R234 ;  /* 0x00000004033c7825 */ /* 0x004fe200078e02ea */
[----:B------:R1:W-:Y:S01]  /*b1a00*/  @P3 STG.E [R24.64], R137 ;  /* 0x0000008918003986 */ /* 0x0003e2000c101908 */
[----:B------:R-:W-:-:S03]  /*b1a10*/  ISETP.LT.AND P1, PT, R143, c[0x0][0x178], !P4 ;  /* 0x00005e008f007a0c */ /* 0x000fc60006721270 */
[----:B------:R2:W-:Y:S01]  /*b1a20*/  @P5 STG.E [R60.64], R68 ;  /* 0x000000443c005986 */ /* 0x0005e2000c101908 */
[----:B------:R-:W-:Y:S01]  /*b1a30*/  ISETP.LT.AND P2, PT, R55, c[0x0][0x178], !P4 ;  /* 0x00005e0037007a0c */ /* 0x000fe20006741270 */
[----:B-1----:R-:W-:Y:S01]  /*b1a40*/  IMAD.WIDE R24, R3, 0x4, R232 ;  /* 0x0000000403187825 */ /* 0x002fe200078e02e8 */
[----:B------:R-:W-:-:S04]  /*b1a50*/  ISETP.LT.AND P6, PT, R39, c[0x0][0x178], !P4 ;  /* 0x00005e0027007a0c */ /* 0x000fc800067c1270 */
[----:B------:R1:W-:Y:S01]  /*b1a60*/  @P0 STG.E [R24.64], R20 ;  /* 0x0000001418000986 */ /* 0x0003e2000c101908 */
[----:B---3--:R-:W-:-:S03]  /*b1a70*/  ISETP.GE.AND P0, PT, R128, c[0x0][0x17c], PT ;  /* 0x00005f0080007a0c */ /* 0x008fc60003f06270 */
[----:B------:R-:W3:Y:S01]  /*b1a80*/  LDL.LU R128, [R1+0x3b0] ;  /* 0x0003b00001807983 */ /* 0x000ee20000300800 */
[----:B------:R-:W-:Y:S01]  /*b1a90*/  ISETP.LT.AND P3, PT, R111, c[0x0][0x178], !P4 ;  /* 0x00005e006f007a0c */ /* 0x000fe20006761270 */
[----:B--2---:R-:W-:Y:S01]  /*b1aa0*/  IMAD.WIDE R60, R3, 0x4, R196 ;  /* 0x00000004033c7825 */ /* 0x004fe200078e02c4 */
[----:B------:R-:W-:Y:S01]  /*b1ab0*/  ISETP.LT.AND P5, PT, R171, c[0x0][0x178], !P4 ;  /* 0x00005e00ab007a0c */ /* 0x000fe200067a1270 */
[----:B------:R-:W2:Y:S01]  /*b1ac0*/  LDL.LU R113, [R1+0x3de8] ;  /* 0x003de80001717983 */ /* 0x000ea20000300800 */
[----:B------:R-:W-:Y:S01]  /*b1ad0*/  ISETP.LT.AND P4, PT, R195, c[0x0][0x178], !P4 ;  /* 0x00005e00c3007a0c */ /* 0x000fe20006781270 */
[C---:B------:R-:W-:Y:S02]  /*b1ae0*/  IMAD.WIDE R68, R3.reuse, 0x4, R222 ;  /* 0x0000000403447825 */ /* 0x040fe400078e02de */
[----:B------:R4:W-:Y:S01]  /*b1af0*/  @P1 STG.E [R60.64], R56 ;  /* 0x000000383c001986 */ /* 0x0009e2000c101908 */
[----:B------:R-:W-:Y:S01]  /*b1b00*/  ISETP.LT.AND P1, PT, R54, c[0x0][0x178], !P0 ;  /* 0x00005e0036007a0c */ /* 0x000fe20004721270 */
[C---:B------:R-:W-:Y:S01]  /*b1b10*/  IMAD.WIDE R100, R3.reuse, 0x4, R220 ;  /* 0x0000000403647825 */ /* 0x040fe200078e02dc */
[----:B------:R-:W-:-:S03]  /*b1b20*/  IADD3 R0, R3, c[0x0][0x198], RZ ;  /* 0x0000660003007a10 */ /* 0x000fc60007ffe0ff */
[C---:B-1----:R-:W-:Y:S01]  /*b1b30*/  IMAD.WIDE R24, R3.reuse, 0x4, R218 ;  /* 0x0000000403187825 */ /* 0x042fe200078e02da */
[----:B------:R-:W-:Y:S03]  /*b1b40*/  @P2 STG.E [R68.64], R64 ;  /* 0x0000004044002986 */ /* 0x000fe6000c101908 */
[C---:B----4-:R-:W-:Y:S01]  /*b1b50*/  IMAD.WIDE R60, R3.reuse, 0x4, R216 ;  /* 0x00000004033c7825 */ /* 0x050fe200078e02d8 */
[----:B------:R-:W-:Y:S04]  /*b1b60*/  @P6 STG.E [R100.64], R96 ;  /* 0x0000006064006986 */ /* 0x000fe8000c101908 */
[----:B------:R1:W-:Y:S04]  /*b1b70*/  @P3 STG.E [R24.64], R104 ;  /* 0x0000006818003986 */ /* 0x0003e8000c101908 */
[----:B------:R4:W-:Y:S01]  /*b1b80*/  @P5 STG.E [R60.64], R124 ;  /* 0x0000007c3c005986 */ /* 0x0009e2000c101908 */
[----:B-1----:R-:W-:-:S04]  /*b1b90*/  IMAD.WIDE R24, R3, 0x4, R198 ;  /* 0x0000000403187825 */ /* 0x002fc800078e02c6 */
[----:B----4-:R-:W-:Y:S01]  /*b1ba0*/  IMAD.WIDE R60, R0, 0x4, R234 ;  /* 0x00000004003c7825 */ /* 0x010fe200078e02ea */
[----:B------:R-:W-:Y:S04]  /*b1bb0*/  @P4 STG.E [R24.64], R132 ;  /* 0x0000008418004986 */ /* 0x000fe8000c101908 */
[----:B------:R1:W-:Y:S04]  /*b1bc0*/  @P1 STG.E [R60.64], R112 ;  /* 0x000000703c001986 */ /* 0x0003e8000c101908 */
[----:B-1----:R-:W2:Y:S01]  /*b1bd0*/  LDL.LU R112, [R1+0x3b4] ;  /* 0x0003b40001707983 */ /* 0x002ea20000300800 */
[----:B------:R-:W-:-:S02]  /*b1be0*/  ISETP.LT.AND P2, PT, R243, c[0x0][0x178], !P0 ;  /* 0x00005e00f3007a0c */ /* 0x000fc40004741270 */
[----:B------:R-:W-:Y:S01]  /*b1bf0*/  ISETP.LT.AND P3, PT, R143, c[0x0][0x178], !P0 ;  /* 0x00005e008f007a0c */ /* 0x000fe20004761270 */
[C---:B------:R-:W-:Y:S01]  /*b1c00*/  IMAD.WIDE R68, R0.reuse, 0x4, R232 ;  /* 0x0000000400447825 */ /* 0x040fe200078e02e8 */
[----:B------:R-:W-:Y:S02]  /*b1c10*/  ISETP.LT.AND P5, PT, R55, c[0x0][0x178], !P0 ;  /* 0x00005e0037007a0c */ /* 0x000fe400047a1270 */
[----:B------:R-:W-:Y:S01]  /*b1c20*/  ISETP.LT.AND P6, PT, R39, c[0x0][0x178], !P0 ;  /* 0x00005e0027007a0c */ /* 0x000fe200047c1270 */
[----:B------:R-:W-:Y:S01]  /*b1c30*/  IMAD.WIDE R24, R0, 0x4, R222 ;  /* 0x0000000400187825 */ /* 0x000fe200078e02de */
[----:B------:R-:W-:-:S05]  /*b1c40*/  ISETP.LT.AND P1, PT, R111, c[0x0][0x178], !P0 ;  /* 0x00005e006f007a0c */ /* 0x000fca0004721270 */
[----:B------:R1:W-:Y:S01]  /*b1c50*/  @P2 STG.E [R68.64], R21 ;  /* 0x0000001544002986 */ /* 0x0003e2000c101908 */
[----:B------:R-:W-:Y:S01]  /*b1c60*/  IMAD.WIDE R60, R0, 0x4, R220 ;  /* 0x00000004003c7825 */ /* 0x000fe200078e02dc */
[----:B------:R-:W-:-:S03]  /*b1c70*/  ISETP.GE.AND P4, PT, R136, c[0x0][0x17c], PT ;  /* 0x00005f0088007a0c */ /* 0x000fc60003f86270 */
[----:B-1----:R-:W-:Y:S01]  /*b1c80*/  IMAD.WIDE R20, R0, 0x4, R196 ;  /* 0x0000000400147825 */ /* 0x002fe200078e02c4 */
[----:B------:R-:W-:-:S04]  /*b1c90*/  ISETP.LT.AND P2, PT, R171, c[0x0][0x178], !P0 ;  /* 0x00005e00ab007a0c */ /* 0x000fc80004741270 */
[----:B------:R1:W-:Y:S04]  /*b1ca0*/  @P3 STG.E [R20.64], R57 ;  /* 0x0000003914003986 */ /* 0x0003e8000c101908 */
[----:B------:R-:W-:Y:S01]  /*b1cb0*/  @P5 STG.E [R24.64], R65 ;  /* 0x0000004118005986 */ /* 0x000fe2000c101908 */
[----:B------:R-:W-:-:S03]  /*b1cc0*/  ISETP.LT.AND P0, PT, R195, c[0x0][0x178], !P0 ;  /* 0x00005e00c3007a0c */ /* 0x000fc60004701270 */
[----:B------:R1:W-:Y:S01]  /*b1cd0*/  @P6 STG.E [R60.64], R97 ;  /* 0x000000613c006986 */ /* 0x0003e2000c101908 */
[----:B------:R-:W-:Y:S01]  /*b1ce0*/  ISETP.LT.AND P3, PT, R54, c[0x0][0x178], !P4 ;  /* 0x00005e0036007a0c */ /* 0x000fe20006761270 */
[C---:B-1----:R-:W-:Y:S01]  /*b1cf0*/  IMAD.WIDE R20, R0.reuse, 0x4, R218 ;  /* 0x0000000400147825 */ /* 0x042fe200078e02da */
[----:B------:R-:W-:Y:S01]  /*b1d00*/  ISETP.LT.AND P5, PT, R243, c[0x0][0x178], !P4 ;  /* 0x00005e00f3007a0c */ /* 0x000fe200067a1270 */
[----:B------:R-:W2:Y:S02]  /*b1d10*/  LDL.LU R60, [R1+0x3df0] ;  /* 0x003df000013c7983 */ /* 0x000ea40000300800 */
[----:B------:R-:W-:Y:S01]  /*b1d20*/  IMAD.WIDE R24, R0, 0x4, R216 ;  /* 0x0000000400187825 */ /* 0x000fe200078e02d8 */
[----:B------:R-:W-:-:S03]  /*b1d30*/  ISETP.LT.AND P6, PT, R143, c[0x0][0x178], !P4 ;  /* 0x00005e008f007a0c */ /* 0x000fc600067c1270 */
[C---:B------:R-:W-:Y:S01]  /*b1d40*/  IMAD.WIDE R56, R0.reuse, 0x4, R198 ;  /* 0x0000000400387825 */ /* 0x040fe200078e02c6 */
[----:B------:R-:W-:Y:S01]  /*b1d50*/  IADD3 R0, R0, c[0x0][0x198], RZ ;  /* 0x0000660000007a10 */ /* 0x000fe20007ffe0ff */
[----:B------:R1:W-:Y:S01]  /*b1d60*/  @P1 STG.E [R20.64], R105 ;  /* 0x0000006914001986 */ /* 0x0003e2000c101908 */
[----:B------:R-:W-:-:S03]  /*b1d70*/  ISETP.LT.AND P1, PT, R55, c[0x0][0x178], !P4 ;  /* 0x00005e0037007a0c */ /* 0x000fc60006721270 */
[----:B------:R1:W-:Y:S04]  /*b1d80*/  @P2 STG.E [R24.64], R125 ;  /* 0x0000007d18002986 */ /* 0x0003e8000c101908 */
[----:B------:R1:W-:Y:S02]  /*b1d90*/  @P0 STG.E [R56.64], R133 ;  /* 0x0000008538000986 */ /* 0x0003e4000c101908 */
[----:B-1----:R-:W-:-:S04]  /*b1da0*/  IMAD.WIDE R20, R0, 0x4, R234 ;  /* 0x0000000400147825 */ /* 0x002fc800078e02ea */
[----:B------:R-:W-:Y:S01]  /*b1db0*/  IMAD.WIDE R24, R0, 0x4, R232 ;  /* 0x0000000400187825 */ /* 0x000fe200078e02e8 */
[----:B------:R-:W-:-:S03]  /*b1dc0*/  ISETP.LT.AND P2, PT, R39, c[0x0][0x178], !P4 ;  /* 0x00005e0027007a0c */ /* 0x000fc60006741270 */
[C---:B------:R-:W-:Y:S01]  /*b1dd0*/  IMAD.WIDE R56, R0.reuse, 0x4, R196 ;  /* 0x0000000400387825 */ /* 0x040fe200078e02c4 */
[----:B------:R-:W-:Y:S01]  /*b1de0*/  IADD3 R3, R0, c[0x0][0x198], RZ ;  /* 0x0000660000037a10 */ /* 0x000fe20007ffe0ff */
[----:B---3--:R1:W-:Y:S01]  /*b1df0*/  @P3 STG.E [R20.64], R128 ;  /* 0x0000008014003986 */ /* 0x0083e2000c101908 */
[----:B------:R-:W-:-:S03]  /*b1e00*/  ISETP.LT.AND P3, PT, R111, c[0x0][0x178], !P4 ;  /* 0x00005e006f007a0c */ /* 0x000fc60006761270 */
[----:B------:R3:W-:Y:S01]  /*b1e10*/  @P5 STG.E [R24.64], R8 ;  /* 0x0000000818005986 */ /* 0x0007e2000c101908 */
[----:B--2---:R-:W-:-:S03]  /*b1e20*/  ISETP.GE.AND P0, PT, R113, c[0x0][0x17c], PT ;  /* 0x00005f0071007a0c */ /* 0x004fc60003f06270 */
[----:B------:R2:W-:Y:S04]  /*b1e30*/  @P6 STG.E [R56.64], R32 ;  /* 0x0000002038006986 */ /* 0x0005e8000c101908 */
[----:B-1----:R-:W4:Y:S01]  /*b1e40*/  LDL.LU R128, [R1+0x3a0] ;  /* 0x0003a00001807983 */ /* 0x002f220000300800 */
[----:B------:R-:W-:Y:S01]  /*b1e50*/  IMAD.WIDE R20, R0, 0x4, R222 ;  /* 0x0000000400147825 */ /* 0x000fe200078e02de */
[----:B------:R-:W-:-:S04]  /*b1e60*/  ISETP.LT.AND P5, PT, R171, c[0x0][0x178], !P4 ;  /* 0x00005e00ab007a0c */ /* 0x000fc800067a1270 */
[----:B------:R1:W-:Y:S01]  /*b1e70*/  @P1 STG.E [R20.64], R48 ;  /* 0x0000003014001986 */ /* 0x0003e2000c101908 */
[----:B------:R-:W-:Y:S01]  /*b1e80*/  ISETP.LT.AND P4, PT, R195, c[0x0][0x178], !P4 ;  /* 0x00005e00c3007a0c */ /* 0x000fe20006781270 */
[----:B---3--:R-:W-:Y:S01]  /*b1e90*/  IMAD.WIDE R24, R0, 0x4, R220 ;  /* 0x0000000400187825 */ /* 0x008fe200078e02dc */
[----:B------:R-:W-:-:S03]  /*b1ea0*/  ISETP.LT.AND P6, PT, R54, c[0x0][0x178], !P0 ;  /* 0x00005e0036007a0c */ /* 0x000fc600047c1270 */
[C---:B--2---:R-:W-:Y:S01]  /*b1eb0*/  IMAD.WIDE R56, R0.reuse, 0x4, R218 ;  /* 0x0000000400387825 */ /* 0x044fe200078e02da */
[----:B-1----:R-:W2:Y:S03]  /*b1ec0*/  LDL.LU R48, [R1+0x3e04] ;  /* 0x003e040001307983 */ /* 0x002ea60000300800 */
[C---:B------:R-:W-:Y:S01]  /*b1ed0*/  IMAD.WIDE R20, R0.reuse, 0x4, R216 ;  /* 0x0000000400147825 */ /* 0x040fe200078e02d8 */
[----:B------:R1:W-:Y:S04]  /*b1ee0*/  @P2 STG.E [R24.64], R92 ;  /* 0x0000005c18002986 */ /* 0x0003e8000c101908 */
[----:B------:R3:W-:Y:S04]  /*b1ef0*/  @P3 STG.E [R56.64], R76 ;  /* 0x0000004c38003986 */ /* 0x0007e8000c101908 */
[----:B------:R-:W-:Y:S01]  /*b1f00*/  @P5 STG.E [R20.64], R120 ;  /* 0x0000007814005986 */ /* 0x000fe2000c101908 */
[----:B-1----:R-:W-:-:S04]  /*b1f10*/  IMAD.WIDE R24, R0, 0x4, R198 ;  /* 0x0000000400187825 */ /* 0x002fc800078e02c6 */
[----:B---3--:R-:W-:Y:S01]  /*b1f20*/  IMAD.WIDE R56, R3, 0x4, R234 ;  /* 0x0000000403387825 */ /* 0x008fe200078e02ea */
[----:B------:R-:W-:Y:S04]  /*b1f30*/  @P4 STG.E [R24.64], R16 ;  /* 0x0000001018004986 */ /* 0x000fe8000c101908 */
[----:B------:R1:W-:Y:S04]  /*b1f40*/  @P6 STG.E [R56.64], R112 ;  /* 0x0000007038006986 */ /* 0x0003e8000c101908 */
[----:B-1----:R-:W4:Y:S01]  /*b1f50*/  LDL.LU R112, [R1+0x3a4] ;  /* 0x0003a40001707983 */ /* 0x002f220000300800 */
[----:B------:R-:W-:-:S02]  /*b1f60*/  ISETP.LT.AND P1, PT, R243, c[0x0][0x178], !P0 ;  /* 0x00005e00f3007a0c */ /* 0x000fc40004721270 */
[----:B------:R-:W-:Y:S02]  /*b1f70*/  ISETP.LT.AND P2, PT, R143, c[0x0][0x178], !P0 ;  /* 0x00005e008f007a0c */ /* 0x000fe40004741270 */
[----:B------:R-:W-:Y:S02]  /*b1f80*/  ISETP.LT.AND P3, PT, R55, c[0x0][0x178], !P0 ;  /* 0x00005e0037007a0c */ /* 0x000fe40004761270 */
[----:B------:R-:W-:Y:S01]  /*b1f90*/  ISETP.LT.AND P4, PT, R39, c[0x0][0x178], !P0 ;  /* 0x00005e0027007a0c */ /* 0x000fe20004781270 */
[----:B------:R-:W-:Y:S01]  /*b1fa0*/  IMAD.WIDE R20, R3, 0x4, R232 ;  /* 0x0000000403147825 */ /* 0x000fe200078e02e8 */
[----:B------:R-:W-:Y:S01]  /*b1fb0*/  ISETP.LT.AND P5, PT, R111, c[0x0][0x178], !P0 ;  /* 0x00005e006f007a0c */ /* 0x000fe200047a1270 */
[----:B------:R-:W4:Y:S01]  /*b1fc0*/  LDL.LU R32, [R1+0x3e1c] ;  /* 0x003e1c0001207983 */ /* 0x000f220000300800 */
[----:B------:R-:W-:Y:S01]  /*b1fd0*/  ISETP.LT.AND P6, PT, R171, c[0x0][0x178], !P0 ;  /* 0x00005e00ab007a0c */ /* 0x000fe200047c1270 */
[C---:B------:R-:W-:Y:S02]  /*b1fe0*/  IMAD.WIDE R24, R3.reuse, 0x4, R196 ;  /* 0x0000000403187825 */ /* 0x040fe400078e02c4 */
[----:B------:R1:W-:Y:S02]  /*b1ff0*/  @P1 STG.E [R20.64], R9 ;  /* 0x0000000914001986 */ /* 0x0003e4000c101908 */
[----:B------:R-:W-:Y:S01]  /*b2000*/  IMAD.WIDE R56, R3, 0x4, R222 ;  /* 0x0000000403387825 */ /* 0x000fe200078e02de */
[----:B------:R-:W-:Y:S01]  /*b2010*/  ISETP.LT.AND P0, PT, R195, c[0x0][0x178], !P0 ;  /* 0x00005e00c3007a0c */ /* 0x000fe20004701270 */
[----:B------:R1:W-:Y:S01]  /*b2020*/  @P2 STG.E [R24.64], R33 ;  /* 0x0000002118002986 */ /* 0x0003e2000c101908 */
[----:B------:R-:W-:-:S03]  /*b2030*/  IADD3 R0, R3, c[0x0][0x198], RZ ;  /* 0x0000660003007a10 */ /* 0x000fc60007ffe0ff */
[----:B------:R-:W-:Y:S01]  /*b2040*/  @P3 STG.E [R56.64], R49 ;  /* 0x0000003138003986 */ /* 0x000fe2000c101908 */
[----:B-1----:R-:W-:-:S04]  /*b2050*/  IMAD.WIDE R8, R3, 0x4, R220 ;  /* 0x0000000403087825 */ /* 0x002fc800078e02dc */
[C---:B------:R-:W-:Y:S01]  /*b2060*/  IMAD.WIDE R20, R3.reuse, 0x4, R218 ;  /* 0x0000000403147825 */ /* 0x040fe200078e02da */
[----:B------:R1:W-:Y:S03]  /*b2070*/  @P4 STG.E [R8.64], R93 ;  /* 0x0000005d08004986 */ /* 0x0003e6000c101908 */
[----:B------:R-:W-:Y:S01]  /*b2080*/  IMAD.WIDE R24, R3, 0x4, R216 ;  /* 0x0000000403187825 */ /* 0x000fe200078e02d8 */
[----:B------:R-:W-:Y:S01]  /*b2090*/  ISETP.GE.AND P1, PT, R60, c[0x0][0x17c], PT ;  /* 0x00005f003c007a0c */ /* 0x000fe20003f26270 */
[----:B------:R1:W-:Y:S03]  /*b20a0*/  @P5 STG.E [R20.64], R77 ;  /* 0x0000004d14005986 */ /* 0x0003e6000c101908 */
[----:B------:R-:W-:Y:S01]  /*b20b0*/  ISETP.LT.AND P2, PT, R54, c[0x0][0x178], !P1 ;  /* 0x00005e0036007a0c */ /* 0x000fe20004f41270 */
[----:B------:R1:W-:Y:S01]  /*b20c0*/  @P6 STG.E [R24.64], R121 ;  /* 0x0000007918006986 */ /* 0x0003e2000c101908 */
[----:B------:R-:W-:Y:S01]  /*b20d0*/  ISETP.LT.AND P6, PT, R243, c[0x0][0x178], !P1 ;  /* 0x00005e00f3007a0c */ /* 0x000fe20004fc1270 */
[----:B-1----:R-:W-:Y:S01]  /*b20e0*/  IMAD.WIDE R8, R3, 0x4, R198 ;  /* 0x0000000403087825 */ /* 0x002fe200078e02c6 */
[----:B------:R-:W-:-:S02]  /*b20f0*/  ISETP.LT.AND P5, PT, R143, c[0x0][0x178], !P1 ;  /* 0x00005e008f007a0c */ /* 0x000fc40004fa1270 */
[----:B------:R-:W-:Y:S02]  /*b2100*/  ISETP.LT.AND P4, PT, R55, c[0x0][0x178], !P1 ;  /* 0x00005e0037007a0c */ /* 0x000fe40004f81270 */
[----:B------:R-:W-:Y:S01]  /*b2110*/  ISETP.LT.AND P3, PT, R39, c[0x0][0x178], !P1 ;  /* 0x00005e0027007a0c */ /* 0x000fe20004f61270 */
[C---:B------:R-:W-:Y:S01]  /*b2120*/  IMAD.WIDE R20, R0.reuse, 0x4, R234 ;  /* 0x0000000400147825 */ /* 0x040fe200078e02ea */
[----:B------:R1:W-:Y:S03]  /*b2130*/  @P0 STG.E [R8.64], R17 ;  /* 0x0000001108000986 */ /* 0x0003e6000c101908 */
[----:B------:R-:W-:-:S04]  /*b2140*/  IMAD.WIDE R24, R0, 0x4, R220 ;  /* 0x0000000400187825 */ /* 0x000fc800078e02dc */
[----:B-1----:R-:W-:-:S04]  /*b2150*/  IMAD.WIDE R8, R0, 0x4, R232 ;  /* 0x0000000400087825 */ /* 0x002fc800078e02e8 */
[C---:B------:R-:W-:Y:S01]  /*b2160*/  IMAD.WIDE R16, R0.reuse, 0x4, R196 ;  /* 0x0000000400107825 */ /* 0x040fe200078e02c4 */
[----:B------:R-:W-:Y:S01]  /*b2170*/  IADD3 R3, R0, c[0x0][0x198], RZ ;  /* 0x0000660000037a10 */ /* 0x000fe20007ffe0ff */
[----:B----4-:R1:W-:Y:S01]  /*b2180*/  @P2 STG.E [R20.64], R128 ;  /* 0x0000008014002986 */ /* 0x0103e2000c101908 */
[----:B------:R-:W-:-:S03]  /*b2190*/  ISETP.LT.AND P2, PT, R111, c[0x0][0x178], !P1 ;  /* 0x00005e006f007a0c */ /* 0x000fc60004f41270 */
[----:B------:R-:W-:Y:S04]  /*b21a0*/  @P6 STG.E [R8.64], R4 ;  /* 0x0000000408006986 */ /* 0x000fe8000c101908 */
[----:B------:R4:W-:Y:S01]  /*b21b0*/  @P5 STG.E [R16.64], R28 ;  /* 0x0000001c10005986 */ /* 0x0009e2000c101908 */
[----:B-1----:R-:W-:-:S03]  /*b21c0*/  IMAD.WIDE R20, R0, 0x4, R222 ;  /* 0x0000000400147825 */ /* 0x002fc600078e02de */
[----:B------:R-:W3:Y:S04]  /*b21d0*/  LDL.LU R128, [R1+0x3f8] ;  /* 0x0003f80001807983 */ /* 0x000ee80000300800 */
[----:B------:R1:W-:Y:S01]  /*b21e0*/  @P4 STG.E [R20.64], R44 ;  /* 0x0000002c14004986 */ /* 0x0003e2000c101908 */
[----:B--2---:R-:W-:-:S03]  /*b21f0*/  ISETP.GE.AND P0, PT, R48, c[0x0][0x17c], PT ;  /* 0x00005f0030007a0c */ /* 0x004fc60003f06270 */
[----:B------:R-:W-:Y:S01]  /*b2200*/  @P3 STG.E [R24.64], R88 ;  /* 0x0000005818003986 */ /* 0x000fe2000c101908 */
[----:B------:R-:W-:-:S03]  /*b2210*/  ISETP.LT.AND P3, PT, R171, c[0x0][0x178], !P1 ;  /* 0x00005e00ab007a0c */ /* 0x000fc60004f61270 */
[----:B----4-:R-:W2:Y:S01]  /*b2220*/  LDL.LU R28, [R1+0x3e30] ;  /* 0x003e3000011c7983 */ /* 0x010ea20000300800 */
[----:B------:R-:W-:Y:S01]  /*b2230*/  ISETP.LT.AND P1, PT, R195, c[0x0][0x178], !P1 ;  /* 0x00005e00c3007a0c */ /* 0x000fe20004f21270 */
[----:B------:R-:W-:Y:S01]  /*b2240*/  IMAD.WIDE R8, R0, 0x4, R218 ;  /* 0x0000000400087825 */ /* 0x000fe200078e02da */
[----:B------:R-:W-:-:S04]  /*b2250*/  ISETP.LT.AND P5, PT, R54, c[0x0][0x178], !P0 ;  /* 0x00005e0036007a0c */ /* 0x000fc800047a1270 */
[----:B------:R4:W-:Y:S01]  /*b2260*/  @P2 STG.E [R8.64], R72 ;  /* 0x0000004808002986 */ /* 0x0009e2000c101908 */
[----:B------:R-:W-:-:S04]  /*b2270*/  IMAD.WIDE R16, R0, 0x4, R198 ;  /* 0x0000000400107825 */ /* 0x000fc800078e02c6 */
[----:B-1----:R-:W-:-:S04]  /*b2280*/  IMAD.WIDE R20, R3, 0x4, R234 ;  /* 0x0000000403147825 */ /* 0x002fc800078e02ea */
[----:B----4-:R-:W-:-:S05]  /*b2290*/  IMAD.WIDE R8, R0, 0x4, R216 ;  /* 0x0000000400087825 */ /* 0x010fca00078e02d8 */
[----:B------:R-:W-:Y:S04]  /*b22a0*/  @P3 STG.E [R8.64], R116 ;  /* 0x0000007408003986 */ /* 0x000fe8000c101908 */
[----:B------:R-:W-:Y:S04]  /*b22b0*/  @P1 STG.E [R16.64], R12 ;  /* 0x0000000c10001986 */ /* 0x000fe8000c101908 */
[----:B------:R1:W-:Y:S04]  /*b22c0*/  @P5 STG.E [R20.64], R112 ;  /* 0x0000007014005986 */ /* 0x0003e8000c101908 */
[----:B-1----:R-:W4:Y:S01]  /*b22d0*/  LDL.LU R112, [R1+0x3fc] ;  /* 0x0003fc0001707983 */ /* 0x002f220000300800 */
[----:B------:R-:W-:Y:S01]  /*b22e0*/  ISETP.LT.AND P4, PT, R243, c[0x0][0x178], !P0 ;  /* 0x00005e00f3007a0c */ /* 0x000fe20004781270 */
[----:B------:R-:W-:Y:S01]  /*b22f0*/  IMAD.WIDE R24, R3, 0x4, R232 ;  /* 0x0000000403187825 */ /* 0x000fe200078e02e8 */
[----:B------:R-:W-:Y:S01]  /*b2300*/  ISETP.LT.AND P6, PT, R143, c[0x0][0x178], !P0 ;  /* 0x00005e008f007a0c */ /* 0x000fe200047c1270 */
[----:B------:R-:W4:Y:S01]  /*b2310*/  LDL.LU R20, [R1+0x3e38] ;  /* 0x003e380001147983 */ /* 0x000f220000300800 */
[----:B------:R-:W-:-:S02]  /*b2320*/  ISETP.LT.AND P2, PT, R55, c[0x0][0x178], !P0 ;  /* 0x00005e0037007a0c */ /* 0x000fc40004741270 */
[----:B------:R-:W-:Y:S01]  /*b2330*/  ISETP.LT.AND P3, PT, R39, c[0x0][0x178], !P0 ;  /* 0x00005e0027007a0c */ /* 0x000fe20004761270 */
[----:B------:R-:W-:Y:S01]  /*b2340*/  IMAD.WIDE R8, R3, 0x4, R222 ;  /* 0x0000000403087825 */ /* 0x000fe200078e02de */
[----:B------:R-:W-:-:S05]  /*b2350*/  ISETP.LT.AND P5, PT, R171, c[0x0][0x178], !P0 ;  /* 0x00005e00ab007a0c */ /* 0x000fca00047a1270 */
[----:B------:R1:W-:Y:S01]  /*b2360*/  @P4 STG.E [R24.64], R5 ;  /* 0x0000000518004986 */ /* 0x0003e2000c101908 */
[----:B------:R-:W-:Y:S02]  /*b2370*/  ISETP.LT.AND P4, PT, R111, c[0x0][0x178], !P0 ;  /* 0x00005e006f007a0c */ /* 0x000fe40004781270 */
[----:B------:R-:W-:Y:S01]  /*b2380*/  ISETP.GE.AND P1, PT, R32, c[0x0][0x17c], PT ;  /* 0x00005f0020007a0c */ /* 0x000fe20003f26270 */
[----:B------:R-:W-:-:S04]  /*b2390*/  IMAD.WIDE R16, R3, 0x4, R216 ;  /* 0x0000000403107825 */ /* 0x000fc800078e02d8 */
[----:B-1----:R-:W-:Y:S01]  /*b23a0*/  IMAD.WIDE R4, R3, 0x4, R196 ;  /* 0x0000000403047825 */ /* 0x002fe200078e02c4 */
[----:B------:R-:W-:Y:S01]  /*b23b0*/  ISETP.LT.AND P0, PT, R195, c[0x0][0x178], !P0 ;  /* 0x00005e00c3007a0c */ /* 0x000fe20004701270 */
[----:B------:R-:W4:Y:S04]  /*b23c0*/  LDL.LU R24, [R1+0x3e34] ;  /* 0x003e340001187983 */ /* 0x000f280000300800 */
[----:B------:R1:W-:Y:S01]  /*b23d0*/  @P6 STG.E [R4.64], R29 ;  /* 0x0000001d04006986 */ /* 0x0003e2000c101908 */
[----:B------:R-:W-:-:S03]  /*b23e0*/  ISETP.LT.AND P6, PT, R54, c[0x0][0x178], !P1 ;  /* 0x00005e0036007a0c */ /* 0x000fc60004fc1270 */
[----:B------:R1:W-:Y:S01]  /*b23f0*/  @P2 STG.E [R8.64], R45 ;  /* 0x0000002d08002986 */ /* 0x0003e2000c101908 */
[----:B------:R-:W-:Y:S02]  /*b2400*/  ISETP.LT.AND P2, PT, R243, c[0x0][0x178], !P1 ;  /* 0x00005e00f3007a0c */ /* 0x000fe40004f41270 */
[C---:B------:R-:W-:Y:S01]  /*b2410*/  IADD3 R0, R3.reuse, c[0x0][0x198], RZ ;  /* 0x0000660003007a10 */ /* 0x040fe20007ffe0ff */
[----:B------:R-:W4:Y:S01]  /*b2420*/  LDL.LU R249, [R1+0x3c8] ;  /* 0x0003c80001f97983 */ /* 0x000f220000300800 */
[----:B-1----:R-:W-:-:S04]  /*b2430*/  IMAD.WIDE R4, R3, 0x4, R220 ;  /* 0x0000000403047825 */ /* 0x002fc800078e02dc */
[----:B------:R-:W-:Y:S01]  /*b2440*/  IMAD.WIDE R8, R3, 0x4, R218 ;  /* 0x0000000403087825 */ /* 0x000fe200078e02da */
[----:B------:R1:W-:Y:S04]  /*b2450*/  @P3 STG.E [R4.64], R89 ;  /* 0x0000005904003986 */ /* 0x0003e8000c101908 */
[----:B------:R1:W-:Y:S01]  /*b2460*/  @P4 STG.E [R8.64], R73 ;  /* 0x0000004908004986 */ /* 0x0003e2000c101908 */
[----:B------:R-:W-:-:S03]  /*b2470*/  ISETP.LT.AND P4, PT, R55, c[0x0][0x178], !P1 ;  /* 0x00005e0037007a0c */ /* 0x000fc60004f81270 */
[----:B------:R1:W-:Y:S01]  /*b2480*/  @P5 STG.E [R16.64], R117 ;  /* 0x0000007510005986 */ /* 0x0003e2000c101908 */
[----:B------:R-:W-:Y:S02]  /*b2490*/  ISETP.LT.AND P5, PT, R143, c[0x0][0x178], !P1 ;  /* 0x00005e008f007a0c */ /* 0x000fe40004fa1270 */
[----:B------:R-:W-:Y:S01]  /*b24a0*/  ISETP.LT.AND P3, PT, R39, c[0x0][0x178], !P1 ;  /* 0x00005e0027007a0c */ /* 0x000fe20004f61270 */
[----:B-1----:R-:W-:-:S04]  /*b24b0*/  IMAD.WIDE R4, R3, 0x4, R198 ;  /* 0x0000000403047825 */ /* 0x002fc800078e02c6 */
[C---:B------:R-:W-:Y:S01]  /*b24c0*/  IMAD.WIDE R8, R0.reuse, 0x4, R234 ;  /* 0x0000000400087825 */ /* 0x040fe200078e02ea */
[----:B------:R1:W-:Y:S03]  /*b24d0*/  @P0 STG.E [R4.64], R13 ;  /* 0x0000000d04000986 */ /* 0x0003e6000c101908 */
[----:B------:R-:W-:-:S04]  /*b24e0*/  IMAD.WIDE R16, R0, 0x4, R232 ;  /* 0x0000000400107825 */ /* 0x000fc800078e02e8 */
[----:B-1----:R-:W-:-:S04]  /*b24f0*/  IMAD.WIDE R4, R0, 0x4, R196 ;  /* 0x0000000400047825 */ /* 0x002fc800078e02c4 */
[C---:B------:R-:W-:Y:S01]  /*b2500*/  IMAD.WIDE R12, R0.reuse, 0x4, R220 ;  /* 0x00000004000c7825 */ /* 0x040fe200078e02dc */
[C---:B------:R-:W-:Y:S01]  /*b2510*/  IADD3 R3, R0.reuse, c[0x0][0x198], RZ ;  /* 0x0000660000037a10 */ /* 0x040fe20007ffe0ff */
[----:B---3--:R1:W-:Y:S04]  /*b2520*/  @P6 STG.E [R8.64], R128 ;  /* 0x0000008008006986 */ /* 0x0083e8000c101908 */
[----:B------:R-:W-:Y:S01]  /*b2530*/  @P2 STG.E [R16.64], R26 ;  /* 0x0000001a10002986 */ /* 0x000fe2000c101908 */
[----:B------:R-:W-:Y:S02]  /*b2540*/  ISETP.LT.AND P2, PT, R111, c[0x0][0x178], !P1 ;  /* 0x00005e006f007a0c */ /* 0x000fe40004f41270 */
[----:B------:R-:W-:Y:S01]  /*b2550*/  ISETP.LT.AND P6, PT, R171, c[0x0][0x178], !P1 ;  /* 0x00005e00ab007a0c */ /* 0x000fe20004fc1270 */
[----:B------:R3:W-:Y:S01]  /*b2560*/  @P5 STG.E [R4.64], R62 ;  /* 0x0000003e04005986 */ /* 0x0007e2000c101908 */
[----:B-1----:R-:W-:Y:S01]  /*b2570*/  IMAD.WIDE R8, R0, 0x4, R222 ;  /* 0x0000000400087825 */ /* 0x002fe200078e02de */
[----:B--2---:R-:W-:-:S02]  /*b2580*/  ISETP.GE.AND P0, PT, R28, c[0x0][0x17c], PT ;  /* 0x00005f001c007a0c */ /* 0x004fc40003f06270 */
[----:B------:R-:W-:Y:S02]  /*b2590*/  ISETP.LT.AND P1, PT, R195, c[0x0][0x178], !P1 ;  /* 0x00005e00c3007a0c */ /* 0x000fe40004f21270 */
[----:B------:R1:W-:Y:S04]  /*b25a0*/  @P4 STG.E [R8.64], R70 ;  /* 0x0000004608004986 */ /* 0x0003e8000c101908 */
[----:B------:R2:W-:Y:S01]  /*b25b0*/  @P3 STG.E [R12.64], R102 ;  /* 0x000000660c003986 */ /* 0x0005e2000c101908 */
[----:B------:R-:W-:Y:S01]  /*b25c0*/  ISETP.LT.AND P3, PT, R54, c[0x0][0x178], !P0 ;  /* 0x00005e0036007a0c */ /* 0x000fe20004761270 */
[----:B---3--:R-:W-:-:S05]  /*b25d0*/  IMAD.WIDE R4, R0, 0x4, R218 ;  /* 0x0000000400047825 */ /* 0x008fca00078e02da */
[----:B------:R3:W-:Y:S01]  /*b25e0*/  @P2 STG.E [R4.64], R114 ;  /* 0x0000007204002986 */ /* 0x0007e2000c101908 */
[----:B-1----:R-:W-:-:S04]  /*b25f0*/  IMAD.WIDE R8, R0, 0x4, R216 ;  /* 0x0000000400087825 */ /* 0x002fc800078e02d8 */
[----:B--2---:R-:W-:Y:S01]  /*b2600*/  IMAD.WIDE R12, R0, 0x4, R198 ;  /* 0x00000004000c7825 */ /* 0x004fe200078e02c6 */
[----:B------:R-:W-:Y:S03]  /*b2610*/  @P6 STG.E [R8.64], R130 ;  /* 0x0000008208006986 */ /* 0x000fe6000c101908 */
[----:B---3--:R-:W-:Y:S01]  /*b2620*/  IMAD.WIDE R4, R3, 0x4, R234 ;  /* 0x0000000403047825 */ /* 0x008fe200078e02ea */
[----:B------:R-:W-:Y:S04]  /*b2630*/  @P1 STG.E [R12.64], R138 ;  /* 0x0000008a0c001986 */ /* 0x000fe8000c101908 */
[----:B----4-:R1:W-:Y:S04]  /*b2640*/  @P3 STG.E [R4.64], R112 ;  /* 0x0000007004003986 */ /* 0x0103e8000c101908 */
[----:B-1----:R-:W2:Y:S04]  /*b2650*/  LDL.LU R112, [R1+0x3cc] ;  /* 0x0003cc0001707983 */ /* 0x002ea80000300800 */
[----:B------:R-:W3:Y:S01]  /*b2660*/  LDL.LU R0, [R1+0x3e2c] ;  /* 0x003e2c0001007983 */ /* 0x000ee20000300800 */
[----:B------:R-:W-:-:S02]  /*b2670*/  ISETP.LT.AND P4, PT, R243, c[0x0][0x178], !P0 ;  /* 0x00005e00f3007a0c */ /* 0x000fc40004781270 */
[----:B------:R-:W-:Y:S02]  /*b2680*/  ISETP.LT.AND P6, PT, R143, c[0x0][0x178], !P0 ;  /* 0x00005e008f007a0c */ /* 0x000fe400047c1270 */
[----:B------:R-:W-:Y:S01]  /*b2690*/  ISETP.LT.AND P5, PT, R55, c[0x0][0x178], !P0 ;  /* 0x00005e0037007a0c */ /* 0x000fe200047a1270 */
[----:B------:R-:W-:Y:S01]  /*b26a0*/  IMAD.WIDE R8, R3, 0x4, R232 ;  /* 0x0000000403087825 */ /* 0x000fe200078e02e8 */
[----:B------:R-:W-:Y:S01]  /*b26b0*/  ISETP.LT.AND P2, PT, R39, c[0x0][0x178], !P0 ;  /* 0x00005e0027007a0c */ /* 0x000fe20004741270 */
[----:B------:R-:W4:Y:S01]  /*b26c0*/  LDL.LU R128, [R1+0x3b8] ;  /* 0x0003b80001807983 */ /* 0x000f220000300800 */
[----:B------:R-:W-:Y:S01]  /*b26d0*/  ISETP.LT.AND P1, PT, R111, c[0x0][0x178], !P0 ;  /* 0x00005e006f007a0c */ /* 0x000fe20004721270 */
[C---:B------:R-:W-:Y:S01]  /*b26e0*/  IMAD.WIDE R4, R3.reuse, 0x4, R196 ;  /* 0x0000000403047825 */ /* 0x040fe200078e02c4 */
[----:B------:R-:W-:Y:S01]  /*b26f0*/  ISETP.GE.AND P3, PT, R20, c[0x0][0x17c], PT ;  /* 0x00005f0014007a0c */ /* 0x000fe20003f66270 */
[----:B------:R-:W2:Y:S02]  /*b2700*/  LDL.LU R26, [R1+0x3e28] ;  /* 0x003e2800011a7983 */ /* 0x000ea40000300800 */
[----:B------:R-:W-:-:S02]  /*b2710*/  IMAD.WIDE R12, R3, 0x4, R220 ;  /* 0x00000004030c7825 */ /* 0x000fc400078e02dc */
[----:B------:R1:W-:Y:S02]  /*b2720*/  @P4 STG.E [R8.64], R27 ;  /* 0x0000001b08004986 */ /* 0x0003e4000c101908 */
[----:B------:R-:W-:Y:S02]  /*b2730*/  IMAD.WIDE R16, R3, 0x4, R218 ;  /* 0x0000000403107825 */ /* 0x000fe400078e02da */
[----:B------:R1:W-:Y:S01]  /*b2740*/  @P6 STG.E [R4.64], R63 ;  /* 0x0000003f04006986 */ /* 0x0003e2000c101908 */
[----:B------:R-:W-:Y:S01]  /*b2750*/  ISETP.LT.AND P4, PT, R171, c[0x0][0x178], !P0 ;  /* 0x00005e00ab007a0c */ /* 0x000fe20004781270 */
[----:B-1----:R-:W-:Y:S01]  /*b2760*/  IMAD.WIDE R8, R3, 0x4, R222 ;  /* 0x0000000403087825 */ /* 0x002fe200078e02de */
[----:B------:R-:W-:-:S04]  /*b2770*/  ISETP.LT.AND P0, PT, R195, c[0x0][0x178], !P0 ;  /* 0x00005e00c3007a0c */ /* 0x000fc80004701270 */
[----:B------:R1:W-:Y:S04]  /*b2780*/  @P5 STG.E [R8.64], R71 ;  /* 0x0000004708005986 */ /* 0x0003e8000c101908 */
[----:B------:R1:W-:Y:S04]  /*b2790*/  @P2 STG.E [R12.64], R103 ;  /* 0x000000670c002986 */ /* 0x0003e8000c101908 */
[----:B------:R1:W-:Y:S01]  /*b27a0*/  @P1 STG.E [R16.64], R115 ;  /* 0x0000007310001986 */ /* 0x0003e2000c101908 */
[----:B------:R-:W-:Y:S02]  /*b27b0*/  ISETP.LT.AND P1, PT, R54, c[0x0][0x178], !P3 ;  /* 0x00005e0036007a0c */ /* 0x000fe40005f21270 */
[C---:B------:R-:W-:Y:S01]  /*b27c0*/  IADD3 R27, R3.reuse, c[0x0][0x198], RZ ;  /* 0x00006600031b7a10 */ /* 0x040fe20007ffe0ff */
[----:B------:R-:W-:Y:S01]  /*b27d0*/  IMAD.WIDE R20, R3, 0x4, R216 ;  /* 0x0000000403147825 */ /* 0x000fe200078e02d8 */
[----:B------:R-:W-:-:S03]  /*b27e0*/  ISETP.LT.AND P5, PT, R243, c[0x0][0x178], !P3 ;  /* 0x00005e00f3007a0c */ /* 0x000fc60005fa1270 */
[----:B------:R-:W-:Y:S01]  /*b27f0*/  IMAD.WIDE R4, R3, 0x4, R198 ;  /* 0x0000000403047825 */ /* 0x000fe200078e02c6 */
[----:B------:R-:W-:-:S03]  /*b2800*/  ISETP.LT.AND P2, PT, R143, c[0x0][0x178], !P3 ;  /* 0x00005e008f007a0c */ /* 0x000fc60005f41270 */
[----:B-1----:R-:W-:Y:S01]  /*b2810*/  IMAD.WIDE R8, R27, 0x4, R234 ;  /* 0x000000041b087825 */ /* 0x002fe200078e02ea */
[----:B------:R1:W-:Y:S01]  /*b2820*/  @P4 STG.E [R20.64], R131 ;  /* 0x0000008314004986 */ /* 0x0003e2000c101908 */
[----:B------:R-:W-:Y:S02]  /*b2830*/  ISETP.LT.AND P4, PT, R55, c[0x0][0x178], !P3 ;  /* 0x00005e0037007a0c */ /* 0x000fe40005f81270 */
[----:B------:R-:W-:Y:S01]  /*b2840*/  ISETP.LT.AND P6, PT, R39, c[0x0][0x178], !P3 ;  /* 0x00005e0027007a0c */ /* 0x000fe20005fc1270 */
[----:B------:R1:W-:Y:S04]  /*b2850*/  @P0 STG.E [R4.64], R139 ;  /* 0x0000008b04000986 */ /* 0x0003e8000c101908 */
[----:B------:R2:W-:Y:S01]  /*b2860*/  @P1 STG.E [R8.64], R249 ;  /* 0x000000f908001986 */ /* 0x0005e2000c101908 */
[----:B------:R-:W-:Y:S01]  /*b2870*/  ISETP.LT.AND P1, PT, R111, c[0x0][0x178], !P3 ;  /* 0x00005e006f007a0c */ /* 0x000fe20005f21270 */
[----:B------:R-:W-:Y:S01]  /*b2880*/  IMAD.WIDE R12, R27, 0x4, R232 ;  /* 0x000000041b0c7825 */ /* 0x000fe200078e02e8 */
[----:B------:R-:W-:-:S03]  /*b2890*/  ISETP.GE.AND P0, PT, R24, c[0x0][0x17c], PT ;  /* 0x00005f0018007a0c */ /* 0x000fc60003f06270 */
[C---:B------:R-:W-:Y:S01]  /*b28a0*/  IMAD.WIDE R16, R27.reuse, 0x4, R196 ;  /* 0x000000041b107825 */ /* 0x040fe200078e02c4 */
[----:B------:R-:W-:Y:S03]  /*b28b0*/  @P5 STG.E [R12.64], R22 ;  /* 0x000000160c005986 */ /* 0x000fe6000c101908 */
[C---:B-1----:R-:W-:Y:S01]  /*b28c0*/  IMAD.WIDE R20, R27.reuse, 0x4, R222 ;  /* 0x000000041b147825 */ /* 0x042fe200078e02de */
[----:B------:R1:W-:Y:S03]  /*b28d0*/  @P2 STG.E [R16.64], R58 ;  /* 0x0000003a10002986 */ /* 0x0003e6000c101908 */
[C---:B------:R-:W-:Y:S01]  /*b28e0*/  IMAD.WIDE R24, R27.reuse, 0x4, R220 ;  /* 0x000000041b187825 */ /* 0x040fe200078e02dc */
[----:B------:R1:W-:Y:S03]  /*b28f0*/  @P4 STG.E [R20.64], R66 ;  /* 0x0000004214004986 */ /* 0x0003e6000c101908 */
[----:B------:R-:W-:Y:S01]  /*b2900*/  IMAD.WIDE R4, R27, 0x4, R218 ;  /* 0x000000041b047825 */ /* 0x000fe200078e02da */
[----:B------:R1:W-:Y:S04]  /*b2910*/  @P6 STG.E [R24.64], R98 ;  /* 0x0000006218006986 */ /* 0x0003e8000c101908 */
[----:B------:R-:W-:Y:S01]  /*b2920*/  @P1 STG.E [R4.64], R106 ;  /* 0x0000006a04001986 */ /* 0x000fe2000c101908 */
[----:B---3--:R-:W-:-:S03]  /*b2930*/  ISETP.GE.AND P1, PT, R0, c[0x0][0x17c], PT ;  /* 0x00005f0000007a0c */ /* 0x008fc60003f26270 */
[----:B------:R-:W3:Y:S01]  /*b2940*/  LDL.LU R0, [R1+0x3e24] ;  /* 0x003e240001007983 */ /* 0x000ee20000300800 */
[----:B------:R-:W-:Y:S02]  /*b2950*/  ISETP.LT.AND P2, PT, R171, c[0x0][0x178], !P3 ;  /* 0x00005e00ab007a0c */ /* 0x000fe40005f41270 */
[----:B------:R-:W-:Y:S02]  /*b2960*/  ISETP.LT.AND P3, PT, R195, c[0x0][0x178], !P3 ;  /* 0x00005e00c3007a0c */ /* 0x000fe40005f61270 */
[----:B------:R-:W-:Y:S02]  /*b2970*/  ISETP.LT.AND P4, PT, R54, c[0x0][0x178], !P0 ;  /* 0x00005e0036007a0c */ /* 0x000fe40004781270 */
[----:B------:R-:W-:Y:S02]  /*b2980*/  ISETP.LT.AND P6, PT, R243, c[0x0][0x178], !P0 ;  /* 0x00005e00f3007a0c */ /* 0x000fe400047c1270 */
[C---:B------:R-:W-:Y:S01]  /*b2990*/  IADD3 R3, R27.reuse, c[0x0][0x198], RZ ;  /* 0x000066001b037a10 */ /* 0x040fe20007ffe0ff */
[----:B--2---:R-:W-:Y:S01]  /*b29a0*/  IMAD.WIDE R8, R27, 0x4, R216 ;  /* 0x000000041b087825 */ /* 0x004fe200078e02d8 */
[----:B------:R-:W-:-:S03]  /*b29b0*/  ISETP.LT.AND P5, PT, R143, c[0x0][0x178], !P0 ;  /* 0x00005e008f007a0c */ /* 0x000fc600047a1270 */
[----:B-1----:R-:W-:Y:S01]  /*b29c0*/  IMAD.WIDE R16, R27, 0x4, R198 ;  /* 0x000000041b107825 */ /* 0x002fe200078e02c6 */
[----:B------:R-:W-:Y:S03]  /*b29d0*/  @P2 STG.E [R8.64], R126 ;  /* 0x0000007e08002986 */ /* 0x000fe6000c101908 */
[C---:B------:R-:W-:Y:S01]  /*b29e0*/  IMAD.WIDE R12, R3.reuse, 0x4, R234 ;  /* 0x00000004030c7825 */ /* 0x040fe200078e02ea */
[----:B------:R-:W-:Y:S03]  /*b29f0*/  @P3 STG.E [R16.64], R134 ;  /* 0x0000008610003986 */ /* 0x000fe6000c101908 */
[----:B------:R-:W-:Y:S01]  /*b2a00*/  IMAD.WIDE R20, R3, 0x4, R232 ;  /* 0x0000000403147825 */ /* 0x000fe200078e02e8 */
[----:B------:R1:W-:Y:S01]  /*b2a10*/  @P4 STG.E [R12.64], R112 ;  /* 0x000000700c004986 */ /* 0x0003e2000c101908 */
[----:B------:R-:W-:-:S02]  /*b2a20*/  ISETP.LT.AND P3, PT, R55, c[0x0][0x178], !P0 ;  /* 0x00005e0037007a0c */ /* 0x000fc40004761270 */
[----:B------:R-:W-:Y:S01]  /*b2a30*/  IMAD.WIDE R24, R3, 0x4, R196 ;  /* 0x0000000403187825 */ /* 0x000fe200078e02c4 */
[----:B------:R-:W-:Y:S01]  /*b2a40*/  ISETP.LT.AND P2, PT, R39, c[0x0][0x178], !P0 ;  /* 0x00005e0027007a0c */ /* 0x000fe20004741270 */
[----:B------:R2:W-:Y:S01]  /*b2a50*/  @P6 STG.E [R20.64], R23 ;  /* 0x0000001714006986 */ /* 0x0005e2000c101908 */
[----:B------:R-:W-:Y:S02]  /*b2a60*/  ISETP.LT.AND P6, PT, R111, c[0x0][0x178], !P0 ;  /* 0x00005e006f007a0c */ /* 0x000fe400047c1270 */
[----:B------:R-:W-:Y:S01]  /*b2a70*/  ISETP.LT.AND P4, PT, R171, c[0x0][0x178], !P0 ;  /* 0x00005e00ab007a0c */ /* 0x000fe20004781270 */
[----:B------:R-:W-:Y:S01]  /*b2a80*/  @P5 STG.E [R24.64], R59 ;  /* 0x0000003b18005986 */ /* 0x000fe2000c101908 */
[----:B------:R-:W-:Y:S02]  /*b2a90*/  ISETP.LT.AND P0, PT, R195, c[0x0][0x178], !P0 ;  /* 0x00005e00c3007a0c */ /* 0x000fe40004701270 */
[----:B------:R-:W-:Y:S01]  /*b2aa0*/  ISETP.LT.AND P5, PT, R54, c[0x0][0x178], !P1 ;  /* 0x00005e0036007a0c */ /* 0x000fe20004fa1270 */
[----:B-1----:R-:W3:Y:S01]  /*b2ab0*/  LDL.LU R112, [R1+0x3bc] ;  /* 0x0003bc0001707983 */ /* 0x002ee20000300800 */
[C---:B------:R-:W-:Y:S01]  /*b2ac0*/  IMAD.WIDE R4, R3.reuse, 0x4, R222 ;  /* 0x0000000403047825 */ /* 0x040fe200078e02de */
[----:B------:R-:W-:-:S03]  /*b2ad0*/  IADD3 R27, R3, c[0x0][0x198], RZ ;  /* 0x00006600031b7a10 */ /* 0x000fc60007ffe0ff */
[C---:B------:R-:W-:Y:S01]  /*b2ae0*/  IMAD.WIDE R8, R3.reuse, 0x4, R220 ;  /* 0x0000000403087825 */ /* 0x040fe200078e02dc */
[----:B------:R1:W-:Y:S03]  /*b2af0*/  @P3 STG.E [R4.64], R67 ;  /* 0x0000004304003986 */ /* 0x0003e6000c101908 */
[C---:B------:R-:W-:Y:S01]  /*b2b00*/  IMAD.WIDE R12, R3.reuse, 0x4, R218 ;  /* 0x00000004030c7825 */ /* 0x040fe200078e02da */
[----:B------:R1:W-:Y:S03]  /*b2b10*/  @P2 STG.E [R8.64], R99 ;  /* 0x0000006308002986 */ /* 0x0003e6000c101908 */
[C---:B------:R-:W-:Y:S01]  /*b2b20*/  IMAD.WIDE R16, R3.reuse, 0x4, R216 ;  /* 0x0000000403107825 */ /* 0x040fe200078e02d8 */
[----:B------:R1:W-:Y:S03]  /*b2b30*/  @P6 STG.E [R12.64], R107 ;  /* 0x0000006b0c006986 */ /* 0x0003e6000c101908 */
[----:B--2---:R-:W-:Y:S01]  /*b2b40*/  IMAD.WIDE R20, R3, 0x4, R198 ;  /* 0x0000000403147825 */ /* 0x004fe200078e02c6 */
[----:B------:R-:W-:-:S03]  /*b2b50*/  ISETP.LT.AND P6, PT, R243, c[0x0][0x178], !P1 ;  /* 0x00005e00f3007a0c */ /* 0x000fc60004fc1270 */
[----:B------:R-:W-:Y:S01]  /*b2b60*/  IMAD.WIDE R22, R27, 0x4, R234 ;  /* 0x000000041b167825 */ /* 0x000fe200078e02ea */
[----:B------:R2:W-:Y:S01]  /*b2b70*/  @P4 STG.E [R16.64], R127 ;  /* 0x0000007f10004986 */ /* 0x0005e2000c101908 */
[----:B------:R-:W-:Y:S02]  /*b2b80*/  ISETP.LT.AND P2, PT, R143, c[0x0][0x178], !P1 ;  /* 0x00005e008f007a0c */ /* 0x000fe40004f41270 */
[----:B------:R-:W-:Y:S01]  /*b2b90*/  ISETP.LT.AND P4, PT, R55, c[0x0][0x178], !P1 ;  /* 0x00005e0037007a0c */ /* 0x000fe20004f81270 */
[----:B------:R2:W-:Y:S01]  /*b2ba0*/  @P0 STG.E [R20.64], R135 ;  /* 0x0000008714000986 */ /* 0x0005e2000c101908 */
[----:B------:R-:W-:-:S03]  /*b2bb0*/  ISETP.LT.AND P3, PT, R39, c[0x0][0x178], !P1 ;  /* 0x00005e0027007a0c */ /* 0x000fc60004f61270 */
[----:B----4-:R4:W-:Y:S01]  /*b2bc0*/  @P5 STG.E [R22.64], R128 ;  /* 0x0000008016005986 */ /* 0x0109e2000c101908 */
[----:B------:R-:W-:Y:S02]  /*b2bd0*/  ISETP.LT.AND P5, PT, R111, c[0x0][0x178], !P1 ;  /* 0x00005e006f007a0c */ /* 0x000fe40004fa1270 */
[----:B------:R-:W-:Y:S02]  /*b2be0*/  ISETP.LT.AND P0, PT, R171, c[0x0][0x178], !P1 ;  /* 0x00005e00ab007a0c */ /* 0x000fe40004f01270 */
[----:B------:R-:W-:Y:S01]  /*b2bf0*/  ISETP.LT.AND P1, PT, R195, c[0x0][0x178], !P1 ;  /* 0x00005e00c3007a0c */ /* 0x000fe20004f21270 */
[----:B-1----:R-:W-:-:S04]  /*b2c00*/  IMAD.WIDE R4, R27, 0x4, R232 ;  /* 0x000000041b047825 */ /* 0x002fc800078e02e8 */
[C---:B------:R-:W-:Y:S01]  /*b2c10*/  IMAD.WIDE R8, R27.reuse, 0x4, R196 ;  /* 0x000000041b087825 */ /* 0x040fe200078e02c4 */
[----:B------:R1:W-:Y:S03]  /*b2c20*/  @P6 STG.E [R4.64], R10 ;  /* 0x0000000a04006986 */ /* 0x0003e6000c101908 */
[C---:B------:R-:W-:Y:S01]  /*b2c30*/  IMAD.WIDE R12, R27.reuse, 0x4, R222 ;  /* 0x000000041b0c7825 */ /* 0x040fe200078e02de */
[----:B------:R-:W-:Y:S03]  /*b2c40*/  @P2 STG.E [R8.64], R34 ;  /* 0x0000002208002986 */ /* 0x000fe6000c101908 */
[C---:B--2---:R-:W-:Y:S01]  /*b2c50*/  IMAD.WIDE R16, R27.reuse, 0x4, R220 ;  /* 0x000000041b107825 */ /* 0x044fe200078e02dc */
[----:B------:R-:W-:Y:S03]  /*b2c60*/  @P4 STG.E [R12.64], R50 ;  /* 0x000000320c004986 */ /* 0x000fe6000c101908 */
[C---:B------:R-:W-:Y:S01]  /*b2c70*/  IMAD.WIDE R20, R27.reuse, 0x4, R218 ;  /* 0x000000041b147825 */ /* 0x040fe200078e02da */
[----:B------:R-:W-:Y:S03]  /*b2c80*/  @P3 STG.E [R16.64], R94 ;  /* 0x0000005e10003986 */ /* 0x000fe6000c101908 */
[C---:B----4-:R-:W-:Y:S01]  /*b2c90*/  IMAD.WIDE R22, R27.reuse, 0x4, R216 ;  /* 0x000000041b167825 */ /* 0x050fe200078e02d8 */
[----:B------:R-:W2:Y:S03]  /*b2ca0*/  LDL.LU R128, [R1+0x3a8] ;  /* 0x0003a80001807983 */ /* 0x000ea60000300800 */
[----:B-1----:R-:W-:Y:S01]  /*b2cb0*/  IMAD.WIDE R4, R27, 0x4, R198 ;  /* 0x000000041b047825 */ /* 0x002fe200078e02c6 */
[----:B------:R-:W-:Y:S04]  /*b2cc0*/  @P5 STG.E [R20.64], R78 ;  /* 0x0000004e14005986 */ /* 0x000fe8000c101908 */
[----:B------:R-:W-:Y:S04]  /*b2cd0*/  @P0 STG.E [R22.64], R122 ;  /* 0x0000007a16000986 */ /* 0x000fe8000c101908 */
[----:B------:R1:W-:Y:S04]  /*b2ce0*/  @P1 STG.E [R4.64], R18 ;  /* 0x0000001204001986 */ /* 0x0003e8000c101908 */
[----:B-1----:R-:W4:Y:S01]  /*b2cf0*/  LDL.LU R18, [R1+0x3e20] ;  /* 0x003e200001127983 */ /* 0x002f220000300800 */
[----:B---3--:R-:W-:-:S03]  /*b2d00*/  ISETP.GE.AND P1, PT, R0, c[0x0][0x17c], PT ;  /* 0x00005f0000007a0c */ /* 0x008fc60003f26270 */
[----:B------:R-:W3:Y:S01]  /*b2d10*/  LDL.LU R0, [R1+0x3e18] ;  /* 0x003e180001007983 */ /* 0x000ee20000300800 */
[----:B------:R-:W-:-:S04]  /*b2d20*/  ISETP.GE.AND P6, PT, R26, c[0x0][0x17c], PT ;  /* 0x00005f001a007a0c */ /* 0x000fc80003fc6270 */
[----:B------:R-:W-:Y:S02]  /*b2d30*/  ISETP.LT.AND P2, PT, R54, c[0x0][0x178], !P6 ;  /* 0x00005e0036007a0c */ /* 0x000fe40007741270 */
[----:B------:R-:W-:Y:S02]  /*b2d40*/  ISETP.LT.AND P3, PT, R243, c[0x0][0x178], !P6 ;  /* 0x00005e00f3007a0c */ /* 0x000fe40007761270 */
[----:B------:R-:W-:-:S05]  /*b2d50*/  IADD3 R3, R27, c[0x0][0x198], RZ ;  /* 0x000066001b037a10 */ /* 0x000fca0007ffe0ff */
[----:B------:R-:W-:Y:S01]  /*b2d60*/  IMAD.WIDE R8, R3, 0x4, R234 ;  /* 0x0000000403087825 */ /* 0x000fe200078e02ea */
[----:B------:R-:W-:-:S03]  /*b2d70*/  ISETP.LT.AND P4, PT, R143, c[0x0][0x178], !P6 ;  /* 0x00005e008f007a0c */ /* 0x000fc60007781270 */
[----:B------:R-:W-:Y:S01]  /*b2d80*/  IMAD.WIDE R12, R3, 0x4, R232 ;  /* 0x00000004030c7825 */ /* 0x000fe200078e02e8 */
[----:B------:R-:W-:Y:S02]  /*b2d90*/  ISETP.LT.AND P0, PT, R55, c[0x0][0x178], !P6 ;  /* 0x00005e0037007a0c */ /* 0x000fe40007701270 */
[----:B------:R-:W-:Y:S01]  /*b2da0*/  ISETP.LT.AND P5, PT, R39, c[0x0][0x178], !P6 ;  /* 0x00005e0027007a0c */ /* 0x000fe200077a1270 */
[----:B------:R-:W-:-:S04]  /*b2db0*/  IMAD.WIDE R16, R3, 0x4, R196 ;  /* 0x0000000403107825 */ /* 0x000fc800078e02c4 */
[----:B------:R-:W-:Y:S01]  /*b2dc0*/  IMAD.WIDE R20, R3, 0x4, R222 ;  /* 0x0000000403147825 */ /* 0x000fe200078e02de */
[----:B------:R1:W-:Y:S01]  /*b2dd0*/  @P2 STG.E [R8.64], R112 ;  /* 0x0000007008002986 */ /* 0x0003e2000c101908 */
[----:B------:R-:W-:-:S03]  /*b2de0*/  ISETP.LT.AND P2, PT, R171, c[0x0][0x178], !P6 ;  /* 0x00005e00ab007a0c */ /* 0x000fc60007741270 */
[----:B------:R1:W-:Y:S01]  /*b2df0*/  @P3 STG.E [R12.64], R11 ;  /* 0x0000000b0c003986 */ /* 0x0003e2000c101908 */
[----:B------:R-:W-:-:S03]  /*b2e00*/  ISETP.LT.AND P3, PT, R111, c[0x0][0x178], !P6 ;  /* 0x00005e006f007a0c */ /* 0x000fc60007761270 */
[----:B-1----:R-:W4:Y:S01]  /*b2e10*/  LDL.LU R112, [R1+0x3ac] ;  /* 0x0003ac0001707983 */ /* 0x002f220000300800 */
[----:B------:R-:W-:Y:S01]  /*b2e20*/  IMAD.WIDE R22, R3, 0x4, R220 ;  /* 0x0000000403167825 */ /* 0x000fe200078e02dc */
[----:B------:R-:W-:-:S03]  /*b2e30*/  ISETP.LT.AND P6, PT, R195, c[0x0][0x178], !P6 ;  /* 0x00005e00c3007a0c */ /* 0x000fc600077c1270 */
[C---:B------:R-:W-:Y:S01]  /*b2e40*/  IMAD.WIDE R4, R3.reuse, 0x4, R218 ;  /* 0x0000000403047825 */ /* 0x040fe200078e02da */
[----:B------:R1:W-:Y:S01]  /*b2e50*/  @P4 STG.E [R16.64], R35 ;  /* 0x0000002310004986 */ /* 0x0003e2000c101908 */
[----:B------:R-:W-:Y:S02]  /*b2e60*/  ISETP.LT.AND P4, PT, R54, c[0x0][0x178], !P1 ;  /* 0x00005e0036007a0c */ /* 0x000fe40004f81270 */
[----:B------:R-:W-:Y:S01]  /*b2e70*/  IMAD.WIDE R8, R3, 0x4, R216 ;  /* 0x0000000403087825 */ /* 0x000fe200078e02d8 */
[----:B------:R1:W-:Y:S01]  /*b2e80*/  @P0 STG.E [R20.64], R51 ;  /* 0x0000003314000986 */ /* 0x0003e2000c101908 */
[----:B------:R-:W-:Y:S02]  /*b2e90*/  ISETP.LT.AND P0, PT, R243, c[0x0][0x178], !P1 ;  /* 0x00005e00f3007a0c */ /* 0x000fe40004f01270 */
[----:B------:R-:W-:Y:S01]  /*b2ea0*/  IMAD.WIDE R10, R3, 0x4, R198 ;  /* 0x00000004030a7825 */ /* 0x000fe200078e02c6 */
[----:B------:R-:W-:Y:S01]  /*b2eb0*/  @P5 STG.E [R22.64], R95 ;  /* 0x0000005f16005986 */ /* 0x000fe2000c101908 */
[----:B------:R-:W-:-:S02]  /*b2ec0*/  ISETP.LT.AND P5, PT, R143, c[0x0][0x178], !P1 ;  /* 0x00005e008f007a0c */ /* 0x000fc40004fa1270 */
[----:B------:R-:W-:Y:S01]  /*b2ed0*/  IADD3 R3, R3, c[0x0][0x198], RZ ;  /* 0x0000660003037a10 */ /* 0x000fe20007ffe0ff */
[----:B------:R1:W-:Y:S01]  /*b2ee0*/  @P3 STG.E [R4.64], R79 ;  /* 0x0000004f04003986 */ /* 0x0003e2000c101908 */
[----:B------:R-:W-:-:S03]  /*b2ef0*/  ISETP.LT.AND P3, PT, R55, c[0x0][0x178], !P1 ;  /* 0x00005e0037007a0c */ /* 0x000fc60004f61270 */
[----:B------:R1:W-:Y:S01]  /*b2f00*/  @P2 STG.E [R8.64], R123 ;  /* 0x0000007b08002986 */ /* 0x0003e2000c101908 */
[----:B------:R-:W-:Y:S01]  /*b2f10*/  ISETP.LT.AND P2, PT, R39, c[0x0][0x178], !P1 ;  /* 0x00005e0027007a0c */ /* 0x000fe20004f41270 */
[----:B------:R-:W-:-:S04]  /*b2f20*/  IMAD.WIDE R12, R3, 0x4, R234 ;  /* 0x00000004030c7825 */ /* 0x000fc800078e02ea */
[C---:B-1----:R-:W-:Y:S01]  /*b2f30*/  IMAD.WIDE R16, R3.reuse, 0x4, R232 ;  /* 0x0000000403107825 */ /* 0x042fe200078e02e8 */
[----:B------:R1:W-:Y:S03]  /*b2f40*/  @P6 STG.E [R10.64], R19 ;  /* 0x000000130a006986 */ /* 0x0003e6000c101908 */
[----:B------:R-:W-:-:S04]  /*b2f50*/  IMAD.WIDE R20, R3, 0x4, R196 ;  /* 0x0000000403147825 */ /* 0x000fc800078e02c4 */
[----:B------:R-:W-:-:S04]  /*b2f60*/  IMAD.WIDE R4, R3, 0x4, R222 ;  /* 0x0000000403047825 */ /* 0x000fc800078e02de */
[----:B------:R-:W-:Y:S01]  /*b2f70*/  IMAD.WIDE R8, R3, 0x4, R220 ;  /* 0x0000000403087825 */ /* 0x000fe200078e02dc */
[----:B--2---:R2:W-:Y:S04]  /*b2f80*/  @P4 STG.E [R12.64], R128 ;  /* 0x000000800c004986 */ /* 0x0045e8000c101908 */
[----:B------:R1:W-:Y:S04]  /*b2f90*/  @P0 STG.E [R16.64], R6 ;  /* 0x0000000610000986 */ /* 0x0003e8000c101908 */
[----:B------:R-:W-:Y:S04]  /*b2fa0*/  @P5 STG.E [R20.64], R30 ;  /* 0x0000001e14005986 */ /* 0x000fe8000c101908 */
[----:B------:R-:W-:Y:S04]  /*b2fb0*/  @P3 STG.E [R4.64], R46 ;  /* 0x0000002e04003986 */ /* 0x000fe8000c101908 */
[----:B------:R1:W-:Y:S01]  /*b2fc0*/  @P2 STG.E [R8.64], R90 ;  /* 0x0000005a08002986 */ /* 0x0003e2000c101908 */
[----:B---3--:R-:W-:-:S03]  /*b2fd0*/  ISETP.GE.AND P2, PT, R0, c[0x0][0x17c], PT ;  /* 0x00005f0000007a0c */ /* 0x008fc60003f46270 */
[----:B------:R-:W3:Y:S01]  /*b2fe0*/  LDL.LU R0, [R1+0x3e50] ;  /* 0x003e500001007983 */ /* 0x000ee20000300800 */
[----:B----4-:R-:W-:Y:S02]  /*b2ff0*/  ISETP.GE.AND P4, PT, R18, c[0x0][0x17c], PT ;  /* 0x00005f0012007a0c */ /* 0x010fe40003f86270 */
[----:B------:R-:W-:Y:S02]  /*b3000*/  ISETP.LT.AND P6, PT, R111, c[0x0][0x178], !P1 ;  /* 0x00005e006f007a0c */ /* 0x000fe40004fc1270 */
[C---:B------:R-:W-:Y:S01]  /*b3010*/  IADD3 R23, R3.reuse, c[0x0][0x198], RZ ;  /* 0x0000660003177a10 */ /* 0x040fe20007ffe0ff */
[----:B-1----:R-:W-:Y:S01]  /*b3020*/  IMAD.WIDE R10, R3, 0x4, R218 ;  /* 0x00000004030a7825 */ /* 0x002fe200078e02da */
[----:B------:R-:W-:Y:S01]  /*b3030*/  ISETP.LT.AND P0, PT, R171, c[0x0][0x178], !P1 ;  /* 0x00005e00ab007a0c */ /* 0x000fe20004f01270 */
[----:B------:R-:W4:Y:S01]  /*b3040*/  LDL.LU R22, [R1+0x3e4c] ;  /* 0x003e4c0001167983 */ /* 0x000f220000300800 */
[----:B------:R-:W-:Y:S02]  /*b3050*/  ISETP.LT.AND P1, PT, R195, c[0x0][0x178], !P1 ;  /* 0x00005e00c3007a0c */ /* 0x000fe40004f21270 */
[----:B------:R-:W-:-:S02]  /*b3060*/  ISETP.LT.AND P3, PT, R54, c[0x0][0x178], !P4 ;  /* 0x00005e0036007a0c */ /* 0x000fc40006761270 */
[----:B------:R-:W-:Y:S01]  /*b3070*/  ISETP.LT.AND P5, PT, R243, c[0x0][0x178], !P4 ;  /* 0x00005e00f3007a0c */ /* 0x000fe200067a1270 */
[----:B--2---:R-:W-:-:S04]  /*b3080*/  IMAD.WIDE R12, R3, 0x4, R216 ;  /* 0x00000004030c7825 */ /* 0x004fc800078e02d8 */
[----:B------:R-:W-:Y:S01]  /*b3090*/  IMAD.WIDE R16, R3, 0x4, R198 ;  /* 0x0000000403107825 */ /* 0x000fe200078e02c6 */
[----:B------:R1:W-:Y:S03]  /*b30a0*/  @P6 STG.E [R10.64], R74 ;  /* 0x0000004a0a006986 */ /* 0x0003e6000c101908 */
[C---:B------:R-:W-:Y:S01]  /*b30b0*/  IMAD.WIDE R18, R23.reuse, 0x4, R234 ;  /* 0x0000000417127825 */ /* 0x040fe200078e02ea */
[----:B------:R2:W-:Y:S03]  /*b30c0*/  @P0 STG.E [R12.64], R118 ;  /* 0x000000760c000986 */ /* 0x0005e6000c101908 */
[----:B------:R-:W-:Y:S01]  /*b30d0*/  IMAD.WIDE R8, R23, 0x4, R232 ;  /* 0x0000000417087825 */ /* 0x000fe200078e02e8 */
[----:B------:R-:W-:Y:S01]  /*b30e0*/  ISETP.LT.AND P6, PT, R143, c[0x0][0x178], !P4 ;  /* 0x00005e008f007a0c */ /* 0x000fe200067c1270 */
[----:B------:R2:W-:Y:S01]  /*b30f0*/  @P1 STG.E [R16.64], R14 ;  /* 0x0000000e10001986 */ /* 0x0005e2000c101908 */
[----:B------:R-:W-:-:S02]  /*b3100*/  ISETP.LT.AND P0, PT, R55, c[0x0][0x178], !P4 ;  /* 0x00005e0037007a0c */ /* 0x000fc40006701270 */
[----:B------:R-:W-:Y:S01]  /*b3110*/  ISETP.LT.AND P1, PT, R39, c[0x0][0x178], !P4 ;  /* 0x00005e0027007a0c */ /* 0x000fe20006721270 */
[----:B-1----:R-:W-:-:S04]  /*b3120*/  IMAD.WIDE R10, R23, 0x4, R196 ;  /* 0x00000004170a7825 */ /* 0x002fc800078e02c4 */
[----:B--2---:R-:W-:Y:S01]  /*b3130*/  IMAD.WIDE R12, R23, 0x4, R222 ;  /* 0x00000004170c7825 */ /* 0x004fe200078e02de */
[----:B------:R1:W-:Y:S04]  /*b3140*/  @P3 STG.E [R18.64], R112 ;  /* 0x0000007012003986 */ /* 0x0003e8000c101908 */
[----:B------:R2:W-:Y:S01]  /*b3150*/  @P5 STG.E [R8.64], R7 ;  /* 0x0000000708005986 */ /* 0x0005e2000c101908 */
[----:B------:R-:W-:Y:S01]  /*b3160*/  ISETP.LT.AND P5, PT, R111, c[0x0][0x178], !P4 ;  /* 0x00005e006f007a0c */ /* 0x000fe200067a1270 */
[----:B------:R-:W-:Y:S01]  /*b3170*/  IMAD.WIDE R16, R23, 0x4, R220 ;  /* 0x0000000417107825 */ /* 0x000fe200078e02dc */
[----:B------:R-:W-:Y:S01]  /*b3180*/  ISETP.LT.AND P3, PT, R171, c[0x0][0x178], !P4 ;  /* 0x00005e00ab007a0c */ /* 0x000fe20006761270 */
[----:B------:R2:W-:Y:S02]  /*b3190*/  @P6 STG.E [R10.64], R31 ;  /* 0x0000001f0a006986 */ /* 0x0005e4000c101908 */
[----:B-1----:R-:W-:-:S02]  /*b31a0*/  IMAD.WIDE R18, R23, 0x4, R218 ;  /* 0x0000000417127825 */ /* 0x002fc400078e02da */
[----:B------:R-:W-:Y:S01]  /*b31b0*/  @P0 STG.E [R12.64], R47 ;  /* 0x0000002f0c000986 */ /* 0x000fe2000c101908 */
[----:B------:R-:W-:Y:S02]  /*b31c0*/  ISETP.LT.AND P4, PT, R195, c[0x0][0x178], !P4 ;  /* 0x00005e00c3007a0c */ /* 0x000fe40006781270 */
[----:B------:R-:W-:Y:S01]  /*b31d0*/  ISETP.LT.AND P6, PT, R54, c[0x0][0x178], !P2 ;  /* 0x00005e0036007a0c */ /* 0x000fe200057c1270 */
[----:B------:R-:W-:Y:S01]  /*b31e0*/  @P1 STG.E [R16.64], R91 ;  /* 0x0000005b10001986 */ /* 0x000fe2000c101908 */
[----:B------:R-:W-:-:S03]  /*b31f0*/  IADD3 R25, R23, c[0x0][0x198], RZ ;  /* 0x0000660017197a10 */ /* 0x000fc60007ffe0ff */
[----:B------:R-:W-:Y:S01]  /*b3200*/  @P5 STG.E [R18.64], R75 ;  /* 0x0000004b12005986 */ /* 0x000fe2000c101908 */
[----:B------:R-:W-:Y:S01]  /*b3210*/  ISETP.LT.AND P5, PT, R243, c[0x0][0x178], !P2 ;  /* 0x00005e00f3007a0c */ /* 0x000fe200057a1270 */
[C---:B------:R-:W-:Y:S02]  /*b3220*/  IMAD.WIDE R20, R23.reuse, 0x4, R216 ;  /* 0x0000000417147825 */ /* 0x040fe400078e02d8 */
[----:B------:R1:W3:Y:S02]  /*b3230*/  LDS.128 R4, [R2] ;  /* 0x0000000002047984 */ /* 0x0002e40000000c00 */
[----:B--2---:R-:W-:-:S04]  /*b3240*/  IMAD.WIDE R8, R23, 0x4, R198 ;  /* 0x0000000417087825 */ /* 0x004fc800078e02c6 */
[C---:B------:R-:W-:Y:S01]  /*b3250*/  IMAD.WIDE R10, R25.reuse, 0x4, R234 ;  /* 0x00000004190a7825 */ /* 0x040fe200078e02ea */
[----:B------:R-:W-:Y:S03]  /*b3260*/  @P3 STG.E [R20.64], R119 ;  /* 0x0000007714003986 */ /* 0x000fe6000c101908 */
[----:B-1----:R-:W-:Y:S01]  /*b3270*/  IMAD.WIDE R2, R25, 0x4, R232 ;  /* 0x0000000419027825 */ /* 0x002fe200078e02e8 */
[----:B------:R1:W-:Y:S04]  /*b3280*/  @P4 STG.E [R8.64], R15 ;  /* 0x0000000f08004986 */ /* 0x0003e8000c101908 */
[----:B------:R2:W-:Y:S04]  /*b3290*/  @P6 STG.E [R10.64], R152 ;  /* 0x000000980a006986 */ /* 0x0005e8000c101908 */
[----:B------:R1:W-:Y:S01]  /*b32a0*/  @P5 STG.E [R2.64], R164 ;  /* 0x000000a402005986 */ /* 0x0003e2000c101908 */
[----:B---3--:R-:W-:-:S03]  /*b32b0*/  ISETP.GE.AND P5, PT, R0, c[0x0][0x17c], PT ;  /* 0x00005f0000007a0c */ /* 0x008fc60003fa6270 */
[----:B------:R-:W3:Y:S01]  /*b32c0*/  LDL.LU R0, [R1+0x3e48] ;  /* 0x003e480001007983 */ /* 0x000ee20000300800 */
[----:B------:R-:W-:Y:S02]  /*b32d0*/  ISETP.LT.AND P0, PT, R143, c[0x0][0x178], !P2 ;  /* 0x00005e008f007a0c */ /* 0x000fe40005701270 */
[----:B------:R-:W-:Y:S02]  /*b32e0*/  ISETP.LT.AND P3, PT, R55, c[0x0][0x178], !P2 ;  /* 0x00005e0037007a0c */ /* 0x000fe40005761270 */
[----:B------:R-:W-:Y:S01]  /*b32f0*/  ISETP.LT.AND P1, PT, R39, c[0x0][0x178], !P2 ;  /* 0x00005e0027007a0c */ /* 0x000fe20005721270 */
[----:B------:R-:W-:Y:S01]  /*b3300*/  IMAD.WIDE R12, R25, 0x4, R196 ;  /* 0x00000004190c7825 */ /* 0x000fe200078e02c4 */
[----:B------:R-:W-:-:S03]  /*b3310*/  ISETP.LT.AND P6, PT, R111, c[0x0][0x178], !P2 ;  /* 0x00005e006f007a0c */ /* 0x000fc600057c1270 */
[----:B------:R-:W-:Y:S01]  /*b3320*/  IMAD.WIDE R16, R25, 0x4, R222 ;  /* 0x0000000419107825 */ /* 0x000fe200078e02de */
[----:B------:R-:W-:-:S03]  /*b3330*/  ISETP.LT.AND P4, PT, R171, c[0x0][0x178], !P2 ;  /* 0x00005e00ab007a0c */ /* 0x000fc60005781270 */
[----:B------:R-:W-:Y:S01]  /*b3340*/  IMAD.WIDE R18, R25, 0x4, R220 ;  /* 0x0000000419127825 */ /* 0x000fe200078e02dc */
[----:B------:R2:W-:Y:S01]  /*b3350*/  @P0 STG.E [R12.64], R184 ;  /* 0x000000b80c000986 */ /* 0x0005e2000c101908 */
[----:B------:R-:W-:Y:S02]  /*b3360*/  ISETP.LT.AND P2, PT, R195, c[0x0][0x178], !P2 ;  /* 0x00005e00c3007a0c */ /* 0x000fe40005741270 */
[----:B------:R-:W-:Y:S01]  /*b3370*/  ISETP.LT.AND P0, PT, R54, c[0x0][0x178], !P5 ;  /* 0x00005e0036007a0c */ /* 0x000fe20006f01270 */
[----:B------:R4:W-:Y:S01]  /*b3380*/  @P3 STG.E [R16.64], R188 ;  /* 0x000000bc10003986 */ /* 0x0009e2000c101908 */
[----:B------:R-:W-:-:S03]  /*b3390*/  IADD3 R23, R25, c[0x0][0x198], RZ ;  /* 0x0000660019177a10 */ /* 0x000fc60007ffe0ff */
[----:B------:R4:W-:Y:S01]  /*b33a0*/  @P1 STG.E [R18.64], R208 ;  /* 0x000000d012001986 */ /* 0x0009e2000c101908 */
[----:B------:R-:W-:Y:S01]  /*b33b0*/  ISETP.LT.AND P1, PT, R243, c[0x0][0x178], !P5 ;  /* 0x00005e00f3007a0c */ /* 0x000fe20006f21270 */
[----:B-1----:R-:W-:-:S04]  /*b33c0*/  IMAD.WIDE R8, R25, 0x4, R218 ;  /* 0x0000000419087825 */ /* 0x002fc800078e02da */
[C---:B--2---:R-:W-:Y:S01]  /*b33d0*/  IMAD.WIDE R10, R25.reuse, 0x4, R216 ;  /* 0x00000004190a7825 */ /* 0x044fe200078e02d8 */
[----:B------:R-:W-:Y:S03]  /*b33e0*/  @P6 STG.E [R8.64], R212 ;  /* 0x000000d408006986 */ /* 0x000fe6000c101908 */
[----:B------:R-:W-:Y:S01]  /*b33f0*/  IMAD.WIDE R2, R25, 0x4, R198 ;  /* 0x0000000419027825 */ /* 0x000fe200078e02c6 */
[----:B------:R-:W-:Y:S03]  /*b3400*/  @P4 STG.E [R10.64], R224 ;  /* 0x000000e00a004986 */ /* 0x000fe6000c101908 */
[----:B------:R-:W-:Y:S01]  /*b3410*/  IMAD.WIDE R12, R23, 0x4, R234 ;  /* 0x00000004170c7825 */ /* 0x000fe200078e02ea */
[----:B------:R-:W-:-:S03]  /*b3420*/  ISETP.LT.AND P4, PT, R143, c[0x0][0x178], !P5 ;  /* 0x00005e008f007a0c */ /* 0x000fc60006f81270 */
[----:B------:R-:W-:Y:S01]  /*b3430*/  IMAD.WIDE R14, R23, 0x4, R232 ;  /* 0x00000004170e7825 */ /* 0x000fe200078e02e8 */
[----:B------:R1:W-:Y:S01]  /*b3440*/  @P2 STG.E [R2.64], R4 ;  /* 0x0000000402002986 */ /* 0x0003e2000c101908 */
[----:B------:R-:W-:Y:S02]  /*b3450*/  ISETP.LT.AND P3, PT, R55, c[0x0][0x178], !P5 ;  /* 0x00005e0037007a0c */ /* 0x000fe40006f61270 */
[----:B------:R-:W-:Y:S01]  /*b3460*/  ISETP.LT.AND P6, PT, R39, c[0x0][0x178], !P5 ;  /* 0x00005e0027007a0c */ /* 0x000fe20006fc1270 */
[----:B------:R2:W-:Y:S01]  /*b3470*/  @P0 STG.E [R12.64], R153 ;  /* 0x000000990c000986 */ /* 0x0005e2000c101908 */
[----:B------:R-:W-:-:S03]  /*b3480*/  ISETP.LT.AND P0, PT, R171, c[0x0][0x178], !P5 ;  /* 0x00005e00ab007a0c */ /* 0x000fc60006f01270 */
[----:B------:R1:W-:Y:S01]  /*b3490*/  @P1 STG.E [R14.64], R165 ;  /* 0x000000a50e001986 */ /* 0x0003e2000c101908 */
[----:B------:R-:W-:Y:S01]  /*b34a0*/  ISETP.LT.AND P1, PT, R111, c[0x0][0x178], !P5 ;  /* 0x00005e006f007a0c */ /* 0x000fe20006f21270 */
[----:B----4-:R-:W-:-:S04]  /*b34b0*/  IMAD.WIDE R16, R23, 0x4, R196 ;  /* 0x0000000417107825 */ /* 0x010fc800078e02c4 */
[C---:B------:R-:W-:Y:S01]  /*b34c0*/  IMAD.WIDE R18, R23.reuse, 0x4, R222 ;  /* 0x0000000417127825 */ /* 0x040fe200078e02de */
[----:B------:R4:W-:Y:S03]  /*b34d0*/  @P4 STG.E [R16.64], R185 ;  /* 0x000000b910004986 */ /* 0x0009e6000c101908 */
[C---:B------:R-:W-:Y:S01]  /*b34e0*/  IMAD.WIDE R20, R23.reuse, 0x4, R220 ;  /* 0x0000000417147825 */ /* 0x040fe200078e02dc */
[----:B------:R3:W-:Y:S03]  /*b34f0*/  @P3 STG.E [R18.64], R189 ;  /* 0x000000bd12003986 */ /* 0x0007e6000c101908 */
[C---:B-1----:R-:W-:Y:S01]  /*b3500*/  IMAD.WIDE R2, R23.reuse, 0x4, R218 ;  /* 0x0000000417027825 */ /* 0x042fe200078e02da */
[----:B------:R1:W-:Y:S03]  /*b3510*/  @P6 STG.E [R20.64], R209 ;  /* 0x000000d114006986 */ /* 0x0003e6000c101908 */
[----:B--2---:R-:W-:Y:S01]  /*b3520*/  IMAD.WIDE R12, R23, 0x4, R216 ;  /* 0x00000004170c7825 */ /* 0x004fe200078e02d8 */
[----:B------:R2:W-:Y:S04]  /*b3530*/  @P1 STG.E [R2.64], R213 ;  /* 0x000000d502001986 */ /* 0x0005e8000c101908 */
[----:B------:R-:W-:Y:S01]  /*b3540*/  @P0 STG.E [R12.64], R225 ;  /* 0x000000e10c000986 */ /* 0x000fe2000c101908 */
[----:B---3--:R-:W-:-:S03]  /*b3550*/  ISETP.GE.AND P0, PT, R0, c[0x0][0x17c], PT ;  /* 0x00005f0000007a0c */ /* 0x008fc60003f06270 */
[----:B------:R-:W3:Y:S01]  /*b3560*/  LDL.LU R0, [R1+0x3e44] ;  /* 0x003e440001007983 */ /* 0x000ee20000300800 */
[----:B------:R-:W-:Y:S02]  /*b3570*/  ISETP.GE.AND P2, PT, R22, c[0x0][0x17c], PT ;  /* 0x00005f0016007a0c */ /* 0x000fe40003f46270 */
[----:B------:R-:W-:Y:S02]  /*b3580*/  ISETP.LT.AND P5, PT, R195, c[0x0][0x178], !P5 ;  /* 0x00005e00c3007a0c */ /* 0x000fe40006fa1270 */
[C---:B------:R-:W-:Y:S01]  /*b3590*/  IADD3 R25, R23.reuse, c[0x0][0x198], RZ ;  /* 0x0000660017197a10 */ /* 0x040fe20007ffe0ff */
[----:B------:R-:W-:Y:S01]  /*b35a0*/  IMAD.WIDE R14, R23, 0x4, R198 ;  /* 0x00000004170e7825 */ /* 0x000fe200078e02c6 */
[----:B------:R-:W-:Y:S01]  /*b35b0*/  ISETP.LT.AND P3, PT, R54, c[0x0][0x178], !P2 ;  /* 0x00005e0036007a0c */ /* 0x000fe20005761270 */
[----:B------:R-:W3:Y:S01]  /*b35c0*/  LDL.LU R26, [R1+0x3e40] ;  /* 0x003e4000011a7983 */ /* 0x000ee20000300800 */
[----:B------:R-:W-:Y:S02]  /*b35d0*/  ISETP.LT.AND P4, PT, R243, c[0x0][0x178], !P2 ;  /* 0x00005e00f3007a0c */ /* 0x000fe40005781270 */
[----:B------:R-:W-:Y:S01]  /*b35e0*/  ISETP.LT.AND P1, PT, R143, c[0x0][0x178], !P2 ;  /* 0x00005e008f007a0c */ /* 0x000fe20005721270 */
[----:B----4-:R-:W-:Y:S01]  /*b35f0*/  IMAD.WIDE R16, R25, 0x4, R234 ;  /* 0x0000000419107825 */ /* 0x010fe200078e02ea */
[----:B------:R-:W-:Y:S01]  /*b3600*/  ISETP.LT.AND P6, PT, R55, c[0x0][0x178], !P2 ;  /* 0x00005e0037007a0c */ /* 0x000fe200057c1270 */
[----:B------:R-:W4:Y:S02]  /*b3610*/  LDL.LU R24, [R1+0x3e3c] ;  /* 0x003e3c0001187983 */ /* 0x000f240000300800 */
[----:B------:R-:W-:-:S02]  /*b3620*/  IMAD.WIDE R18, R25, 0x4, R232 ;  /* 0x0000000419127825 */ /* 0x000fc400078e02e8 */
[----:B------:R2:W-:Y:S02]  /*b3630*/  @P5 STG.E [R14.64], R5 ;  /* 0x000000050e005986 */ /* 0x0005e4000c101908 */
[----:B-1----:R-:W-:Y:S02]  /*b3640*/  IMAD.WIDE R20, R25, 0x4, R196 ;  /* 0x0000000419147825 */ /* 0x002fe400078e02c4 */
[----:B------:R-:W-:Y:S01]  /*b3650*/  @P3 STG.E [R16.64], R148 ;  /* 0x0000009410003986 */ /* 0x000fe2000c101908 */
[----:B------:R-:W-:-:S03]  /*b3660*/  ISETP.LT.AND P3, PT, R39, c[0x0][0x178], !P2 ;  /* 0x00005e0027007a0c */ /* 0x000fc60005761270 */
[----:B------:R-:W-:Y:S01]  /*b3670*/  @P4 STG.E [R18.64], R160 ;  /* 0x000000a012004986 */ /* 0x000fe2000c101908 */
[----:B------:R-:W-:-:S03]  /*b3680*/  ISETP.LT.AND P4, PT, R111, c[0x0][0x178], !P2 ;  /* 0x00005e006f007a0c */ /* 0x000fc60005781270 */
[----:B------:R-:W-:Y:S01]  /*b3690*/  @P1 STG.E [R20.64], R180 ;  /* 0x000000b414001986 */ /* 0x000fe2000c101908 */
[----:B------:R-:W-:Y:S01]  /*b36a0*/  ISETP.LT.AND P1, PT, R171, c[0x0][0x178], !P2 ;  /* 0x00005e00ab007a0c */ /* 0x000fe20005721270 */
[----:B--2---:R-:W-:-:S04]  /*b36b0*/  IMAD.WIDE R2, R25, 0x4, R222 ;  /* 0x0000000419027825 */ /* 0x004fc800078e02de */
[C---:B------:R-:W-:Y:S01]  /*b36c0*/  IMAD.WIDE R4, R25.reuse, 0x4, R220 ;  /* 0x0000000419047825 */ /* 0x040fe200078e02dc */
[----:B------:R-:W-:Y:S03]  /*b36d0*/  @P6 STG.E [R2.64], R172 ;  /* 0x000000ac02006986 */ /* 0x000fe6000c101908 */
[C---:B------:R-:W-:Y:S01]  /*b36e0*/  IMAD.WIDE R12, R25.reuse, 0x4, R218 ;  /* 0x00000004190c7825 */ /* 0x040fe200078e02da */
[----:B------:R-:W-:Y:S03]  /*b36f0*/  @P3 STG.E [R4.64], R204 ;  /* 0x000000cc04003986 */ /* 0x000fe6000c101908 */
[----:B------:R-:W-:Y:S01]  /*b3700*/  IMAD.WIDE R14, R25, 0x4, R216 ;  /* 0x00000004190e7825 */ /* 0x000fe200078e02d8 */
[----:B------:R-:W-:Y:S04]  /*b3710*/  @P4 STG.E [R12.64], R84 ;  /* 0x000000540c004986 */ /* 0x000fe8000c101908 */
[----:B------:R-:W-:Y:S04]  /*b3720*/  @P1 STG.E [R14.64], R228 ;  /* 0x000000e40e001986 */ /* 0x000fe8000c101908 */
[----:B------:R-:W1:Y:S02]  /*b3730*/  S2R R112, SR_TID.X ;  /* 0x0000000000707919 */ /* 0x000e640000002100 */
[C---:B-1----:R-:W-:Y:S01]  /*b3740*/  LOP3.LUT R128, R112.reuse, 0x1f, RZ, 0xc0, !PT ;  /* 0x0000001f70807812 */ /* 0x042fe200078ec0ff */
[----:B------:R-:W-:-:S05]  /*b3750*/  IMAD.SHL.U32 R112, R112, 0x100, RZ ;  /* 0x0000010070707824 */ /* 0x000fca00078e00ff */
[----:B------:R-:W-:-:S04]  /*b3760*/  LOP3.LUT R112, R112, 0x600, RZ, 0xc0, !PT ;  /* 0x0000060070707812 */ /* 0x000fc800078ec0ff */
[----:B------:R-:W-:-:S04]  /*b3770*/  LEA R112, R128, R112, 0x4 ;  /* 0x0000007080707211 */ /* 0x000fc800078e20ff */
[----:B------:R-:W-:-:S05]  /*b3780*/  LOP3.LUT R112, R112, 0x20, RZ, 0x3c, !PT ;  /* 0x0000002070707812 */ /* 0x000fca00078e3cff */
[----:B------:R1:W2:Y:S01]  /*b3790*/  LDS.128 R8, [R112] ;  /* 0x0000000070087984 */ /* 0x0002a20000000c00 */
[----:B---3--:R-:W-:-:S03]  /*b37a0*/  ISETP.GE.AND P1, PT, R0, c[0x0][0x17c], PT ;  /* 0x00005f0000007a0c */ /* 0x008fc60003f26270 */
[----:B------:R-:W3:Y:S04]  /*b37b0*/  LDL.LU R0, [R1+0x3e14] ;  /* 0x003e140001007983 */ /* 0x000ee80000300800 */
[----:B-1----:R-:W1:Y:S01]  /*b37c0*/  S2R R112, SR_TID.X ;  /* 0x0000000000707919 */ /* 0x002e620000002100 */
[----:B------:R-:W-:Y:S02]  /*b37d0*/  ISETP.LT.AND P2, PT, R195, c[0x0][0x178], !P2 ;  /* 0x00005e00c3007a0c */ /* 0x000fe40005741270 */
[----:B------:R-:W-:Y:S02]  /*b37e0*/  ISETP.LT.AND P6, PT, R54, c[0x0][0x178], !P0 ;  /* 0x00005e0036007a0c */ /* 0x000fe400047c1270 */
[C---:B------:R-:W-:Y:S01]  /*b37f0*/  IADD3 R27, R25.reuse, c[0x0][0x198], RZ ;  /* 0x00006600191b7a10 */ /* 0x040fe20007ffe0ff */
[----:B------:R-:W-:-:S04]  /*b3800*/  IMAD.WIDE R16, R25, 0x4, R198 ;  /* 0x0000000419107825 */ /* 0x000fc800078e02c6 */
[----:B------:R-:W-:Y:S01]  /*b3810*/  IMAD.WIDE R18, R27, 0x4, R234 ;  /* 0x000000041b127825 */ /* 0x000fe200078e02ea */
[----:B------:R-:W-:Y:S02]  /*b3820*/  ISETP.LT.AND P5, PT, R243, c[0x0][0x178], !P0 ;  /* 0x00005e00f3007a0c */ /* 0x000fe400047a1270 */
[C---:B-1----:R-:W-:Y:S01]  /*b3830*/  LOP3.LUT R128, R112.reuse, 0x1f, RZ, 0xc0, !PT ;  /* 0x0000001f70807812 */ /* 0x042fe200078ec0ff */
[----:B------:R-:W-:-:S05]  /*b3840*/  IMAD.SHL.U32 R112, R112, 0x100, RZ ;  /* 0x0000010070707824 */ /* 0x000fca00078e00ff */
[----:B------:R-:W-:Y:S01]  /*b3850*/  LOP3.LUT R112, R112, 0x600, RZ, 0xc0, !PT ;  /* 0x0000060070707812 */ /* 0x000fe200078ec0ff */
[----:B--2---:R1:W-:Y:S03]  /*b3860*/  @P2 STG.E [R16.64], R8 ;  /* 0x0000000810002986 */ /* 0x0043e6000c101908 */
[----:B------:R-:W-:Y:S01]  /*b3870*/  LEA R112, R128, R112, 0x4 ;  /* 0x0000007080707211 */ /* 0x000fe200078e20ff */
[----:B------:R2:W-:Y:S01]  /*b3880*/  @P6 STG.E [R18.64], R149 ;  /* 0x0000009512006986 */ /* 0x0005e2000c101908 */
[----:B------:R-:W-:Y:S02]  /*b3890*/  ISETP.LT.AND P2, PT, R143, c[0x0][0x178], !P0 ;  /* 0x00005e008f007a0c */ /* 0x000fe40004741270 */
[----:B------:R-:W-:Y:S02]  /*b38a0*/  LOP3.LUT R112, R112, 0x40, RZ, 0x3c, !PT ;  /* 0x0000004070707812 */ /* 0x000fe400078e3cff */
[----:B------:R-:W-:-:S02]  /*b38b0*/  ISETP.LT.AND P6, PT, R55, c[0x0][0x178], !P0 ;  /* 0x00005e0037007a0c */ /* 0x000fc400047c1270 */
[----:B------:R-:W-:Y:S01]  /*b38c0*/  ISETP.LT.AND P4, PT, R39, c[0x0][0x178], !P0 ;  /* 0x00005e0027007a0c */ /* 0x000fe20004781270 */
[----:B------:R-:W4:Y:S01]  /*b38d0*/  LDS.128 R12, [R112] ;  /* 0x00000000700c7984 */ /* 0x000f220000000c00 */
[----:B------:R-:W-:-:S04]  /*b38e0*/  IMAD.WIDE R2, R27, 0x4, R232 ;  /* 0x000000041b027825 */ /* 0x000fc800078e02e8 */
[C---:B------:R-:W-:Y:S01]  /*b38f0*/  IMAD.WIDE R4, R27.reuse, 0x4, R196 ;  /* 0x000000041b047825 */ /* 0x040fe200078e02c4 */
[----:B------:R2:W-:Y:S03]  /*b3900*/  @P5 STG.E [R2.64], R161 ;  /* 0x000000a102005986 */ /* 0x0005e6000c101908 */
[----:B-1----:R-:W-:Y:S01]  /*b3910*/  IMAD.WIDE R16, R27, 0x4, R222 ;  /* 0x000000041b107825 */ /* 0x002fe200078e02de */
[----:B------:R-:W-:-:S03]  /*b3920*/  ISETP.LT.AND P3, PT, R111, c[0x0][0x178], !P0 ;  /* 0x00005e006f007a0c */ /* 0x000fc60004761270 */
[----:B--2---:R-:W-:Y:S01]  /*b3930*/  IMAD.WIDE R18, R27, 0x4, R220 ;  /* 0x000000041b127825 */ /* 0x004fe200078e02dc */
[----:B------:R1:W-:Y:S01]  /*b3940*/  @P2 STG.E [R4.64], R181 ;  /* 0x000000b504002986 */ /* 0x0003e2000c101908 */
[----:B------:R-:W-:Y:S02]  /*b3950*/  ISETP.LT.AND P5, PT, R171, c[0x0][0x178], !P0 ;  /* 0x00005e00ab007a0c */ /* 0x000fe400047a1270 */
[----:B------:R-:W-:Y:S01]  /*b3960*/  ISETP.LT.AND P0, PT, R195, c[0x0][0x178], !P0 ;  /* 0x00005e00c3007a0c */ /* 0x000fe20004701270 */
[----:B------:R2:W-:Y:S01]  /*b3970*/  @P6 STG.E [R16.64], R173 ;  /* 0x000000ad10006986 */ /* 0x0005e2000c101908 */
[----:B------:R-:W-:-:S03]  /*b3980*/  ISETP.LT.AND P2, PT, R243, c[0x0][0x178], !P1 ;  /* 0x00005e00f3007a0c */ /* 0x000fc60004f41270 */
[----:B------:R1:W-:Y:S01]  /*b3990*/  @P4 STG.E [R18.64], R205 ;  /* 0x000000cd12004986 */ /* 0x0003e2000c101908 */
[----:B------:R-:W-:Y:S01]  /*b39a0*/  ISETP.LT.AND P4, PT, R54, c[0x0][0x178], !P1 ;  /* 0x00005e0036007a0c */ /* 0x000fe20004f81270 */
[----:B------:R-:W-:-:S04]  /*b39b0*/  IMAD.WIDE R20, R27, 0x4, R218 ;  /* 0x000000041b147825 */ /* 0x000fc800078e02da */
[----:B------:R-:W-:-:S04]  /*b39c0*/  IMAD.WIDE R2, R27, 0x4, R216 ;  /* 0x000000041b027825 */ /* 0x000fc800078e02d8 */
[C---:B------:R-:W-:Y:S01]  /*b39d0*/  IMAD.WIDE R22, R27.reuse, 0x4, R198 ;  /* 0x000000041b167825 */ /* 0x040fe200078e02c6 */
[----:B------:R-:W-:Y:S01]  /*b39e0*/  IADD3 R27, R27, c[0x0][0x198], RZ ;  /* 0x000066001b1b7a10 */ /* 0x000fe20007ffe0ff */
[----:B------:R-:W-:Y:S01]  /*b39f0*/  @P3 STG.E [R20.64], R85 ;  /* 0x0000005514003986 */ /* 0x000fe2000c101908 */
[----:B------:R-:W-:-:S03]  /*b3a00*/  ISETP.LT.AND P3, PT, R143, c[0x0][0x178], !P1 ;  /* 0x00005e008f007a0c */ /* 0x000fc60004f61270 */
[C---:B-1----:R-:W-:Y:S01]  /*b3a10*/  IMAD.WIDE R4, R27.reuse, 0x4, R234 ;  /* 0x000000041b047825 */ /* 0x042fe200078e02ea */
[----:B------:R1:W-:Y:S03]  /*b3a20*/  @P5 STG.E [R2.64], R229 ;  /* 0x000000e502005986 */ /* 0x0003e6000c101908 */
[----:B--2---:R-:W-:Y:S01]  /*b3a30*/  IMAD.WIDE R16, R27, 0x4, R232 ;  /* 0x000000041b107825 */ /* 0x004fe200078e02e8 */
[----:B------:R2:W-:Y:S01]  /*b3a40*/  @P0 STG.E [R22.64], R9 ;  /* 0x0000000916000986 */ /* 0x0005e2000c101908 */
[----:B------:R-:W-:Y:S02]  /*b3a50*/  ISETP.LT.AND P6, PT, R55, c[0x0][0x178], !P1 ;  /* 0x00005e0037007a0c */ /* 0x000fe40004fc1270 */
[----:B------:R-:W-:Y:S01]  /*b3a60*/  ISETP.LT.AND P0, PT, R39, c[0x0][0x178], !P1 ;  /* 0x00005e0027007a0c */ /* 0x000fe20004f01270 */
[----:B------:R1:W-:Y:S01]  /*b3a70*/  @P4 STG.E [R4.64], R144 ;  /* 0x0000009004004986 */ /* 0x0003e2000c101908 */
[----:B------:R-:W-:-:S03]  /*b3a80*/  ISETP.LT.AND P5, PT, R111, c[0x0][0x178], !P1 ;  /* 0x00005e006f007a0c */ /* 0x000fc60004fa1270 */
[----:B------:R2:W-:Y:S01]  /*b3a90*/  @P2 STG.E [R16.64], R156 ;  /* 0x0000009c10002986 */ /* 0x0005e2000c101908 */
[----:B------:R-:W-:Y:S02]  /*b3aa0*/  ISETP.LT.AND P2, PT, R171, c[0x0][0x178], !P1 ;  /* 0x00005e00ab007a0c */ /* 0x000fe40004f41270 */
[----:B------:R-:W-:Y:S01]  /*b3ab0*/  ISETP.LT.AND P1, PT, R195, c[0x0][0x178], !P1 ;  /* 0x00005e00c3007a0c */ /* 0x000fe20004f21270 */
[----:B------:R-:W-:-:S04]  /*b3ac0*/  IMAD.WIDE R18, R27, 0x4, R196 ;  /* 0x000000041b127825 */ /* 0x000fc800078e02c4 */
[C---:B-1----:R-:W-:Y:S01]  /*b3ad0*/  IMAD.WIDE R2, R27.reuse, 0x4, R222 ;  /* 0x000000041b027825 */ /* 0x042fe200078e02de */
[----:B------:R1:W-:Y:S03]  /*b3ae0*/  @P3 STG.E [R18.64], R176 ;  /* 0x000000b012003986 */ /* 0x0003e6000c101908 */
[C---:B--2---:R-:W-:Y:S01]  /*b3af0*/  IMAD.WIDE R8, R27.reuse, 0x4, R220 ;  /* 0x000000041b087825 */ /* 0x044fe200078e02dc */
[----:B------:R2:W-:Y:S03]  /*b3b00*/  @P6 STG.E [R2.64], R40 ;  /* 0x0000002802006986 */ /* 0x0005e6000c101908 */
[C---:B------:R-:W-:Y:S01]  /*b3b10*/  IMAD.WIDE R20, R27.reuse, 0x4, R218 ;  /* 0x000000041b147825 */ /* 0x040fe200078e02da */
[----:B------:R1:W-:Y:S03]  /*b3b20*/  @P0 STG.E [R8.64], R200 ;  /* 0x000000c808000986 */ /* 0x0003e6000c101908 */
[C---:B------:R-:W-:Y:S01]  /*b3b30*/  IMAD.WIDE R4, R27.reuse, 0x4, R216 ;  /* 0x000000041b047825 */ /* 0x040fe200078e02d8 */
[----:B------:R1:W-:Y:S03]  /*b3b40*/  @P5 STG.E [R20.64], R80 ;  /* 0x0000005014005986 */ /* 0x0003e6000c101908 */
[----:B------:R-:W-:Y:S01]  /*b3b50*/  IMAD.WIDE R16, R27, 0x4, R198 ;  /* 0x000000041b107825 */ /* 0x000fe200078e02c6 */
[----:B------:R1:W-:Y:S01]  /*b3b60*/  @P2 STG.E [R4.64], R236 ;  /* 0x000000ec04002986 */ /* 0x0003e2000c101908 */
[----:B------:R-:W-:-:S03]  /*b3b70*/  ISETP.GE.AND P4, PT, R26, c[0x0][0x17c], PT ;  /* 0x00005f001a007a0c */ /* 0x000fc60003f86270 */
[----:B----4-:R-:W-:Y:S04]  /*b3b80*/  @P1 STG.E [R16.64], R12 ;  /* 0x0000000c10001986 */ /* 0x010fe8000c101908 */
[----:B------:R-:W4:Y:S01]  /*b3b90*/  LDL.LU R26, [R1+0x3e10] ;  /* 0x003e1000011a7983 */ /* 0x000f220000300800 */
[----:B---3--:R-:W-:-:S03]  /*b3ba0*/  ISETP.GE.AND P1, PT, R0, c[0x0][0x17c], PT ;  /* 0x00005f0000007a0c */ /* 0x008fc60003f26270 */
[----:B------:R-:W3:Y:S01]  /*b3bb0*/  LDL.LU R0, [R1+0x3e0c] ;  /* 0x003e0c0001007983 */ /* 0x000ee20000300800 */
[----:B------:R-:W-:Y:S02]  /*b3bc0*/  ISETP.LT.AND P3, PT, R54, c[0x0][0x178], !P4 ;  /* 0x00005e0036007a0c */ /* 0x000fe40006761270 */
[----:B------:R-:W-:Y:S02]  /*b3bd0*/  ISETP.LT.AND P6, PT, R243, c[0x0][0x178], !P4 ;  /* 0x00005e00f3007a0c */ /* 0x000fe400067c1270 */
[----:B------:R-:W-:Y:S02]  /*b3be0*/  IADD3 R25, R27, c[0x0][0x198], RZ ;  /* 0x000066001b197a10 */ /* 0x000fe40007ffe0ff */
[----:B------:R-:W-:-:S03]  /*b3bf0*/  ISETP.LT.AND P0, PT, R143, c[0x0][0x178], !P4 ;  /* 0x00005e008f007a0c */ /* 0x000fc60006701270 */
[----:B-1----:R-:W-:-:S04]  /*b3c00*/  IMAD.WIDE R18, R25, 0x4, R234 ;  /* 0x0000000419127825 */ /* 0x002fc800078e02ea */
[----:B--2---:R-:W-:Y:S01]  /*b3c10*/  IMAD.WIDE R2, R25, 0x4, R232 ;  /* 0x0000000419027825 */ /* 0x004fe200078e02e8 */
[----:B------:R-:W-:Y:S01]  /*b3c20*/  ISETP.LT.AND P5, PT, R55, c[0x0][0x178], !P4 ;  /* 0x00005e0037007a0c */ /* 0x000fe200067a1270 */
[----:B------:R-:W-:Y:S02]  /*b3c30*/  @P3 STG.E [R18.64], R145 ;  /* 0x0000009112003986 */ /* 0x000fe4000c101908 */
[----:B------:R-:W-:Y:S01]  /*b3c40*/  IMAD.WIDE R8, R25, 0x4, R196 ;  /* 0x0000000419087825 */ /* 0x000fe200078e02c4 */
[----:B------:R-:W-:Y:S01]  /*b3c50*/  ISETP.LT.AND P3, PT, R39, c[0x0][0x178], !P4 ;  /* 0x00005e0027007a0c */ /* 0x000fe20006761270 */
[----:B------:R1:W-:Y:S01]  /*b3c60*/  @P6 STG.E [R2.64], R157 ;  /* 0x0000009d02006986 */ /* 0x0003e2000c101908 */
[----:B------:R-:W-:-:S03]  /*b3c70*/  ISETP.LT.AND P6, PT, R111, c[0x0][0x178], !P4 ;  /* 0x00005e006f007a0c */ /* 0x000fc600067c1270 */
[----:B------:R2:W-:Y:S01]  /*b3c80*/  @P0 STG.E [R8.64], R177 ;  /* 0x000000b108000986 */ /* 0x0005e2000c101908 */
[----:B------:R-:W-:-:S03]  /*b3c90*/  ISETP.LT.AND P0, PT, R171, c[0x0][0x178], !P4 ;  /* 0x00005e00ab007a0c */ /* 0x000fc60006701270 */
[----:B------:R-:W2:Y:S01]  /*b3ca0*/  LDS.128 R16, [R252] ;  /* 0x00000000fc107984 */ /* 0x000ea20000000c00 */
[----:B------:R-:W-:Y:S01]  /*b3cb0*/  IMAD.WIDE R20, R25, 0x4, R222 ;  /* 0x0000000419147825 */ /* 0x000fe200078e02de */
[----:B------:R-:W-:-:S03]  /*b3cc0*/  ISETP.GE.AND P2, PT, R24, c[0x0][0x17c], PT ;  /* 0x00005f0018007a0c */ /* 0x000fc60003f46270 */
[C---:B------:R-:W-:Y:S01]  /*b3cd0*/  IMAD.WIDE R4, R25.reuse, 0x4, R220 ;  /* 0x0000000419047825 */ /* 0x040fe200078e02dc */
[----:B------:R2:W-:Y:S03]  /*b3ce0*/  @P5 STG.E [R20.64], R41 ;  /* 0x0000002914005986 */ /* 0x0005e6000c101908 */
[----:B------:R-:W-:Y:S01]  /*b3cf0*/  IMAD.WIDE R22, R25, 0x4, R218 ;  /* 0x0000000419167825 */ /* 0x000fe200078e02da */
[----:B------:R-:W-:Y:S01]  /*b3d00*/  ISETP.LT.AND P4, PT, R195, c[0x0][0x178], !P4 ;  /* 0x00005e00c3007a0c */ /* 0x000fe20006781270 */
[----:B------:R2:W-:Y:S02]  /*b3d10*/  @P3 STG.E [R4.64], R201 ;  /* 0x000000c904003986 */ /* 0x0005e4000c101908 */
[----:B-1----:R-:W-:Y:S01]  /*b3d20*/  IMAD.WIDE R2, R25, 0x4, R216 ;  /* 0x0000000419027825 */ /* 0x002fe200078e02d8 */
[----:B------:R-:W-:Y:S01]  /*b3d30*/  ISETP.LT.AND P5, PT, R54, c[0x0][0x178], !P2 ;  /* 0x00005e0036007a0c */ /* 0x000fe200057a1270 */
[----:B------:R1:W-:Y:S01]  /*b3d40*/  @P6 STG.E [R22.64], R81 ;  /* 0x0000005116006986 */ /* 0x0003e2000c101908 */
[----:B------:R-:W-:-:S02]  /*b3d50*/  ISETP.LT.AND P3, PT, R243, c[0x0][0x178], !P2 ;  /* 0x00005e00f3007a0c */ /* 0x000fc40005761270 */
[----:B------:R-:W-:Y:S01]  /*b3d60*/  ISETP.LT.AND P6, PT, R143, c[0x0][0x178], !P2 ;  /* 0x00005e008f007a0c */ /* 0x000fe200057c1270 */
[----:B------:R1:W-:Y:S01]  /*b3d70*/  @P0 STG.E [R2.64], R237 ;  /* 0x000000ed02000986 */ /* 0x0003e2000c101908 */
[----:B------:R-:W-:Y:S02]  /*b3d80*/  IADD3 R27, R25, c[0x0][0x198], RZ ;  /* 0x00006600191b7a10 */ /* 0x000fe40007ffe0ff */
[----:B------:R-:W-:Y:S01]  /*b3d90*/  ISETP.LT.AND P0, PT, R55, c[0x0][0x178], !P2 ;  /* 0x00005e0037007a0c */ /* 0x000fe20005701270 */
[----:B--2---:R-:W-:-:S04]  /*b3da0*/  IMAD.WIDE R8, R25, 0x4, R198 ;  /* 0x0000000419087825 */ /* 0x004fc800078e02c6 */
[C---:B------:R-:W-:Y:S01]  /*b3db0*/  IMAD.WIDE R20, R27.reuse, 0x4, R234 ;  /* 0x000000041b147825 */ /* 0x040fe200078e02ea */
[----:B------:R-:W-:Y:S03]  /*b3dc0*/  @P4 STG.E [R8.64], R13 ;  /* 0x0000000d08004986 */ /* 0x000fe6000c101908 */
[C---:B------:R-:W-:Y:S01]  /*b3dd0*/  IMAD.WIDE R24, R27.reuse, 0x4, R232 ;  /* 0x000000041b187825 */ /* 0x040fe200078e02e8 */
[----:B------:R-:W-:Y:S03]  /*b3de0*/  @P5 STG.E [R20.64], R140 ;  /* 0x0000008c14005986 */ /* 0x000fe6000c101908 */
        /* <DEDUP_REMOVED lines=9> */
[----:B------:R-:W-:Y:S01]  /*b3e80*/  ISETP.LT.AND P0, PT, R54, c[0x0][0x178], !P1 ;  /* 0x00005e0036007a0c */ /* 0x000fe20004f01270 */
[C---:B------:R-:W-:Y:S01]  /*b3e90*/  IMAD.WIDE R2, R27.reuse, 0x4, R220 ;  /* 0x000000041b027825 */ /* 0x040fe200078e02dc */
[C---:B--2---:R-:W-:Y:S01]  /*b3ea0*/  IADD3 R25, R27.reuse, c[0x0][0x198], RZ ;  /* 0x000066001b197a10 */ /* 0x044fe20007ffe0ff */
[----:B------:R-:W2:Y:S02]  /*b3eb0*/  LDL.LU R24, [R1+0x3e08] ;  /* 0x003e080001187983 */ /* 0x000ea40000300800 */
[----:B------:R-:W-:-:S04]  /*b3ec0*/  IMAD.WIDE R8, R27, 0x4, R218 ;  /* 0x000000041b087825 */ /* 0x000fc800078e02da */
[C---:B------:R-:W-:Y:S01]  /*b3ed0*/  IMAD.WIDE R12, R27.reuse, 0x4, R216 ;  /* 0x000000041b0c7825 */ /* 0x040fe200078e02d8 */
[----:B------:R3:W-:Y:S03]  /*b3ee0*/  @P4 STG.E [R2.64], R192 ;  /* 0x000000c002004986 */ /* 0x0007e6000c101908 */
[----:B-1----:R-:W-:Y:S01]  /*b3ef0*/  IMAD.WIDE R4, R27, 0x4, R198 ;  /* 0x000000041b047825 */ /* 0x002fe200078e02c6 */
[----:B------:R1:W-:Y:S03]  /*b3f00*/  @P5 STG.E [R8.64], R52 ;  /* 0x0000003408005986 */ /* 0x0003e6000c101908 */
[----:B------:R-:W-:Y:S01]  /*b3f10*/  IMAD.WIDE R20, R25, 0x4, R234 ;  /* 0x0000000419147825 */ /* 0x000fe200078e02ea */
[----:B------:R1:W-:Y:S04]  /*b3f20*/  @P6 STG.E [R12.64], R240 ;  /* 0x000000f00c006986 */ /* 0x0003e8000c101908 */
[----:B------:R1:W-:Y:S04]  /*b3f30*/  @P2 STG.E [R4.64], R16 ;  /* 0x0000001004002986 */ /* 0x0003e8000c101908 */
[----:B------:R1:W-:Y:S01]  /*b3f40*/  @P0 STG.E [R20.64], R141 ;  /* 0x0000008d14000986 */ /* 0x0003e2000c101908 */
[----:B---3--:R-:W-:-:S03]  /*b3f50*/  ISETP.GE.AND P0, PT, R0, c[0x0][0x17c], PT ;  /* 0x00005f0000007a0c */ /* 0x008fc60003f06270 */
[----:B------:R-:W3:Y:S01]  /*b3f60*/  LDL.LU R0, [R1+0x3e00] ;  /* 0x003e000001007983 */ /* 0x000ee20000300800 */
[----:B------:R-:W-:Y:S01]  /*b3f70*/  ISETP.LT.AND P4, PT, R243, c[0x0][0x178], !P1 ;  /* 0x00005e00f3007a0c */ /* 0x000fe20004f81270 */
[----:B------:R-:W-:Y:S01]  /*b3f80*/  IMAD.WIDE R22, R25, 0x4, R232 ;  /* 0x0000000419167825 */ /* 0x000fe200078e02e8 */
[----:B------:R-:W-:Y:S02]  /*b3f90*/  ISETP.LT.AND P5, PT, R143, c[0x0][0x178], !P1 ;  /* 0x00005e008f007a0c */ /* 0x000fe40004fa1270 */
[----:B------:R-:W-:Y:S02]  /*b3fa0*/  ISETP.LT.AND P6, PT, R55, c[0x0][0x178], !P1 ;  /* 0x00005e0037007a0c */ /* 0x000fe40004fc1270 */
[----:B------:R-:W-:Y:S01]  /*b3fb0*/  ISETP.LT.AND P2, PT, R39, c[0x0][0x178], !P1 ;  /* 0x00005e0027007a0c */ /* 0x000fe20004f41270 */
[----:B------:R-:W-:-:S06]  /*b3fc0*/  IMAD.WIDE R2, R25, 0x4, R196 ;  /* 0x0000000419027825 */ /* 0x000fcc00078e02c4 */
[----:B------:R-:W-:Y:S01]  /*b3fd0*/  @P4 STG.E [R22.64], R109 ;  /* 0x0000006d16004986 */ /* 0x000fe2000c101908 */
[----:B------:R-:W-:Y:S01]  /*b3fe0*/  ISETP.LT.AND P4, PT, R111, c[0x0][0x178], !P1 ;  /* 0x00005e006f007a0c */ /* 0x000fe20004f81270 */
[C---:B-1----:R-:W-:Y:S01]  /*b3ff0*/  IMAD.WIDE R8, R25.reuse, 0x4, R222 ;  /* 0x0000000419087825 */ /* 0x042fe200078e02de */
[----:B----4-:R-:W-:Y:S01]  /*b4000*/  ISETP.GE.AND P3, PT, R26, c[0x0][0x17c], PT ;  /* 0x00005f001a007a0c */ /* 0x010fe20003f66270 */
[----:B------:R1:W-:Y:S02]  /*b4010*/  @P5 STG.E [R2.64], R169 ;  /* 0x000000a902005986 */ /* 0x0003e4000c101908 */
        /* <DEDUP_REMOVED lines=9> */
[----:B------:R-:W-:Y:S02]  /*b40b0*/  ISETP.LT.AND P4, PT, R143, c[0x0][0x178], !P3 ;  /* 0x00005e008f007a0c */ /* 0x000fe40005f81270 */
[C---:B------:R-:W-:Y:S01]  /*b40c0*/  IADD3 R27, R25.reuse, c[0x0][0x198], RZ ;  /* 0x00006600191b7a10 */ /* 0x040fe20007ffe0ff */
[----:B------:R-:W-:-:S04]  /*b40d0*/  IMAD.WIDE R20, R25, 0x4, R216 ;  /* 0x0000000419147825 */ /* 0x000fc800078e02d8 */
[----:B-1----:R-:W-:Y:S01]  /*b40e0*/  IMAD.WIDE R2, R25, 0x4, R198 ;  /* 0x0000000419027825 */ /* 0x002fe200078e02c6 */
[----:B------:R1:W-:Y:S03]  /*b40f0*/  @P5 STG.E [R20.64], R241 ;  /* 0x000000f114005986 */ /* 0x0003e6000c101908 */
[C---:B----4-:R-:W-:Y:S01]  /*b4100*/  IMAD.WIDE R8, R27.reuse, 0x4, R234 ;  /* 0x000000041b087825 */ /* 0x050fe200078e02ea */
[----:B------:R4:W-:Y:S03]  /*b4110*/  @P1 STG.E [R2.64], R17 ;  /* 0x0000001102001986 */ /* 0x0009e6000c101908 */
[----:B------:R-:W-:Y:S01]  /*b4120*/  IMAD.WIDE R22, R27, 0x4, R232 ;  /* 0x000000041b167825 */ /* 0x000fe200078e02e8 */
[----:B------:R-:W-:-:S03]  /*b4130*/  ISETP.LT.AND P5, PT, R55, c[0x0][0x178], !P3 ;  /* 0x00005e0037007a0c */ /* 0x000fc60005fa1270 */
[----:B------:R-:W-:Y:S01]  /*b4140*/  IMAD.WIDE R12, R27, 0x4, R196 ;  /* 0x000000041b0c7825 */ /* 0x000fe200078e02c4 */
[----:B------:R1:W-:Y:S01]  /*b4150*/  @P6 STG.E [R8.64], R154 ;  /* 0x0000009a08006986 */ /* 0x0003e2000c101908 */
[----:B------:R-:W-:-:S03]  /*b4160*/  ISETP.LT.AND P6, PT, R39, c[0x0][0x178], !P3 ;  /* 0x00005e0027007a0c */ /* 0x000fc60005fc1270 */
[----:B------:R-:W-:Y:S01]  /*b4170*/  @P2 STG.E [R22.64], R166 ;  /* 0x000000a616002986 */ /* 0x000fe2000c101908 */
[----:B------:R-:W-:-:S03]  /*b4180*/  ISETP.LT.AND P2, PT, R111, c[0x0][0x178], !P3 ;  /* 0x00005e006f007a0c */ /* 0x000fc60005f41270 */
[----:B------:R2:W-:Y:S01]  /*b4190*/  @P4 STG.E [R12.64], R186 ;  /* 0x000000ba0c004986 */ /* 0x0005e2000c101908 */
[----:B------:R-:W-:Y:S02]  /*b41a0*/  ISETP.LT.AND P4, PT, R171, c[0x0][0x178], !P3 ;  /* 0x00005e00ab007a0c */ /* 0x000fe40005f81270 */
[----:B------:R-:W-:Y:S01]  /*b41b0*/  ISETP.LT.AND P3, PT, R195, c[0x0][0x178], !P3 ;  /* 0x00005e00c3007a0c */ /* 0x000fe20005f61270 */
[----:B------:R-:W-:-:S04]  /*b41c0*/  IMAD.WIDE R4, R27, 0x4, R222 ;  /* 0x000000041b047825 */ /* 0x000fc800078e02de */
[C---:B-1----:R-:W-:Y:S01]  /*b41d0*/  IMAD.WIDE R20, R27.reuse, 0x4, R220 ;  /* 0x000000041b147825 */ /* 0x042fe200078e02dc */
[----:B------:R1:W-:Y:S03]  /*b41e0*/  @P5 STG.E [R4.64], R190 ;  /* 0x000000be04005986 */ /* 0x0003e6000c101908 */
[C---:B----4-:R-:W-:Y:S01]  /*b41f0*/  IMAD.WIDE R2, R27.reuse, 0x4, R218 ;  /* 0x000000041b027825 */ /* 0x050fe200078e02da */
[----:B------:R4:W-:Y:S03]  /*b4200*/  @P6 STG.E [R20.64], R210 ;  /* 0x000000d214006986 */ /* 0x0009e6000c101908 */
[C---:B------:R-:W-:Y:S01]  /*b4210*/  IMAD.WIDE R8, R27.reuse, 0x4, R216 ;  /* 0x000000041b087825 */ /* 0x040fe200078e02d8 */
[----:B------:R1:W-:Y:S03]  /*b4220*/  @P2 STG.E [R2.64], R214 ;  /* 0x000000d602002986 */ /* 0x0003e6000c101908 */
[----:B--2---:R-:W-:Y:S01]  /*b4230*/  IMAD.WIDE R12, R27, 0x4, R198 ;  /* 0x000000041b0c7825 */ /* 0x004fe200078e02c6 */
[----:B------:R2:W-:Y:S04]  /*b4240*/  @P4 STG.E [R8.64], R226 ;  /* 0x000000e208004986 */ /* 0x0005e8000c101908 */
[----:B------:R-:W-:Y:S04]  /*b4250*/  @P3 STG.E [R12.64], R6 ;  /* 0x000000060c003986 */ /* 0x000fe8000c101908 */
[----:B------:R-:W2:Y:S01]  /*b4260*/  LDL.LU R22, [R1+0x3dfc] ;  /* 0x003dfc0001167983 */ /* 0x000ea20000300800 */
[----:B---3--:R-:W-:-:S03]  /*b4270*/  ISETP.GE.AND P3, PT, R0, c[0x0][0x17c], PT ;  /* 0x00005f0000007a0c */ /* 0x008fc60003f66270 */
[----:B------:R-:W3:Y:S01]  /*b4280*/  LDL.LU R0, [R1+0x3df8] ;  /* 0x003df80001007983 */ /* 0x000ee20000300800 */
[----:B------:R-:W-:Y:S02]  /*b4290*/  ISETP.LT.AND P5, PT, R54, c[0x0][0x178], !P0 ;  /* 0x00005e0036007a0c */ /* 0x000fe400047a1270 */
[----:B------:R-:W-:Y:S02]  /*b42a0*/  ISETP.LT.AND P6, PT, R243, c[0x0][0x178], !P0 ;  /* 0x00005e00f3007a0c */ /* 0x000fe400047c1270 */
[----:B------:R-:W-:Y:S02]  /*b42b0*/  IADD3 R23, R27, c[0x0][0x198], RZ ;  /* 0x000066001b177a10 */ /* 0x000fe40007ffe0ff */
[----:B------:R-:W-:-:S03]  /*b42c0*/  ISETP.LT.AND P2, PT, R143, c[0x0][0x178], !P0 ;  /* 0x00005e008f007a0c */ /* 0x000fc60004741270 */
[----:B-1----:R-:W-:-:S04]  /*b42d0*/  IMAD.WIDE R4, R23, 0x4, R234 ;  /* 0x0000000417047825 */ /* 0x002fc800078e02ea */
[----:B------:R-:W-:Y:S01]  /*b42e0*/  IMAD.WIDE R16, R23, 0x4, R232 ;  /* 0x0000000417107825 */ /* 0x000fe200078e02e8 */
[----:B------:R-:W-:Y:S01]  /*b42f0*/  ISETP.LT.AND P4, PT, R55, c[0x0][0x178], !P0 ;  /* 0x00005e0037007a0c */ /* 0x000fe20004781270 */
[----:B------:R1:W-:Y:S01]  /*b4300*/  @P5 STG.E [R4.64], R155 ;  /* 0x0000009b04005986 */ /* 0x0003e2000c101908 */
[----:B------:R-:W-:-:S03]  /*b4310*/  ISETP.LT.AND P5, PT, R39, c[0x0][0x178], !P0 ;  /* 0x00005e0027007a0c */ /* 0x000fc600047a1270 */
[----:B------:R1:W-:Y:S01]  /*b4320*/  @P6 STG.E [R16.64], R167 ;  /* 0x000000a710006986 */ /* 0x0003e2000c101908 */
[----:B------:R-:W-:Y:S01]  /*b4330*/  ISETP.LT.AND P6, PT, R111, c[0x0][0x178], !P0 ;  /* 0x00005e006f007a0c */ /* 0x000fe200047c1270 */
[----:B----4-:R-:W-:Y:S01]  /*b4340*/  IMAD.WIDE R20, R23, 0x4, R196 ;  /* 0x0000000417147825 */ /* 0x010fe200078e02c4 */
[----:B------:R-:W-:-:S03]  /*b4350*/  ISETP.GE.AND P1, PT, R24, c[0x0][0x17c], PT ;  /* 0x00005f0018007a0c */ /* 0x000fc60003f26270 */
[C---:B------:R-:W-:Y:S01]  /*b4360*/  IMAD.WIDE R2, R23.reuse, 0x4, R222 ;  /* 0x0000000417027825 */ /* 0x040fe200078e02de */
[----:B------:R-:W-:Y:S03]  /*b4370*/  @P2 STG.E [R20.64], R187 ;  /* 0x000000bb14002986 */ /* 0x000fe6000c101908 */
[----:B--2---:R-:W-:Y:S01]  /*b4380*/  IMAD.WIDE R8, R23, 0x4, R220 ;  /* 0x0000000417087825 */ /* 0x004fe200078e02dc */
[----:B------:R-:W-:-:S03]  /*b4390*/  ISETP.LT.AND P2, PT, R171, c[0x0][0x178], !P0 ;  /* 0x00005e00ab007a0c */ /* 0x000fc60004741270 */
[----:B-1----:R-:W-:Y:S01]  /*b43a0*/  IMAD.WIDE R4, R23, 0x4, R218 ;  /* 0x0000000417047825 */ /* 0x002fe200078e02da */
        /* <DEDUP_REMOVED lines=9> */
[----:B------:R-:W-:Y:S01]  /*b4440*/  IMAD.WIDE R16, R23, 0x4, R198 ;  /* 0x0000000417107825 */ /* 0x000fe200078e02c6 */
[----:B------:R-:W-:Y:S03]  /*b4450*/  @P2 STG.E [R12.64], R227 ;  /* 0x000000e30c002986 */ /* 0x000fe6000c101908 */
[C---:B-1----:R-:W-:Y:S01]  /*b4460*/  IMAD.WIDE R2, R25.reuse, 0x4, R234 ;  /* 0x0000000419027825 */ /* 0x042fe200078e02ea */
[----:B------:R-:W-:Y:S03]  /*b4470*/  @P0 STG.E [R16.64], R7 ;  /* 0x0000000710000986 */ /* 0x000fe6000c101908 */
[----:B------:R-:W-:Y:S01]  /*b4480*/  IMAD.WIDE R20, R25, 0x4, R232 ;  /* 0x0000000419147825 */ /* 0x000fe200078e02e8 */
[----:B------:R-:W-:-:S03]  /*b4490*/  ISETP.LT.AND P2, PT, R55, c[0x0][0x178], !P1 ;  /* 0x00005e0037007a0c */ /* 0x000fc60004f41270 */
[----:B--2---:R-:W-:Y:S01]  /*b44a0*/  IMAD.WIDE R8, R25, 0x4, R196 ;  /* 0x0000000419087825 */ /* 0x004fe200078e02c4 */
[----:B------:R-:W-:Y:S01]  /*b44b0*/  @P4 STG.E [R2.64], R150 ;  /* 0x0000009602004986 */ /* 0x000fe2000c101908 */
[----:B------:R-:W-:-:S03]  /*b44c0*/  ISETP.LT.AND P4, PT, R39, c[0x0][0x178], !P1 ;  /* 0x00005e0027007a0c */ /* 0x000fc60004f81270 */
[----:B------:R1:W-:Y:S01]  /*b44d0*/  @P5 STG.E [R20.64], R162 ;  /* 0x000000a214005986 */ /* 0x0003e2000c101908 */
[----:B------:R-:W-:-:S03]  /*b44e0*/  ISETP.LT.AND P5, PT, R111, c[0x0][0x178], !P1 ;  /* 0x00005e006f007a0c */ /* 0x000fc60004fa1270 */
[----:B------:R2:W-:Y:S01]  /*b44f0*/  @P6 STG.E [R8.64], R182 ;  /* 0x000000b608006986 */ /* 0x0005e2000c101908 */
[----:B------:R-:W-:Y:S02]  /*b4500*/  ISETP.LT.AND P6, PT, R171, c[0x0][0x178], !P1 ;  /* 0x00005e00ab007a0c */ /* 0x000fe40004fc1270 */
[----:B------:R-:W-:Y:S01]  /*b4510*/  ISETP.LT.AND P1, PT, R195, c[0x0][0x178], !P1 ;  /* 0x00005e00c3007a0c */ /* 0x000fe20004f21270 */
[C---:B----4-:R-:W-:Y:S01]  /*b4520*/  IMAD.WIDE R4, R25.reuse, 0x4, R222 ;  /* 0x0000000419047825 */ /* 0x050fe200078e02de */
[----:B-1----:R-:W4:Y:S03]  /*b4530*/  LDL.LU R20, [R1+0x3df4] ;  /* 0x003df40001147983 */ /* 0x002f260000300800 */
[----:B------:R-:W-:-:S04]  /*b4540*/  IMAD.WIDE R12, R25, 0x4, R220 ;  /* 0x00000004190c7825 */ /* 0x000fc800078e02dc */
[C---:B------:R-:W-:Y:S01]  /*b4550*/  IMAD.WIDE R2, R25.reuse, 0x4, R218 ;  /* 0x0000000419027825 */ /* 0x040fe200078e02da */
[----:B------:R1:W-:Y:S03]  /*b4560*/  @P2 STG.E [R4.64], R174 ;  /* 0x000000ae04002986 */ /* 0x0003e6000c101908 */
[C---:B------:R-:W-:Y:S01]  /*b4570*/  IMAD.WIDE R6, R25.reuse, 0x4, R216 ;  /* 0x0000000419067825 */ /* 0x040fe200078e02d8 */
[----:B------:R1:W-:Y:S03]  /*b4580*/  @P4 STG.E [R12.64], R206 ;  /* 0x000000ce0c004986 */ /* 0x0003e6000c101908 */
[----:B--2---:R-:W-:Y:S01]  /*b4590*/  IMAD.WIDE R8, R25, 0x4, R198 ;  /* 0x0000000419087825 */ /* 0x004fe200078e02c6 */
[----:B------:R2:W-:Y:S04]  /*b45a0*/  @P5 STG.E [R2.64], R86 ;  /* 0x0000005602005986 */ /* 0x0005e8000c101908 */
[----:B------:R1:W-:Y:S04]  /*b45b0*/  @P6 STG.E [R6.64], R230 ;  /* 0x000000e606006986 */ /* 0x0003e8000c101908 */
[----:B------:R-:W-:Y:S01]  /*b45c0*/  @P1 STG.E [R8.64], R10 ;  /* 0x0000000a08001986 */ /* 0x000fe2000c101908 */
[----:B---3--:R-:W-:-:S03]  /*b45d0*/  ISETP.GE.AND P1, PT, R0, c[0x0][0x17c], PT ;  /* 0x00005f0000007a0c */ /* 0x008fc60003f26270 */
[----:B------:R-:W3:Y:S01]  /*b45e0*/  LDL.LU R0, [R1+0x3dec] ;  /* 0x003dec0001007983 */ /* 0x000ee20000300800 */
[----:B------:R-:W-:Y:S02]  /*b45f0*/  ISETP.LT.AND P2, PT, R54, c[0x0][0x178], !P3 ;  /* 0x00005e0036007a0c */ /* 0x000fe40005f41270 */
[----:B------:R-:W-:Y:S02]  /*b4600*/  ISETP.LT.AND P4, PT, R243, c[0x0][0x178], !P3 ;  /* 0x00005e00f3007a0c */ /* 0x000fe40005f81270 */
[----:B------:R-:W-:Y:S02]  /*b4610*/  IADD3 R21, R25, c[0x0][0x198], RZ ;  /* 0x0000660019157a10 */ /* 0x000fe40007ffe0ff */
[----:B------:R-:W-:Y:S02]  /*b4620*/  ISETP.LT.AND P5, PT, R143, c[0x0][0x178], !P3 ;  /* 0x00005e008f007a0c */ /* 0x000fe40005fa1270 */
[----:B------:R-:W-:Y:S01]  /*b4630*/  ISETP.LT.AND P6, PT, R55, c[0x0][0x178], !P3 ;  /* 0x00005e0037007a0c */ /* 0x000fe20005fc1270 */
[----:B-1----:R-:W-:-:S04]  /*b4640*/  IMAD.WIDE R4, R21, 0x4, R234 ;  /* 0x0000000415047825 */ /* 0x002fc800078e02ea */
[C---:B------:R-:W-:Y:S01]  /*b4650*/  IMAD.WIDE R16, R21.reuse, 0x4, R232 ;  /* 0x0000000415107825 */ /* 0x040fe200078e02e8 */
[----:B------:R1:W-:Y:S03]  /*b4660*/  @P2 STG.E [R4.64], R151 ;  /* 0x0000009704002986 */ /* 0x0003e6000c101908 */
[----:B------:R-:W-:Y:S01]  /*b4670*/  IMAD.WIDE R12, R21, 0x4, R196 ;  /* 0x00000004150c7825 */ /* 0x000fe200078e02c4 */
[----:B------:R-:W-:Y:S01]  /*b4680*/  ISETP.LT.AND P2, PT, R39, c[0x0][0x178], !P3 ;  /* 0x00005e0027007a0c */ /* 0x000fe20005f41270 */
[----:B------:R-:W-:Y:S02]  /*b4690*/  @P4 STG.E [R16.64], R163 ;  /* 0x000000a310004986 */ /* 0x000fe4000c101908 */
[----:B--2---:R-:W-:Y:S01]  /*b46a0*/  IMAD.WIDE R2, R21, 0x4, R222 ;  /* 0x0000000415027825 */ /* 0x004fe200078e02de */
[----:B------:R-:W-:Y:S01]  /*b46b0*/  ISETP.GE.AND P0, PT, R22, c[0x0][0x17c], PT ;  /* 0x00005f0016007a0c */ /* 0x000fe20003f06270 */
[----:B------:R2:W-:Y:S01]  /*b46c0*/  @P5 STG.E [R12.64], R183 ;  /* 0x000000b70c005986 */ /* 0x0005e2000c101908 */
[----:B------:R-:W-:-:S02]  /*b46d0*/  ISETP.LT.AND P4, PT, R111, c[0x0][0x178], !P3 ;  /* 0x00005e006f007a0c */ /* 0x000fc40005f81270 */
[----:B------:R-:W-:Y:S01]  /*b46e0*/  ISETP.LT.AND P5, PT, R171, c[0x0][0x178], !P3 ;  /* 0x00005e00ab007a0c */ /* 0x000fe20005fa1270 */
[----:B------:R2:W-:Y:S01]  /*b46f0*/  @P6 STG.E [R2.64], R175 ;  /* 0x000000af02006986 */ /* 0x0005e2000c101908 */
[----:B------:R-:W-:Y:S02]  /*b4700*/  ISETP.LT.AND P3, PT, R195, c[0x0][0x178], !P3 ;  /* 0x00005e00c3007a0c */ /* 0x000fe40005f61270 */
[----:B------:R-:W-:Y:S01]  /*b4710*/  ISETP.LT.AND P6, PT, R54, c[0x0][0x178], !P0 ;  /* 0x00005e0036007a0c */ /* 0x000fe200047c1270 */
[C---:B------:R-:W-:Y:S01]  /*b4720*/  IMAD.WIDE R6, R21.reuse, 0x4, R220 ;  /* 0x0000000415067825 */ /* 0x040fe200078e02dc */
[----:B------:R-:W-:-:S03]  /*b4730*/  IADD3 R23, R21, c[0x0][0x198], RZ ;  /* 0x0000660015177a10 */ /* 0x000fc60007ffe0ff */
[C---:B-1----:R-:W-:Y:S01]  /*b4740*/  IMAD.WIDE R4, R21.reuse, 0x4, R218 ;  /* 0x0000000415047825 */ /* 0x042fe200078e02da */
[----:B------:R1:W-:Y:S03]  /*b4750*/  @P2 STG.E [R6.64], R207 ;  /* 0x000000cf06002986 */ /* 0x0003e6000c101908 */
[----:B------:R-:W-:Y:S01]  /*b4760*/  IMAD.WIDE R8, R21, 0x4, R216 ;  /* 0x0000000415087825 */ /* 0x000fe200078e02d8 */
[----:B------:R-:W-:Y:S01]  /*b4770*/  ISETP.LT.AND P2, PT, R243, c[0x0][0x178], !P0 ;  /* 0x00005e00f3007a0c */ /* 0x000fe20004741270 */
[----:B------:R1:W-:Y:S02]  /*b4780*/  @P4 STG.E [R4.64], R87 ;  /* 0x0000005704004986 */ /* 0x0003e4000c101908 */
[----:B--2---:R-:W-:Y:S01]  /*b4790*/  IMAD.WIDE R12, R21, 0x4, R198 ;  /* 0x00000004150c7825 */ /* 0x004fe200078e02c6 */
[----:B------:R-:W-:-:S03]  /*b47a0*/  ISETP.LT.AND P4, PT, R143, c[0x0][0x178], !P0 ;  /* 0x00005e008f007a0c */ /* 0x000fc60004781270 */
[----:B------:R-:W-:Y:S01]  /*b47b0*/  IMAD.WIDE R2, R23, 0x4, R234 ;  /* 0x0000000417027825 */ /* 0x000fe200078e02ea */
[----:B------:R2:W-:Y:S01]  /*b47c0*/  @P5 STG.E [R8.64], R231 ;  /* 0x000000e708005986 */ /* 0x0005e2000c101908 */
[----:B------:R-:W-:-:S03]  /*b47d0*/  ISETP.LT.AND P5, PT, R55, c[0x0][0x178], !P0 ;  /* 0x00005e0037007a0c */ /* 0x000fc600047a1270 */
[----:B------:R-:W-:Y:S01]  /*b47e0*/  @P3 STG.E [R12.64], R11 ;  /* 0x0000000b0c003986 */ /* 0x000fe2000c101908 */
[----:B------:R-:W-:-:S03]  /*b47f0*/  ISETP.LT.AND P3, PT, R39, c[0x0][0x178], !P0 ;  /* 0x00005e0027007a0c */ /* 0x000fc60004761270 */
[----:B------:R2:W-:Y:S01]  /*b4800*/  @P6 STG.E [R2.64], R146 ;  /* 0x0000009202006986 */ /* 0x0005e2000c101908 */
[----:B------:R-:W-:Y:S01]  /*b4810*/  ISETP.LT.AND P6, PT, R111, c[0x0][0x178], !P0 ;  /* 0x00005e006f007a0c */ /* 0x000fe200047c1270 */
[----:B------:R-:W-:-:S04]  /*b4820*/  IMAD.WIDE R16, R23, 0x4, R232 ;  /* 0x0000000417107825 */ /* 0x000fc800078e02e8 */
[C---:B-1----:R-:W-:Y:S01]  /*b4830*/  IMAD.WIDE R6, R23.reuse, 0x4, R196 ;  /* 0x0000000417067825 */ /* 0x042fe200078e02c4 */
        /* <DEDUP_REMOVED lines=13> */
[C---:B-1----:R-:W-:Y:S01]  /*b4910*/  IADD3 R17, R23.reuse, c[0x0][0x198], RZ ;  /* 0x0000660017117a10 */ /* 0x042fe20007ffe0ff */
[----:B------:R-:W-:-:S04]  /*b4920*/  IMAD.WIDE R10, R23, 0x4, R216 ;  /* 0x00000004170a7825 */ /* 0x000fc800078e02d8 */
[----:B------:R-:W-:Y:S01]  /*b4930*/  IMAD.WIDE R6, R23, 0x4, R198 ;  /* 0x0000000417067825 */ /* 0x000fe200078e02c6 */
[----:B------:R1:W-:Y:S03]  /*b4940*/  @P4 STG.E [R10.64], R238 ;  /* 0x000000ee0a004986 */ /* 0x0003e6000c101908 */
[C---:B--2---:R-:W-:Y:S01]  /*b4950*/  IMAD.WIDE R4, R17.reuse, 0x4, R234 ;  /* 0x0000000411047825 */ /* 0x044fe200078e02ea */
[----:B------:R-:W-:Y:S03]  /*b4960*/  @P0 STG.E [R6.64], R14 ;  /* 0x0000000e06000986 */ /* 0x000fe6000c101908 */
        /* <DEDUP_REMOVED lines=10> */
[----:B------:R-:W-:Y:S01]  /*b4a10*/  IMAD.WIDE R2, R17, 0x4, R222 ;  /* 0x0000000411027825 */ /* 0x000fe200078e02de */
[----:B----4-:R-:W-:-:S03]  /*b4a20*/  ISETP.GE.AND P2, PT, R20, c[0x0][0x17c], PT ;  /* 0x00005f0014007a0c */ /* 0x010fc60003f46270 */
[C---:B-1----:R-:W-:Y:S01]  /*b4a30*/  IMAD.WIDE R10, R17.reuse, 0x4, R220 ;  /* 0x00000004110a7825 */ /* 0x042fe200078e02dc */
[----:B------:R1:W-:Y:S03]  /*b4a40*/  @P4 STG.E [R2.64], R43 ;  /* 0x0000002b02004986 */ /* 0x0003e6000c101908 */
[----:B--2---:R-:W-:Y:S01]  /*b4a50*/  IMAD.WIDE R4, R17, 0x4, R218 ;  /* 0x0000000411047825 */ /* 0x004fe200078e02da */
[----:B------:R-:W-:-:S03]  /*b4a60*/  ISETP.LT.AND P4, PT, R54, c[0x0][0x178], !P2 ;  /* 0x00005e0036007a0c */ /* 0x000fc60005781270 */
[C---:B------:R-:W-:Y:S01]  /*b4a70*/  IMAD.WIDE R6, R17.reuse, 0x4, R216 ;  /* 0x0000000411067825 */ /* 0x040fe200078e02d8 */
[----:B------:R2:W-:Y:S03]  /*b4a80*/  @P5 STG.E [R10.64], R203 ;  /* 0x000000cb0a005986 */ /* 0x0005e6000c101908 */
[----:B------:R-:W-:Y:S01]  /*b4a90*/  IMAD.WIDE R8, R17, 0x4, R198 ;  /* 0x0000000411087825 */ /* 0x000fe200078e02c6 */
[----:B------:R-:W-:Y:S01]  /*b4aa0*/  ISETP.LT.AND P5, PT, R243, c[0x0][0x178], !P2 ;  /* 0x00005e00f3007a0c */ /* 0x000fe200057a1270 */
[----:B------:R4:W-:Y:S01]  /*b4ab0*/  @P3 STG.E [R4.64], R83 ;  /* 0x0000005304003986 */ /* 0x0009e2000c101908 */
[----:B------:R-:W-:Y:S02]  /*b4ac0*/  ISETP.LT.AND P3, PT, R143, c[0x0][0x178], !P2 ;  /* 0x00005e008f007a0c */ /* 0x000fe40005761270 */
[----:B------:R-:W-:Y:S01]  /*b4ad0*/  IADD3 R21, R17, c[0x0][0x198], RZ ;  /* 0x0000660011157a10 */ /* 0x000fe20007ffe0ff */
[----:B------:R2:W-:Y:S01]  /*b4ae0*/  @P6 STG.E [R6.64], R239 ;  /* 0x000000ef06006986 */ /* 0x0005e2000c101908 */
[----:B------:R-:W-:-:S03]  /*b4af0*/  ISETP.LT.AND P6, PT, R55, c[0x0][0x178], !P2 ;  /* 0x00005e0037007a0c */ /* 0x000fc600057c1270 */
[----:B------:R-:W-:Y:S01]  /*b4b00*/  @P1 STG.E [R8.64], R15 ;  /* 0x0000000f08001986 */ /* 0x000fe2000c101908 */
[----:B------:R-:W-:Y:S01]  /*b4b10*/  ISETP.LT.AND P1, PT, R39, c[0x0][0x178], !P2 ;  /* 0x00005e0027007a0c */ /* 0x000fe20005721270 */
[----:B-1----:R-:W-:-:S04]  /*b4b20*/  IMAD.WIDE R2, R21, 0x4, R234 ;  /* 0x0000000415027825 */ /* 0x002fc800078e02ea */
[C---:B------:R-:W-:Y:S01]  /*b4b30*/  IMAD.WIDE R12, R21.reuse, 0x4, R232 ;  /* 0x00000004150c7825 */ /* 0x040fe200078e02e8 */
[----:B------:R-:W-:Y:S03]  /*b4b40*/  @P4 STG.E [R2.64], R142 ;  /* 0x0000008e02004986 */ /* 0x000fe6000c101908 */
[C---:B--2---:R-:W-:Y:S01]  /*b4b50*/  IMAD.WIDE R10, R21.reuse, 0x4, R196 ;  /* 0x00000004150a7825 */ /* 0x044fe200078e02c4 */
[----:B------:R1:W-:Y:S03]  /*b4b60*/  @P5 STG.E [R12.64], R110 ;  /* 0x0000006e0c005986 */ /* 0x0003e6000c101908 */
[C---:B----4-:R-:W-:Y:S01]  /*b4b70*/  IMAD.WIDE R4, R21.reuse, 0x4, R222 ;  /* 0x0000000415047825 */ /* 0x050fe200078e02de */
[----:B------:R2:W-:Y:S03]  /*b4b80*/  @P3 STG.E [R10.64], R170 ;  /* 0x000000aa0a003986 */ /* 0x0005e6000c101908 */
[----:B------:R-:W-:Y:S01]  /*b4b90*/  IMAD.WIDE R6, R21, 0x4, R220 ;  /* 0x0000000415067825 */ /* 0x000fe200078e02dc */
[----:B------:R4:W-:Y:S04]  /*b4ba0*/  @P6 STG.E [R4.64], R38 ;  /* 0x0000002604006986 */ /* 0x0009e8000c101908 */
[----:B------:R4:W-:Y:S01]  /*b4bb0*/  @P1 STG.E [R6.64], R194 ;  /* 0x000000c206001986 */ /* 0x0009e2000c101908 */
[----:B---3--:R-:W-:-:S04]  /*b4bc0*/  ISETP.GE.AND P0, PT, R0, c[0x0][0x17c], PT ;  /* 0x00005f0000007a0c */ /* 0x008fc80003f06270 */
[----:B------:R-:W-:Y:S02]  /*b4bd0*/  ISETP.LT.AND P4, PT, R54, c[0x0][0x178], !P0 ;  /* 0x00005e0036007a0c */ /* 0x000fe40004781270 */
[----:B------:R-:W3:Y:S01]  /*b4be0*/  LDL.LU R54, [R1+0x3e70] ;  /* 0x003e700001367983 */ /* 0x000ee20000300800 */
[----:B------:R-:W-:Y:S02]  /*b4bf0*/  ISETP.LT.AND P6, PT, R243, c[0x0][0x178], !P0 ;  /* 0x00005e00f3007a0c */ /* 0x000fe400047c1270 */
[----:B------:R-:W-:Y:S01]  /*b4c00*/  ISETP.LT.AND P1, PT, R143, c[0x0][0x178], !P0 ;  /* 0x00005e008f007a0c */ /* 0x000fe20004721270 */
[----:B------:R-:W4:Y:S04]  /*b4c10*/  LDL.LU R243, [R1+0x3e6c] ;  /* 0x003e6c0001f37983 */ /* 0x000f280000300800 */
[----:B------:R-:W4:Y:S01]  /*b4c20*/  LDL.LU R143, [R1+0x3e68] ;  /* 0x003e6800018f7983 */ /* 0x000f220000300800 */
[----:B------:R-:W-:-:S02]  /*b4c30*/  ISETP.LT.AND P5, PT, R111, c[0x0][0x178], !P2 ;  /* 0x00005e006f007a0c */ /* 0x000fc400057a1270 */
[----:B------:R-:W-:Y:S02]  /*b4c40*/  ISETP.LT.AND P3, PT, R171, c[0x0][0x178], !P2 ;  /* 0x00005e00ab007a0c */ /* 0x000fe40005761270 */
[----:B------:R-:W-:Y:S02]  /*b4c50*/  ISETP.LT.AND P2, PT, R195, c[0x0][0x178], !P2 ;  /* 0x00005e00c3007a0c */ /* 0x000fe40005741270 */
[C---:B-1----:R-:W-:Y:S01]  /*b4c60*/  IADD3 R13, R21.reuse, c[0x0][0x198], RZ ;  /* 0x00006600150d7a10 */ /* 0x042fe20007ffe0ff */
[----:B------:R-:W-:-:S04]  /*b4c70*/  IMAD.WIDE R2, R21, 0x4, R218 ;  /* 0x0000000415027825 */ /* 0x000fc800078e02da */
[----:B------:R-:W-:-:S04]  /*b4c80*/  IMAD.WIDE R8, R21, 0x4, R216 ;  /* 0x0000000415087825 */ /* 0x000fc800078e02d8 */
[----:B--2---:R-:W-:-:S04]  /*b4c90*/  IMAD.WIDE R10, R21, 0x4, R198 ;  /* 0x00000004150a7825 */ /* 0x004fc800078e02c6 */
[----:B------:R-:W-:Y:S01]  /*b4ca0*/  IMAD.WIDE R234, R13, 0x4, R234 ;  /* 0x000000040dea7825 */ /* 0x000fe200078e02ea */
[----:B---3--:R1:W-:Y:S01]  /*b4cb0*/  @P5 STG.E [R2.64], R54 ;  /* 0x0000003602005986 */ /* 0x0083e2000c101908 */
[----:B------:R-:W-:-:S03]  /*b4cc0*/  ISETP.LT.AND P5, PT, R55, c[0x0][0x178], !P0 ;  /* 0x00005e0037007a0c */ /* 0x000fc600047a1270 */
[----:B------:R1:W-:Y:S01]  /*b4cd0*/  @P3 STG.E [R8.64], R242 ;  /* 0x000000f208003986 */ /* 0x0003e2000c101908 */
[----:B------:R-:W-:-:S03]  /*b4ce0*/  ISETP.LT.AND P3, PT, R39, c[0x0][0x178], !P0 ;  /* 0x00005e0027007a0c */ /* 0x000fc60004761270 */
[----:B------:R-:W2:Y:S04]  /*b4cf0*/  LDL.LU R55, [R1+0x3e64] ;  /* 0x003e640001377983 */ /* 0x000ea80000300800 */
[----:B------:R1:W-:Y:S01]  /*b4d00*/  @P2 STG.E [R10.64], R18 ;  /* 0x000000120a002986 */ /* 0x0003e2000c101908 */
[----:B------:R-:W-:-:S03]  /*b4d10*/  ISETP.LT.AND P2, PT, R111, c[0x0][0x178], !P0 ;  /* 0x00005e006f007a0c */ /* 0x000fc60004741270 */
[----:B------:R-:W3:Y:S04]  /*b4d20*/  LDL.LU R39, [R1+0x3e60] ;  /* 0x003e600001277983 */ /* 0x000ee80000300800 */
[----:B----4-:R1:W-:Y:S01]  /*b4d30*/  @P4 STG.E [R234.64], R143 ;  /* 0x0000008fea004986 */ /* 0x0103e2000c101908 */
[----:B------:R-:W-:-:S03]  /*b4d40*/  ISETP.LT.AND P4, PT, R171, c[0x0][0x178], !P0 ;  /* 0x00005e00ab007a0c */ /* 0x000fc60004781270 */
[----:B------:R-:W4:Y:S01]  /*b4d50*/  LDL.LU R111, [R1+0x3e5c] ;  /* 0x003e5c00016f7983 */ /* 0x000f220000300800 */
[----:B------:R-:W-:-:S03]  /*b4d60*/  ISETP.LT.AND P0, PT, R195, c[0x0][0x178], !P0 ;  /* 0x00005e00c3007a0c */ /* 0x000fc60004701270 */
[----:B------:R-:W2:Y:S04]  /*b4d70*/  LDL.LU R171, [R1+0x3e58] ;  /* 0x003e580001ab7983 */ /* 0x000ea80000300800 */
[----:B------:R-:W3:Y:S01]  /*b4d80*/  LDL.LU R195, [R1+0x3e54] ;  /* 0x003e540001c37983 */ /* 0x000ee20000300800 */
[----:B------:R-:W-:-:S04]  /*b4d90*/  IMAD.WIDE R232, R13, 0x4, R232 ;  /* 0x000000040de87825 */ /* 0x000fc800078e02e8 */
[----:B------:R-:W-:-:S04]  /*b4da0*/  IMAD.WIDE R196, R13, 0x4, R196 ;  /* 0x000000040dc47825 */ /* 0x000fc800078e02c4 */
[----:B------:R-:W-:-:S04]  /*b4db0*/  IMAD.WIDE R222, R13, 0x4, R222 ;  /* 0x000000040dde7825 */ /* 0x000fc800078e02de */
[----:B------:R-:W-:-:S04]  /*b4dc0*/  IMAD.WIDE R220, R13, 0x4, R220 ;  /* 0x000000040ddc7825 */ /* 0x000fc800078e02dc */
[----:B------:R-:W-:-:S04]  /*b4dd0*/  IMAD.WIDE R218, R13, 0x4, R218 ;  /* 0x000000040dda7825 */ /* 0x000fc800078e02da */
[----:B------:R-:W-:-:S04]  /*b4de0*/  IMAD.WIDE R216, R13, 0x4, R216 ;  /* 0x000000040dd87825 */ /* 0x000fc800078e02d8 */
[----:B------:R-:W-:Y:S01]  /*b4df0*/  IMAD.WIDE R198, R13, 0x4, R198 ;  /* 0x000000040dc67825 */ /* 0x000fe200078e02c6 */
[----:B----4-:R1:W-:Y:S04]  /*b4e00*/  @P6 STG.E [R232.64], R111 ;  /* 0x0000006fe8006986 */ /* 0x0103e8000c101908 */
[----:B--2---:R1:W-:Y:S04]  /*b4e10*/  @P1 STG.E [R196.64], R171 ;  /* 0x000000abc4001986 */ /* 0x0043e8000c101908 */
[----:B---3--:R1:W-:Y:S04]  /*b4e20*/  @P5 STG.E [R222.64], R39 ;  /* 0x00000027de005986 */ /* 0x0083e8000c101908 */
[----:B------:R1:W-:Y:S04]  /*b4e30*/  @P3 STG.E [R220.64], R195 ;  /* 0x000000c3dc003986 */ /* 0x0003e8000c101908 */
[----:B------:R1:W-:Y:S04]  /*b4e40*/  @P2 STG.E [R218.64], R55 ;  /* 0x00000037da002986 */ /* 0x0003e8000c101908 */
[----:B------:R1:W-:Y:S01]  /*b4e50*/  @P4 STG.E [R216.64], R243 ;  /* 0x000000f3d8004986 */ /* 0x0003e2000c101908 */
[----:B------:R-:W-:Y:S05]  /*b4e60*/  @!P0 EXIT ;  /* 0x000000000000894d */ /* 0x000fea0003800000 */
[----:B------:R-:W-:Y:S01]  /*b4e70*/  STG.E [R198.64], R19 ;  /* 0x00000013c6007986 */ /* 0x000fe2000c101908 */
[----:B------:R-:W-:Y:S05]  /*b4e80*/  EXIT ;  /* 0x000000000000794d */ /* 0x000fea0003800000 */
.L_x_2:
[----:B------:R-:W-:-:S00]  /*b4e90*/  BRA `(.L_x_2) ;  /* 0xfffffff000007947 */ /* 0x000fc0000383ffff */
[----:B------:R-:W-:-:S00]  /*b4ea0*/  NOP ;  /* 0x0000000000007918 */ /* 0x000fc00000000000 */
        /* <DEDUP_REMOVED lines=13> */
.L_x_3:


//--------------------- .nv.shared.matmul_kernel  --------------------------
	.section	.nv.shared.matmul_kernel,"aw",@nobits
	.sectionflags	@""
	.align	16
